// Copyright (c) 2024, Jay Shah, Ganesh Bikshandi, Ying Zhang, Vijay Thakkar, Pradeep Ramani, Tri Dao.
// Splitting the different template instantiations to different files to speed up compilation.
// This file is auto-generated. See "generate_kernels.py"

#include "flash_bwd_launch_template.h"

#ifndef FLASHATTENTION_DISABLE_HDIM256
template<>
void run_mha_bwd_<90, cutlass::bfloat16_t, 256, true>(Flash_bwd_params &params, cudaStream_t stream) {
    run_mha_bwd_hdim256<90, cutlass::bfloat16_t, true>(params, stream);
}
#endif


// ===== COMPILED SASS (sm_90a) =====

	.target	sm_90a

	.elftype	@"ET_EXEC"


//--------------------- .note.nv.tkinfo           --------------------------
	.section	.note.nv.tkinfo,"",@"SHT_NOTE"
	.sectionflags	@"SHF_NOTE_NV_TKINFO"
	.tkinfo
        /*0018*/ 	.word	0x00000002
        /*0030*/ 	.string	""
        /*0030*/ 	.string	"ptxas"
        /*0030*/ 	.string	"Cuda compilation tools, release 13.0, V13.0.88"
        /*0030*/ 	.string	"Build cuda_13.0.r13.0/compiler.36424714_0"
        /*0030*/ 	.string	"-arch sm_90a -m 64 "



//--------------------- .note.nv.cuinfo           --------------------------
	.section	.note.nv.cuinfo,"",@"SHT_NOTE"
	.sectionflags	@"SHF_NOTE_NV_CUINFO"
        /*0018*/ 	.short	0x0002
        /*001a*/ 	.short	0x005a
        /*001c*/ 	.short	0x0082
	.zero		2


//--------------------- .nv.info                  --------------------------
	.section	.nv.info,"",@"SHT_CUDA_INFO"
	.align	4


	//----- nvinfo : EIATTR_REGCOUNT
	.align		4
        /*0000*/ 	.byte	0x04, 0x2f
        /*0002*/ 	.short	(.L_16 - .L_15)
	.align		4
.L_15:
        /*0004*/ 	.word	index@(_ZN7cutlass13device_kernelIN5flash22FlashAttnBwdPreprocessIN4cute5tupleIJNS3_1CILi64EEENS5_ILi256EEEEEENS_10bfloat16_tEfNS_4arch4Sm90ELb1ELb1EEEEEvNT_6ParamsE)
        /*0008*/ 	.word	0x0000007a


	//----- nvinfo : EIATTR_FRAME_SIZE
	.align		4
.L_16:
        /*000c*/ 	.byte	0x04, 0x11
        /*000e*/ 	.short	(.L_18 - .L_17)
	.align		4
.L_17:
        /*0010*/ 	.word	index@(_ZN7cutlass13device_kernelIN5flash22FlashAttnBwdPreprocessIN4cute5tupleIJNS3_1CILi64EEENS5_ILi256EEEEEENS_10bfloat16_tEfNS_4arch4Sm90ELb1ELb1EEEEEvNT_6ParamsE)
        /*0014*/ 	.word	0x00000000


	//----- nvinfo : EIATTR_REGCOUNT
	.align		4
.L_18:
        /*0018*/ 	.byte	0x04, 0x2f
        /*001a*/ 	.short	(.L_20 - .L_19)
	.align		4
.L_19:
        /*001c*/ 	.word	index@(_ZN7cutlass13device_kernelIN5flash11enable_sm90INS1_16FlashAttnBwdSm90INS1_25CollectiveMainloopBwdSm90ILi2ELi1ELi1EN4cute5tupleIJNS5_1CILi1EEES8_S8_EEENS6_IJNS7_ILi64EEENS7_ILi80EEENS7_ILi256EEEEEENS_10bfloat16_tEfNS_4arch4Sm90ELb1ELb0ELb1ELb1ELb0ELb0ELb1ELb1ELi2ELi1ELi1ELi1ELb0EEENS1_24CollectiveEpilogueBwdGQAISD_fSG_Li256ELb1ELb0EEENS1_25SingleTileBwdLPTSchedulerILb1ELi80ELb0EEEEEEEEEvNT_6ParamsE)
        /*0020*/ 	.word	0x000000a8


	//----- nvinfo : EIATTR_FRAME_SIZE
	.align		4
.L_20:
        /*0024*/ 	.byte	0x04, 0x11
        /*0026*/ 	.short	(.L_22 - .L_21)
	.align		4
.L_21:
        /*0028*/ 	.word	index@(_ZN7cutlass13device_kernelIN5flash11enable_sm90INS1_16FlashAttnBwdSm90INS1_25CollectiveMainloopBwdSm90ILi2ELi1ELi1EN4cute5tupleIJNS5_1CILi1EEES8_S8_EEENS6_IJNS7_ILi64EEENS7_ILi80EEENS7_ILi256EEEEEENS_10bfloat16_tEfNS_4arch4Sm90ELb1ELb0ELb1ELb1ELb0ELb0ELb1ELb1ELi2ELi1ELi1ELi1ELb0EEENS1_24CollectiveEpilogueBwdGQAISD_fSG_Li256ELb1ELb0EEENS1_25SingleTileBwdLPTSchedulerILb1ELi80ELb0EEEEEEEEEvNT_6ParamsE)
        /*002c*/ 	.word	0x00000018


	//----- nvinfo : EIATTR_REGCOUNT
	.align		4
.L_22:
        /*0030*/ 	.byte	0x04, 0x2f
        /*0032*/ 	.short	(.L_24 - .L_23)
	.align		4
.L_23:
        /*0034*/ 	.word	index@(_ZN7cutlass13device_kernelIN5flash32FlashAttnBwdPostprocessConvertdQIN4cute5tupleIJNS3_1CILi64EEENS5_ILi256EEEEEENS_10bfloat16_tEfNS_4arch4Sm90ELi256ENS3_8TiledMMAINS3_8MMA_AtomIJNS3_4SM904GMMA27MMA_64x64x16_F32BF16BF16_SSILNSF_5MajorE1ELSH_0ELNSF_7ScaleInE1ELSI_1EEEEEENS3_6LayoutINS4_IJNS5_ILi2EEENS5_ILi1EEESN_EEENS4_IJSN_NS5_ILi0EEESP_EEEEENS4_IJNS3_10UnderscoreESS_SS_EEEEELb1EEEEEvNT_6ParamsE)
        /*0038*/ 	.word	0x00000059


	//----- nvinfo : EIATTR_FRAME_SIZE
	.align		4
.L_24:
        /*003c*/ 	.byte	0x04, 0x11
        /*003e*/ 	.short	(.L_26 - .L_25)
	.align		4
.L_25:
        /*0040*/ 	.word	index@(_ZN7cutlass13device_kernelIN5flash32FlashAttnBwdPostprocessConvertdQIN4cute5tupleIJNS3_1CILi64EEENS5_ILi256EEEEEENS_10bfloat16_tEfNS_4arch4Sm90ELi256ENS3_8TiledMMAINS3_8MMA_AtomIJNS3_4SM904GMMA27MMA_64x64x16_F32BF16BF16_SSILNSF_5MajorE1ELSH_0ELNSF_7ScaleInE1ELSI_1EEEEEENS3_6LayoutINS4_IJNS5_ILi2EEENS5_ILi1EEESN_EEENS4_IJSN_NS5_ILi0EEESP_EEEEENS4_IJNS3_10UnderscoreESS_SS_EEEEELb1EEEEEvNT_6ParamsE)
        /*0044*/ 	.word	0x00000000


	//----- nvinfo : EIATTR_REGCOUNT
	.align		4
.L_26:
        /*0048*/ 	.byte	0x04, 0x2f
        /*004a*/ 	.short	(.L_28 - .L_27)
	.align		4
.L_27:
        /*004c*/ 	.word	index@(_ZN7cutlass13device_kernelIN5flash32FlashAttnBwdPostprocessConvertdQIN4cute5tupleIJNS3_1CILi80EEENS5_ILi256EEEEEENS_10bfloat16_tEfNS_4arch4Sm90ELi256ENS3_8TiledMMAINS3_8MMA_AtomIJNS3_4SM904GMMA27MMA_64x16x16_F32BF16BF16_SSILNSF_5MajorE1ELSH_1ELNSF_7ScaleInE1ELSI_1EEEEEENS3_6LayoutINS4_IJNS5_ILi2EEENS5_ILi1EEESN_EEENS4_IJSN_NS5_ILi0EEESP_EEEEENS4_IJNS3_10UnderscoreESS_SS_EEEEELb1EEEEEvNT_6ParamsE)
        /*0050*/ 	.word	0x0000006d


	//----- nvinfo : EIATTR_FRAME_SIZE
	.align		4
.L_28:
        /*0054*/ 	.byte	0x04, 0x11
        /*0056*/ 	.short	(.L_30 - .L_29)
	.align		4
.L_29:
        /*0058*/ 	.word	index@(_ZN7cutlass13device_kernelIN5flash32FlashAttnBwdPostprocessConvertdQIN4cute5tupleIJNS3_1CILi80EEENS5_ILi256EEEEEENS_10bfloat16_tEfNS_4arch4Sm90ELi256ENS3_8TiledMMAINS3_8MMA_AtomIJNS3_4SM904GMMA27MMA_64x16x16_F32BF16BF16_SSILNSF_5MajorE1ELSH_1ELNSF_7ScaleInE1ELSI_1EEEEEENS3_6LayoutINS4_IJNS5_ILi2EEENS5_ILi1EEESN_EEENS4_IJSN_NS5_ILi0EEESP_EEEEENS4_IJNS3_10UnderscoreESS_SS_EEEEELb1EEEEEvNT_6ParamsE)
        /*005c*/ 	.word	0x00000000


	//----- nvinfo : EIATTR_REGCOUNT
	.align		4
.L_30:
        /*0060*/ 	.byte	0x04, 0x2f
        /*0062*/ 	.short	(.L_32 - .L_31)
	.align		4
.L_31:
        /*0064*/ 	.word	index@(_ZN7cutlass13device_kernelIN5flash11enable_sm90INS1_16FlashAttnBwdSm90INS1_25CollectiveMainloopBwdSm90ILi2ELi1ELi1EN4cute5tupleIJNS5_1CILi1EEES8_S8_EEENS6_IJNS7_ILi64EEENS7_ILi80EEENS7_ILi256EEEEEENS_10bfloat16_tEfNS_4arch4Sm90ELb1ELb0ELb1ELb1ELb0ELb0ELb1ELb1ELi2ELi1ELi1ELi1ELb0EEENS1_21CollectiveEpilogueBwdISD_SE_SG_Li256ELb1ELb1ELi2EEENS1_25SingleTileBwdLPTSchedulerILb1ELi80ELb0EEEEEEEEEvNT_6ParamsE)
        /*0068*/ 	.word	0x000000a8


	//----- nvinfo : EIATTR_FRAME_SIZE
	.align		4
.L_32:
        /*006c*/ 	.byte	0x04, 0x11
        /*006e*/ 	.short	(.L_34 - .L_33)
	.align		4
.L_33:
        /*0070*/ 	.word	index@(_ZN7cutlass13device_kernelIN5flash11enable_sm90INS1_16FlashAttnBwdSm90INS1_25CollectiveMainloopBwdSm90ILi2ELi1ELi1EN4cute5tupleIJNS5_1CILi1EEES8_S8_EEENS6_IJNS7_ILi64EEENS7_ILi80EEENS7_ILi256EEEEEENS_10bfloat16_tEfNS_4arch4Sm90ELb1ELb0ELb1ELb1ELb0ELb0ELb1ELb1ELi2ELi1ELi1ELi1ELb0EEENS1_21CollectiveEpilogueBwdISD_SE_SG_Li256ELb1ELb1ELi2EEENS1_25SingleTileBwdLPTSchedulerILb1ELi80ELb0EEEEEEEEEvNT_6ParamsE)
        /*0074*/ 	.word	0x00000018


	//----- nvinfo : EIATTR_REGCOUNT
	.align		4
.L_34:
        /*0078*/ 	.byte	0x04, 0x2f
        /*007a*/ 	.short	(.L_36 - .L_35)
	.align		4
.L_35:
        /*007c*/ 	.word	index@(_ZN7cutlass13device_kernelIN5flash22FlashAttnBwdPreprocessIN4cute5tupleIJNS3_1CILi64EEENS5_ILi256EEEEEENS_10bfloat16_tEfNS_4arch4Sm90ELb1ELb0EEEEEvNT_6ParamsE)
        /*0080*/ 	.word	0x0000007c


	//----- nvinfo : EIATTR_FRAME_SIZE
	.align		4
.L_36:
        /*0084*/ 	.byte	0x04, 0x11
        /*0086*/ 	.short	(.L_38 - .L_37)
	.align		4
.L_37:
        /*0088*/ 	.word	index@(_ZN7cutlass13device_kernelIN5flash22FlashAttnBwdPreprocessIN4cute5tupleIJNS3_1CILi64EEENS5_ILi256EEEEEENS_10bfloat16_tEfNS_4arch4Sm90ELb1ELb0EEEEEvNT_6ParamsE)
        /*008c*/ 	.word	0x00000000


	//----- nvinfo : EIATTR_REGCOUNT
	.align		4
.L_38:
        /*0090*/ 	.byte	0x04, 0x2f
        /*0092*/ 	.short	(.L_40 - .L_39)
	.align		4
.L_39:
        /*0094*/ 	.word	index@(_ZN7cutlass13device_kernelIN5flash11enable_sm90INS1_16FlashAttnBwdSm90INS1_25CollectiveMainloopBwdSm90ILi2ELi1ELi1EN4cute5tupleIJNS5_1CILi1EEES8_S8_EEENS6_IJNS7_ILi64EEENS7_ILi80EEENS7_ILi256EEEEEENS_10bfloat16_tEfNS_4arch4Sm90ELb1ELb0ELb1ELb0ELb0ELb0ELb1ELb1ELi2ELi1ELi1ELi1ELb0EEENS1_24CollectiveEpilogueBwdGQAISD_fSG_Li256ELb0ELb0EEENS1_25SingleTileBwdLPTSchedulerILb0ELi80ELb0EEEEEEEEEvNT_6ParamsE)
        /*0098*/ 	.word	0x000000a8


	//----- nvinfo : EIATTR_FRAME_SIZE
	.align		4
.L_40:
        /*009c*/ 	.byte	0x04, 0x11
        /*009e*/ 	.short	(.L_42 - .L_41)
	.align		4
.L_41:
        /*00a0*/ 	.word	index@(_ZN7cutlass13device_kernelIN5flash11enable_sm90INS1_16FlashAttnBwdSm90INS1_25CollectiveMainloopBwdSm90ILi2ELi1ELi1EN4cute5tupleIJNS5_1CILi1EEES8_S8_EEENS6_IJNS7_ILi64EEENS7_ILi80EEENS7_ILi256EEEEEENS_10bfloat16_tEfNS_4arch4Sm90ELb1ELb0ELb1ELb0ELb0ELb0ELb1ELb1ELi2ELi1ELi1ELi1ELb0EEENS1_24CollectiveEpilogueBwdGQAISD_fSG_Li256ELb0ELb0EEENS1_25SingleTileBwdLPTSchedulerILb0ELi80ELb0EEEEEEEEEvNT_6ParamsE)
        /*00a4*/ 	.word	0x00000020


	//----- nvinfo : EIATTR_REGCOUNT
	.align		4
.L_42:
        /*00a8*/ 	.byte	0x04, 0x2f
        /*00aa*/ 	.short	(.L_44 - .L_43)
	.align		4
.L_43:
        /*00ac*/ 	.word	index@(_ZN7cutlass13device_kernelIN5flash11enable_sm90INS1_16FlashAttnBwdSm90INS1_25CollectiveMainloopBwdSm90ILi2ELi1ELi1EN4cute5tupleIJNS5_1CILi1EEES8_S8_EEENS6_IJNS7_ILi64EEENS7_ILi80EEENS7_ILi256EEEEEENS_10bfloat16_tEfNS_4arch4Sm90ELb1ELb0ELb1ELb0ELb0ELb0ELb1ELb1ELi2ELi1ELi1ELi1ELb0EEENS1_21CollectiveEpilogueBwdISD_SE_SG_Li256ELb0ELb1ELi2EEENS1_25SingleTileBwdLPTSchedulerILb0ELi80ELb0EEEEEEEEEvNT_6ParamsE)
        /*00b0*/ 	.word	0x000000a8


	//----- nvinfo : EIATTR_FRAME_SIZE
	.align		4
.L_44:
        /*00b4*/ 	.byte	0x04, 0x11
        /*00b6*/ 	.short	(.L_46 - .L_45)
	.align		4
.L_45:
        /*00b8*/ 	.word	index@(_ZN7cutlass13device_kernelIN5flash11enable_sm90INS1_16FlashAttnBwdSm90INS1_25CollectiveMainloopBwdSm90ILi2ELi1ELi1EN4cute5tupleIJNS5_1CILi1EEES8_S8_EEENS6_IJNS7_ILi64EEENS7_ILi80EEENS7_ILi256EEEEEENS_10bfloat16_tEfNS_4arch4Sm90ELb1ELb0ELb1ELb0ELb0ELb0ELb1ELb1ELi2ELi1ELi1ELi1ELb0EEENS1_21CollectiveEpilogueBwdISD_SE_SG_Li256ELb0ELb1ELi2EEENS1_25SingleTileBwdLPTSchedulerILb0ELi80ELb0EEEEEEEEEvNT_6ParamsE)
        /*00bc*/ 	.word	0x00000018


	//----- nvinfo : EIATTR_REGCOUNT
	.align		4
.L_46:
        /*00c0*/ 	.byte	0x04, 0x2f
        /*00c2*/ 	.short	(.L_48 - .L_47)
	.align		4
.L_47:
        /*00c4*/ 	.word	index@(_ZN7cutlass13device_kernelIN5flash11enable_sm90INS1_16FlashAttnBwdSm90INS1_25CollectiveMainloopBwdSm90ILi2ELi1ELi1EN4cute5tupleIJNS5_1CILi1EEES8_S8_EEENS6_IJNS7_ILi64EEENS7_ILi80EEENS7_ILi256EEEEEENS_10bfloat16_tEfNS_4arch4Sm90ELb0ELb1ELb1ELb1ELb0ELb0ELb1ELb1ELi2ELi1ELi1ELi1ELb0EEENS1_24CollectiveEpilogueBwdGQAISD_fSG_Li256ELb1ELb0EEENS1_19SingleTileSchedulerILb1ELb0ELb0ELi80EEEEEEEEEvNT_6ParamsE)
        /*00c8*/ 	.word	0x000000a8


	//----- nvinfo : EIATTR_FRAME_SIZE
	.align		4
.L_48:
        /*00cc*/ 	.byte	0x04, 0x11
        /*00ce*/ 	.short	(.L_50 - .L_49)
	.align		4
.L_49:
        /*00d0*/ 	.word	index@(_ZN7cutlass13device_kernelIN5flash11enable_sm90INS1_16FlashAttnBwdSm90INS1_25CollectiveMainloopBwdSm90ILi2ELi1ELi1EN4cute5tupleIJNS5_1CILi1EEES8_S8_EEENS6_IJNS7_ILi64EEENS7_ILi80EEENS7_ILi256EEEEEENS_10bfloat16_tEfNS_4arch4Sm90ELb0ELb1ELb1ELb1ELb0ELb0ELb1ELb1ELi2ELi1ELi1ELi1ELb0EEENS1_24CollectiveEpilogueBwdGQAISD_fSG_Li256ELb1ELb0EEENS1_19SingleTileSchedulerILb1ELb0ELb0ELi80EEEEEEEEEvNT_6ParamsE)
        /*00d4*/ 	.word	0x00000008


	//----- nvinfo : EIATTR_REGCOUNT
	.align		4
.L_50:
        /*00d8*/ 	.byte	0x04, 0x2f
        /*00da*/ 	.short	(.L_52 - .L_51)
	.align		4
.L_51:
        /*00dc*/ 	.word	index@(_ZN7cutlass13device_kernelIN5flash11enable_sm90INS1_16FlashAttnBwdSm90INS1_25CollectiveMainloopBwdSm90ILi2ELi1ELi1EN4cute5tupleIJNS5_1CILi1EEES8_S8_EEENS6_IJNS7_ILi64EEENS7_ILi80EEENS7_ILi256EEEEEENS_10bfloat16_tEfNS_4arch4Sm90ELb0ELb1ELb1ELb1ELb0ELb0ELb1ELb1ELi2ELi1ELi1ELi1ELb0EEENS1_21CollectiveEpilogueBwdISD_SE_SG_Li256ELb1ELb1ELi2EEENS1_19SingleTileSchedulerILb1ELb0ELb0ELi80EEEEEEEEEvNT_6ParamsE)
        /*00e0*/ 	.word	0x000000a8


	//----- nvinfo : EIATTR_FRAME_SIZE
	.align		4
.L_52:
        /*00e4*/ 	.byte	0x04, 0x11
        /*00e6*/ 	.short	(.L_54 - .L_53)
	.align		4
.L_53:
        /*00e8*/ 	.word	index@(_ZN7cutlass13device_kernelIN5flash11enable_sm90INS1_16FlashAttnBwdSm90INS1_25CollectiveMainloopBwdSm90ILi2ELi1ELi1EN4cute5tupleIJNS5_1CILi1EEES8_S8_EEENS6_IJNS7_ILi64EEENS7_ILi80EEENS7_ILi256EEEEEENS_10bfloat16_tEfNS_4arch4Sm90ELb0ELb1ELb1ELb1ELb0ELb0ELb1ELb1ELi2ELi1ELi1ELi1ELb0EEENS1_21CollectiveEpilogueBwdISD_SE_SG_Li256ELb1ELb1ELi2EEENS1_19SingleTileSchedulerILb1ELb0ELb0ELi80EEEEEEEEEvNT_6ParamsE)
        /*00ec*/ 	.word	0x00000008


	//----- nvinfo : EIATTR_REGCOUNT
	.align		4
.L_54:
        /*00f0*/ 	.byte	0x04, 0x2f
        /*00f2*/ 	.short	(.L_56 - .L_55)
	.align		4
.L_55:
        /*00f4*/ 	.word	index@(_ZN7cutlass13device_kernelIN5flash11enable_sm90INS1_16FlashAttnBwdSm90INS1_25CollectiveMainloopBwdSm90ILi2ELi1ELi1EN4cute5tupleIJNS5_1CILi1EEES8_S8_EEENS6_IJNS7_ILi64EEENS7_ILi80EEENS7_ILi256EEEEEENS_10bfloat16_tEfNS_4arch4Sm90ELb0ELb1ELb1ELb0ELb0ELb0ELb1ELb1ELi2ELi1ELi1ELi1ELb0EEENS1_24CollectiveEpilogueBwdGQAISD_fSG_Li256ELb0ELb0EEENS1_19SingleTileSchedulerILb0ELb0ELb0ELi80EEEEEEEEEvNT_6ParamsE)
        /*00f8*/ 	.word	0x000000a8


	//----- nvinfo : EIATTR_FRAME_SIZE
	.align		4
.L_56:
        /*00fc*/ 	.byte	0x04, 0x11
        /*00fe*/ 	.short	(.L_58 - .L_57)
	.align		4
.L_57:
        /*0100*/ 	.word	index@(_ZN7cutlass13device_kernelIN5flash11enable_sm90INS1_16FlashAttnBwdSm90INS1_25CollectiveMainloopBwdSm90ILi2ELi1ELi1EN4cute5tupleIJNS5_1CILi1EEES8_S8_EEENS6_IJNS7_ILi64EEENS7_ILi80EEENS7_ILi256EEEEEENS_10bfloat16_tEfNS_4arch4Sm90ELb0ELb1ELb1ELb0ELb0ELb0ELb1ELb1ELi2ELi1ELi1ELi1ELb0EEENS1_24CollectiveEpilogueBwdGQAISD_fSG_Li256ELb0ELb0EEENS1_19SingleTileSchedulerILb0ELb0ELb0ELi80EEEEEEEEEvNT_6ParamsE)
        /*0104*/ 	.word	0x00000008


	//----- nvinfo : EIATTR_REGCOUNT
	.align		4
.L_58:
        /*0108*/ 	.byte	0x04, 0x2f
        /*010a*/ 	.short	(.L_60 - .L_59)
	.align		4
.L_59:
        /*010c*/ 	.word	index@(_ZN7cutlass13device_kernelIN5flash11enable_sm90INS1_16FlashAttnBwdSm90INS1_25CollectiveMainloopBwdSm90ILi2ELi1ELi1EN4cute5tupleIJNS5_1CILi1EEES8_S8_EEENS6_IJNS7_ILi64EEENS7_ILi80EEENS7_ILi256EEEEEENS_10bfloat16_tEfNS_4arch4Sm90ELb0ELb1ELb1ELb0ELb0ELb0ELb1ELb1ELi2ELi1ELi1ELi1ELb0EEENS1_21CollectiveEpilogueBwdISD_SE_SG_Li256ELb0ELb1ELi2EEENS1_19SingleTileSchedulerILb0ELb0ELb0ELi80EEEEEEEEEvNT_6ParamsE)
        /*0110*/ 	.word	0x000000a8


	//----- nvinfo : EIATTR_FRAME_SIZE
	.align		4
.L_60:
        /*0114*/ 	.byte	0x04, 0x11
        /*0116*/ 	.short	(.L_62 - .L_61)
	.align		4
.L_61:
        /*0118*/ 	.word	index@(_ZN7cutlass13device_kernelIN5flash11enable_sm90INS1_16FlashAttnBwdSm90INS1_25CollectiveMainloopBwdSm90ILi2ELi1ELi1EN4cute5tupleIJNS5_1CILi1EEES8_S8_EEENS6_IJNS7_ILi64EEENS7_ILi80EEENS7_ILi256EEEEEENS_10bfloat16_tEfNS_4arch4Sm90ELb0ELb1ELb1ELb0ELb0ELb0ELb1ELb1ELi2ELi1ELi1ELi1ELb0EEENS1_21CollectiveEpilogueBwdISD_SE_SG_Li256ELb0ELb1ELi2EEENS1_19SingleTileSchedulerILb0ELb0ELb0ELi80EEEEEEEEEvNT_6ParamsE)
        /*011c*/ 	.word	0x00000008


	//----- nvinfo : EIATTR_REGCOUNT
	.align		4
.L_62:
        /*0120*/ 	.byte	0x04, 0x2f
        /*0122*/ 	.short	(.L_64 - .L_63)
	.align		4
.L_63:
        /*0124*/ 	.word	index@(_ZN7cutlass13device_kernelIN5flash11enable_sm90INS1_16FlashAttnBwdSm90INS1_25CollectiveMainloopBwdSm90ILi2ELi1ELi1EN4cute5tupleIJNS5_1CILi1EEES8_S8_EEENS6_IJNS7_ILi64EEENS7_ILi80EEENS7_ILi256EEEEEENS_10bfloat16_tEfNS_4arch4Sm90ELb0ELb0ELb1ELb1ELb0ELb0ELb1ELb1ELi2ELi1ELi1ELi1ELb0EEENS1_24CollectiveEpilogueBwdGQAISD_fSG_Li256ELb1ELb0EEENS1_19SingleTileSchedulerILb1ELb0ELb0ELi80EEEEEEEEEvNT_6ParamsE)
        /*0128*/ 	.word	0x000000a8


	//----- nvinfo : EIATTR_FRAME_SIZE
	.align		4
.L_64:
        /*012c*/ 	.byte	0x04, 0x11
        /*012e*/ 	.short	(.L_66 - .L_65)
	.align		4
.L_65:
        /*0130*/ 	.word	index@(_ZN7cutlass13device_kernelIN5flash11enable_sm90INS1_16FlashAttnBwdSm90INS1_25CollectiveMainloopBwdSm90ILi2ELi1ELi1EN4cute5tupleIJNS5_1CILi1EEES8_S8_EEENS6_IJNS7_ILi64EEENS7_ILi80EEENS7_ILi256EEEEEENS_10bfloat16_tEfNS_4arch4Sm90ELb0ELb0ELb1ELb1ELb0ELb0ELb1ELb1ELi2ELi1ELi1ELi1ELb0EEENS1_24CollectiveEpilogueBwdGQAISD_fSG_Li256ELb1ELb0EEENS1_19SingleTileSchedulerILb1ELb0ELb0ELi80EEEEEEEEEvNT_6ParamsE)
        /*0134*/ 	.word	0x00000008


	//----- nvinfo : EIATTR_REGCOUNT
	.align		4
.L_66:
        /*0138*/ 	.byte	0x04, 0x2f
        /*013a*/ 	.short	(.L_68 - .L_67)
	.align		4
.L_67:
        /*013c*/ 	.word	index@(_ZN7cutlass13device_kernelIN5flash11enable_sm90INS1_16FlashAttnBwdSm90INS1_25CollectiveMainloopBwdSm90ILi2ELi1ELi1EN4cute5tupleIJNS5_1CILi1EEES8_S8_EEENS6_IJNS7_ILi64EEENS7_ILi80EEENS7_ILi256EEEEEENS_10bfloat16_tEfNS_4arch4Sm90ELb0ELb0ELb1ELb1ELb0ELb0ELb1ELb1ELi2ELi1ELi1ELi1ELb0EEENS1_21CollectiveEpilogueBwdISD_SE_SG_Li256ELb1ELb1ELi2EEENS1_19SingleTileSchedulerILb1ELb0ELb0ELi80EEEEEEEEEvNT_6ParamsE)
        /*0140*/ 	.word	0x000000a8


	//----- nvinfo : EIATTR_FRAME_SIZE
	.align		4
.L_68:
        /*0144*/ 	.byte	0x04, 0x11
        /*0146*/ 	.short	(.L_70 - .L_69)
	.align		4
.L_69:
        /*0148*/ 	.word	index@(_ZN7cutlass13device_kernelIN5flash11enable_sm90INS1_16FlashAttnBwdSm90INS1_25CollectiveMainloopBwdSm90ILi2ELi1ELi1EN4cute5tupleIJNS5_1CILi1EEES8_S8_EEENS6_IJNS7_ILi64EEENS7_ILi80EEENS7_ILi256EEEEEENS_10bfloat16_tEfNS_4arch4Sm90ELb0ELb0ELb1ELb1ELb0ELb0ELb1ELb1ELi2ELi1ELi1ELi1ELb0EEENS1_21CollectiveEpilogueBwdISD_SE_SG_Li256ELb1ELb1ELi2EEENS1_19SingleTileSchedulerILb1ELb0ELb0ELi80EEEEEEEEEvNT_6ParamsE)
        /*014c*/ 	.word	0x00000008


	//----- nvinfo : EIATTR_REGCOUNT
	.align		4
.L_70:
        /*0150*/ 	.byte	0x04, 0x2f
        /*0152*/ 	.short	(.L_72 - .L_71)
	.align		4
.L_71:
        /*0154*/ 	.word	index@(_ZN7cutlass13device_kernelIN5flash11enable_sm90INS1_16FlashAttnBwdSm90INS1_25CollectiveMainloopBwdSm90ILi2ELi1ELi1EN4cute5tupleIJNS5_1CILi1EEES8_S8_EEENS6_IJNS7_ILi64EEENS7_ILi80EEENS7_ILi256EEEEEENS_10bfloat16_tEfNS_4arch4Sm90ELb0ELb0ELb1ELb0ELb0ELb0ELb1ELb1ELi2ELi1ELi1ELi1ELb0EEENS1_24CollectiveEpilogueBwdGQAISD_fSG_Li256ELb0ELb0EEENS1_19SingleTileSchedulerILb0ELb0ELb0ELi80EEEEEEEEEvNT_6ParamsE)
        /*0158*/ 	.word	0x000000a8


	//----- nvinfo : EIATTR_FRAME_SIZE
	.align		4
.L_72:
        /*015c*/ 	.byte	0x04, 0x11
        /*015e*/ 	.short	(.L_74 - .L_73)
	.align		4
.L_73:
        /*0160*/ 	.word	index@(_ZN7cutlass13device_kernelIN5flash11enable_sm90INS1_16FlashAttnBwdSm90INS1_25CollectiveMainloopBwdSm90ILi2ELi1ELi1EN4cute5tupleIJNS5_1CILi1EEES8_S8_EEENS6_IJNS7_ILi64EEENS7_ILi80EEENS7_ILi256EEEEEENS_10bfloat16_tEfNS_4arch4Sm90ELb0ELb0ELb1ELb0ELb0ELb0ELb1ELb1ELi2ELi1ELi1ELi1ELb0EEENS1_24CollectiveEpilogueBwdGQAISD_fSG_Li256ELb0ELb0EEENS1_19SingleTileSchedulerILb0ELb0ELb0ELi80EEEEEEEEEvNT_6ParamsE)
        /*0164*/ 	.word	0x00000008


	//----- nvinfo : EIATTR_REGCOUNT
	.align		4
.L_74:
        /*0168*/ 	.byte	0x04, 0x2f
        /*016a*/ 	.short	(.L_76 - .L_75)
	.align		4
.L_75:
        /*016c*/ 	.word	index@(_ZN7cutlass13device_kernelIN5flash11enable_sm90INS1_16FlashAttnBwdSm90INS1_25CollectiveMainloopBwdSm90ILi2ELi1ELi1EN4cute5tupleIJNS5_1CILi1EEES8_S8_EEENS6_IJNS7_ILi64EEENS7_ILi80EEENS7_ILi256EEEEEENS_10bfloat16_tEfNS_4arch4Sm90ELb0ELb0ELb1ELb0ELb0ELb0ELb1ELb1ELi2ELi1ELi1ELi1ELb0EEENS1_21CollectiveEpilogueBwdISD_SE_SG_Li256ELb0ELb1ELi2EEENS1_19SingleTileSchedulerILb0ELb0ELb0ELi80EEEEEEEEEvNT_6ParamsE)
        /*0170*/ 	.word	0x000000a8


	//----- nvinfo : EIATTR_FRAME_SIZE
	.align		4
.L_76:
        /*0174*/ 	.byte	0x04, 0x11
        /*0176*/ 	.short	(.L_78 - .L_77)
	.align		4
.L_77:
        /*0178*/ 	.word	index@(_ZN7cutlass13device_kernelIN5flash11enable_sm90INS1_16FlashAttnBwdSm90INS1_25CollectiveMainloopBwdSm90ILi2ELi1ELi1EN4cute5tupleIJNS5_1CILi1EEES8_S8_EEENS6_IJNS7_ILi64EEENS7_ILi80EEENS7_ILi256EEEEEENS_10bfloat16_tEfNS_4arch4Sm90ELb0ELb0ELb1ELb0ELb0ELb0ELb1ELb1ELi2ELi1ELi1ELi1ELb0EEENS1_21CollectiveEpilogueBwdISD_SE_SG_Li256ELb0ELb1ELi2EEENS1_19SingleTileSchedulerILb0ELb0ELb0ELi80EEEEEEEEEvNT_6ParamsE)
        /*017c*/ 	.word	0x00000010


	//----- nvinfo : EIATTR_MIN_STACK_SIZE
	.align		4
.L_78:
        /*0180*/ 	.byte	0x04, 0x12
        /*0182*/ 	.short	(.L_80 - .L_79)
	.align		4
.L_79:
        /*0184*/ 	.word	index@(_ZN7cutlass13device_kernelIN5flash11enable_sm90INS1_16FlashAttnBwdSm90INS1_25CollectiveMainloopBwdSm90ILi2ELi1ELi1EN4cute5tupleIJNS5_1CILi1EEES8_S8_EEENS6_IJNS7_ILi64EEENS7_ILi80EEENS7_ILi256EEEEEENS_10bfloat16_tEfNS_4arch4Sm90ELb0ELb0ELb1ELb0ELb0ELb0ELb1ELb1ELi2ELi1ELi1ELi1ELb0EEENS1_21CollectiveEpilogueBwdISD_SE_SG_Li256ELb0ELb1ELi2EEENS1_19SingleTileSchedulerILb0ELb0ELb0ELi80EEEEEEEEEvNT_6ParamsE)
        /*0188*/ 	.word	0x00000010


	//----- nvinfo : EIATTR_MIN_STACK_SIZE
	.align		4
.L_80:
        /*018c*/ 	.byte	0x04, 0x12
        /*018e*/ 	.short	(.L_82 - .L_81)
	.align		4
.L_81:
        /*0190*/ 	.word	index@(_ZN7cutlass13device_kernelIN5flash11enable_sm90INS1_16FlashAttnBwdSm90INS1_25CollectiveMainloopBwdSm90ILi2ELi1ELi1EN4cute5tupleIJNS5_1CILi1EEES8_S8_EEENS6_IJNS7_ILi64EEENS7_ILi80EEENS7_ILi256EEEEEENS_10bfloat16_tEfNS_4arch4Sm90ELb0ELb0ELb1ELb0ELb0ELb0ELb1ELb1ELi2ELi1ELi1ELi1ELb0EEENS1_24CollectiveEpilogueBwdGQAISD_fSG_Li256ELb0ELb0EEENS1_19SingleTileSchedulerILb0ELb0ELb0ELi80EEEEEEEEEvNT_6ParamsE)
        /*0194*/ 	.word	0x00000008


	//----- nvinfo : EIATTR_MIN_STACK_SIZE
	.align		4
.L_82:
        /*0198*/ 	.byte	0x04, 0x12
        /*019a*/ 	.short	(.L_84 - .L_83)
	.align		4
.L_83:
        /*019c*/ 	.word	index@(_ZN7cutlass13device_kernelIN5flash11enable_sm90INS1_16FlashAttnBwdSm90INS1_25CollectiveMainloopBwdSm90ILi2ELi1ELi1EN4cute5tupleIJNS5_1CILi1EEES8_S8_EEENS6_IJNS7_ILi64EEENS7_ILi80EEENS7_ILi256EEEEEENS_10bfloat16_tEfNS_4arch4Sm90ELb0ELb0ELb1ELb1ELb0ELb0ELb1ELb1ELi2ELi1ELi1ELi1ELb0EEENS1_21CollectiveEpilogueBwdISD_SE_SG_Li256ELb1ELb1ELi2EEENS1_19SingleTileSchedulerILb1ELb0ELb0ELi80EEEEEEEEEvNT_6ParamsE)
        /*01a0*/ 	.word	0x00000008


	//----- nvinfo : EIATTR_MIN_STACK_SIZE
	.align		4
.L_84:
        /*01a4*/ 	.byte	0x04, 0x12
        /*01a6*/ 	.short	(.L_86 - .L_85)
	.align		4
.L_85:
        /*01a8*/ 	.word	index@(_ZN7cutlass13device_kernelIN5flash11enable_sm90INS1_16FlashAttnBwdSm90INS1_25CollectiveMainloopBwdSm90ILi2ELi1ELi1EN4cute5tupleIJNS5_1CILi1EEES8_S8_EEENS6_IJNS7_ILi64EEENS7_ILi80EEENS7_ILi256EEEEEENS_10bfloat16_tEfNS_4arch4Sm90ELb0ELb0ELb1ELb1ELb0ELb0ELb1ELb1ELi2ELi1ELi1ELi1ELb0EEENS1_24CollectiveEpilogueBwdGQAISD_fSG_Li256ELb1ELb0EEENS1_19SingleTileSchedulerILb1ELb0ELb0ELi80EEEEEEEEEvNT_6ParamsE)
        /*01ac*/ 	.word	0x00000008


	//----- nvinfo : EIATTR_MIN_STACK_SIZE
	.align		4
.L_86:
        /*01b0*/ 	.byte	0x04, 0x12
        /*01b2*/ 	.short	(.L_88 - .L_87)
	.align		4
.L_87:
        /*01b4*/ 	.word	index@(_ZN7cutlass13device_kernelIN5flash11enable_sm90INS1_16FlashAttnBwdSm90INS1_25CollectiveMainloopBwdSm90ILi2ELi1ELi1EN4cute5tupleIJNS5_1CILi1EEES8_S8_EEENS6_IJNS7_ILi64EEENS7_ILi80EEENS7_ILi256EEEEEENS_10bfloat16_tEfNS_4arch4Sm90ELb0ELb1ELb1ELb0ELb0ELb0ELb1ELb1ELi2ELi1ELi1ELi1ELb0EEENS1_21CollectiveEpilogueBwdISD_SE_SG_Li256ELb0ELb1ELi2EEENS1_19SingleTileSchedulerILb0ELb0ELb0ELi80EEEEEEEEEvNT_6ParamsE)
        /*01b8*/ 	.word	0x00000008


	//----- nvinfo : EIATTR_MIN_STACK_SIZE
	.align		4
.L_88:
        /*01bc*/ 	.byte	0x04, 0x12
        /*01be*/ 	.short	(.L_90 - .L_89)
	.align		4
.L_89:
        /*01c0*/ 	.word	index@(_ZN7cutlass13device_kernelIN5flash11enable_sm90INS1_16FlashAttnBwdSm90INS1_25CollectiveMainloopBwdSm90ILi2ELi1ELi1EN4cute5tupleIJNS5_1CILi1EEES8_S8_EEENS6_IJNS7_ILi64EEENS7_ILi80EEENS7_ILi256EEEEEENS_10bfloat16_tEfNS_4arch4Sm90ELb0ELb1ELb1ELb0ELb0ELb0ELb1ELb1ELi2ELi1ELi1ELi1ELb0EEENS1_24CollectiveEpilogueBwdGQAISD_fSG_Li256ELb0ELb0EEENS1_19SingleTileSchedulerILb0ELb0ELb0ELi80EEEEEEEEEvNT_6ParamsE)
        /*01c4*/ 	.word	0x00000008


	//----- nvinfo : EIATTR_MIN_STACK_SIZE
	.align		4
.L_90:
        /*01c8*/ 	.byte	0x04, 0x12
        /*01ca*/ 	.short	(.L_92 - .L_91)
	.align		4
.L_91:
        /*01cc*/ 	.word	index@(_ZN7cutlass13device_kernelIN5flash11enable_sm90INS1_16FlashAttnBwdSm90INS1_25CollectiveMainloopBwdSm90ILi2ELi1ELi1EN4cute5tupleIJNS5_1CILi1EEES8_S8_EEENS6_IJNS7_ILi64EEENS7_ILi80EEENS7_ILi256EEEEEENS_10bfloat16_tEfNS_4arch4Sm90ELb0ELb1ELb1ELb1ELb0ELb0ELb1ELb1ELi2ELi1ELi1ELi1ELb0EEENS1_21CollectiveEpilogueBwdISD_SE_SG_Li256ELb1ELb1ELi2EEENS1_19SingleTileSchedulerILb1ELb0ELb0ELi80EEEEEEEEEvNT_6ParamsE)
        /*01d0*/ 	.word	0x00000008


	//----- nvinfo : EIATTR_MIN_STACK_SIZE
	.align		4
.L_92:
        /*01d4*/ 	.byte	0x04, 0x12
        /*01d6*/ 	.short	(.L_94 - .L_93)
	.align		4
.L_93:
        /*01d8*/ 	.word	index@(_ZN7cutlass13device_kernelIN5flash11enable_sm90INS1_16FlashAttnBwdSm90INS1_25CollectiveMainloopBwdSm90ILi2ELi1ELi1EN4cute5tupleIJNS5_1CILi1EEES8_S8_EEENS6_IJNS7_ILi64EEENS7_ILi80EEENS7_ILi256EEEEEENS_10bfloat16_tEfNS_4arch4Sm90ELb0ELb1ELb1ELb1ELb0ELb0ELb1ELb1ELi2ELi1ELi1ELi1ELb0EEENS1_24CollectiveEpilogueBwdGQAISD_fSG_Li256ELb1ELb0EEENS1_19SingleTileSchedulerILb1ELb0ELb0ELi80EEEEEEEEEvNT_6ParamsE)
        /*01dc*/ 	.word	0x00000008


	//----- nvinfo : EIATTR_MIN_STACK_SIZE
	.align		4
.L_94:
        /*01e0*/ 	.byte	0x04, 0x12
        /*01e2*/ 	.short	(.L_96 - .L_95)
	.align		4
.L_95:
        /*01e4*/ 	.word	index@(_ZN7cutlass13device_kernelIN5flash11enable_sm90INS1_16FlashAttnBwdSm90INS1_25CollectiveMainloopBwdSm90ILi2ELi1ELi1EN4cute5tupleIJNS5_1CILi1EEES8_S8_EEENS6_IJNS7_ILi64EEENS7_ILi80EEENS7_ILi256EEEEEENS_10bfloat16_tEfNS_4arch4Sm90ELb1ELb0ELb1ELb0ELb0ELb0ELb1ELb1ELi2ELi1ELi1ELi1ELb0EEENS1_21CollectiveEpilogueBwdISD_SE_SG_Li256ELb0ELb1ELi2EEENS1_25SingleTileBwdLPTSchedulerILb0ELi80ELb0EEEEEEEEEvNT_6ParamsE)
        /*01e8*/ 	.word	0x00000018


	//----- nvinfo : EIATTR_MIN_STACK_SIZE
	.align		4
.L_96:
        /*01ec*/ 	.byte	0x04, 0x12
        /*01ee*/ 	.short	(.L_98 - .L_97)
	.align		4
.L_97:
        /*01f0*/ 	.word	index@(_ZN7cutlass13device_kernelIN5flash11enable_sm90INS1_16FlashAttnBwdSm90INS1_25CollectiveMainloopBwdSm90ILi2ELi1ELi1EN4cute5tupleIJNS5_1CILi1EEES8_S8_EEENS6_IJNS7_ILi64EEENS7_ILi80EEENS7_ILi256EEEEEENS_10bfloat16_tEfNS_4arch4Sm90ELb1ELb0ELb1ELb0ELb0ELb0ELb1ELb1ELi2ELi1ELi1ELi1ELb0EEENS1_24CollectiveEpilogueBwdGQAISD_fSG_Li256ELb0ELb0EEENS1_25SingleTileBwdLPTSchedulerILb0ELi80ELb0EEEEEEEEEvNT_6ParamsE)
        /*01f4*/ 	.word	0x00000020


	//----- nvinfo : EIATTR_MIN_STACK_SIZE
	.align		4
.L_98:
        /*01f8*/ 	.byte	0x04, 0x12
        /*01fa*/ 	.short	(.L_100 - .L_99)
	.align		4
.L_99:
        /*01fc*/ 	.word	index@(_ZN7cutlass13device_kernelIN5flash22FlashAttnBwdPreprocessIN4cute5tupleIJNS3_1CILi64EEENS5_ILi256EEEEEENS_10bfloat16_tEfNS_4arch4Sm90ELb1ELb0EEEEEvNT_6ParamsE)
        /*0200*/ 	.word	0x00000000


	//----- nvinfo : EIATTR_MIN_STACK_SIZE
	.align		4
.L_100:
        /*0204*/ 	.byte	0x04, 0x12
        /*0206*/ 	.short	(.L_102 - .L_101)
	.align		4
.L_101:
        /*0208*/ 	.word	index@(_ZN7cutlass13device_kernelIN5flash11enable_sm90INS1_16FlashAttnBwdSm90INS1_25CollectiveMainloopBwdSm90ILi2ELi1ELi1EN4cute5tupleIJNS5_1CILi1EEES8_S8_EEENS6_IJNS7_ILi64EEENS7_ILi80EEENS7_ILi256EEEEEENS_10bfloat16_tEfNS_4arch4Sm90ELb1ELb0ELb1ELb1ELb0ELb0ELb1ELb1ELi2ELi1ELi1ELi1ELb0EEENS1_21CollectiveEpilogueBwdISD_SE_SG_Li256ELb1ELb1ELi2EEENS1_25SingleTileBwdLPTSchedulerILb1ELi80ELb0EEEEEEEEEvNT_6ParamsE)
        /*020c*/ 	.word	0x00000018


	//----- nvinfo : EIATTR_MIN_STACK_SIZE
	.align		4
.L_102:
        /*0210*/ 	.byte	0x04, 0x12
        /*0212*/ 	.short	(.L_104 - .L_103)
	.align		4
.L_103:
        /*0214*/ 	.word	index@(_ZN7cutlass13device_kernelIN5flash32FlashAttnBwdPostprocessConvertdQIN4cute5tupleIJNS3_1CILi80EEENS5_ILi256EEEEEENS_10bfloat16_tEfNS_4arch4Sm90ELi256ENS3_8TiledMMAINS3_8MMA_AtomIJNS3_4SM904GMMA27MMA_64x16x16_F32BF16BF16_SSILNSF_5MajorE1ELSH_1ELNSF_7ScaleInE1ELSI_1EEEEEENS3_6LayoutINS4_IJNS5_ILi2EEENS5_ILi1EEESN_EEENS4_IJSN_NS5_ILi0EEESP_EEEEENS4_IJNS3_10UnderscoreESS_SS_EEEEELb1EEEEEvNT_6ParamsE)
        /*0218*/ 	.word	0x00000000


	//----- nvinfo : EIATTR_MIN_STACK_SIZE
	.align		4
.L_104:
        /*021c*/ 	.byte	0x04, 0x12
        /*021e*/ 	.short	(.L_106 - .L_105)
	.align		4
.L_105:
        /*0220*/ 	.word	index@(_ZN7cutlass13device_kernelIN5flash32FlashAttnBwdPostprocessConvertdQIN4cute5tupleIJNS3_1CILi64EEENS5_ILi256EEEEEENS_10bfloat16_tEfNS_4arch4Sm90ELi256ENS3_8TiledMMAINS3_8MMA_AtomIJNS3_4SM904GMMA27MMA_64x64x16_F32BF16BF16_SSILNSF_5MajorE1ELSH_0ELNSF_7ScaleInE1ELSI_1EEEEEENS3_6LayoutINS4_IJNS5_ILi2EEENS5_ILi1EEESN_EEENS4_IJSN_NS5_ILi0EEESP_EEEEENS4_IJNS3_10UnderscoreESS_SS_EEEEELb1EEEEEvNT_6ParamsE)
        /*0224*/ 	.word	0x00000000


	//----- nvinfo : EIATTR_MIN_STACK_SIZE
	.align		4
.L_106:
        /*0228*/ 	.byte	0x04, 0x12
        /*022a*/ 	.short	(.L_108 - .L_107)
	.align		4
.L_107:
        /*022c*/ 	.word	index@(_ZN7cutlass13device_kernelIN5flash11enable_sm90INS1_16FlashAttnBwdSm90INS1_25CollectiveMainloopBwdSm90ILi2ELi1ELi1EN4cute5tupleIJNS5_1CILi1EEES8_S8_EEENS6_IJNS7_ILi64EEENS7_ILi80EEENS7_ILi256EEEEEENS_10bfloat16_tEfNS_4arch4Sm90ELb1ELb0ELb1ELb1ELb0ELb0ELb1ELb1ELi2ELi1ELi1ELi1ELb0EEENS1_24CollectiveEpilogueBwdGQAISD_fSG_Li256ELb1ELb0EEENS1_25SingleTileBwdLPTSchedulerILb1ELi80ELb0EEEEEEEEEvNT_6ParamsE)
        /*0230*/ 	.word	0x00000018


	//----- nvinfo : EIATTR_MIN_STACK_SIZE
	.align		4
.L_108:
        /*0234*/ 	.byte	0x04, 0x12
        /*0236*/ 	.short	(.L_110 - .L_109)
	.align		4
.L_109:
        /*0238*/ 	.word	index@(_ZN7cutlass13device_kernelIN5flash22FlashAttnBwdPreprocessIN4cute5tupleIJNS3_1CILi64EEENS5_ILi256EEEEEENS_10bfloat16_tEfNS_4arch4Sm90ELb1ELb1EEEEEvNT_6ParamsE)
        /*023c*/ 	.word	0x00000000
.L_110:


//--------------------- .nv.compat                --------------------------
	.section	.nv.compat,"",@"SHT_CUDA_COMPAT_INFO"
	.align	4
        /*0000*/ 	.byte	0x02, 0x09, 0x01, 0x00, 0x02, 0x02, 0x04, 0x00, 0x02, 0x05, 0x05, 0x00, 0x03, 0x07, 0x01, 0x01
        /*0010*/ 	.byte	0x02, 0x03, 0x01, 0x00, 0x02, 0x06, 0x01, 0x00, 0x04, 0x0b, 0x08, 0x00, 0x00, 0x00, 0x00, 0x00
        /*0020*/ 	.byte	0x00, 0x00, 0x00, 0x00


//--------------------- .nv.info._ZN7cutlass13device_kernelIN5flash11enable_sm90INS1_16FlashAttnBwdSm90INS1_25CollectiveMainloopBwdSm90ILi2ELi1ELi1EN4cute5tupleIJNS5_1CILi1EEES8_S8_EEENS6_IJNS7_ILi64EEENS7_ILi80EEENS7_ILi256EEEEEENS_10bfloat16_tEfNS_4arch4Sm90ELb0ELb0ELb1ELb0ELb0ELb0ELb1ELb1ELi2ELi1ELi1ELi1ELb0EEENS1_21CollectiveEpilogueBwdISD_SE_SG_Li256ELb0ELb1ELi2EEENS1_19SingleTileSchedulerILb0ELb0ELb0ELi80EEEEEEEEEvNT_6ParamsE --------------------------
	.section	.nv.info._ZN7cutlass13device_kernelIN5flash11enable_sm90INS1_16FlashAttnBwdSm90INS1_25CollectiveMainloopBwdSm90ILi2ELi1ELi1EN4cute5tupleIJNS5_1CILi1EEES8_S8_EEENS6_IJNS7_ILi64EEENS7_ILi80EEENS7_ILi256EEEEEENS_10bfloat16_tEfNS_4arch4Sm90ELb0ELb0ELb1ELb0ELb0ELb0ELb1ELb1ELi2ELi1ELi1ELi1ELb0EEENS1_21CollectiveEpilogueBwdISD_SE_SG_Li256ELb0ELb1ELi2EEENS1_19SingleTileSchedulerILb0ELb0ELb0ELi80EEEEEEEEEvNT_6ParamsE,"",@"SHT_CUDA_INFO"
	.sectionflags	@""
	.align	4


	//----- nvinfo : EIATTR_CUDA_API_VERSION
	.align		4
        /*0000*/ 	.byte	0x04, 0x37
        /*0002*/ 	.short	(.L_112 - .L_111)
.L_111:
        /*0004*/ 	.word	0x00000082


	//----- nvinfo : EIATTR_KPARAM_INFO
	.align		4
.L_112:
        /*0008*/ 	.byte	0x04, 0x17
        /*000a*/ 	.short	(.L_114 - .L_113)
.L_113:
        /*000c*/ 	.word	0x00000000
        /*0010*/ 	.short	0x0000
        /*0012*/ 	.short	0x0070
        /*0014*/ 	.byte	0x00, 0xf0, 0x01, 0x24


	//----- nvinfo : EIATTR_SPARSE_MMA_MASK
	.align		4
.L_114:
        /*0018*/ 	.byte	0x03, 0x50
        /*001a*/ 	.short	0x0000


	//----- nvinfo : EIATTR_MAXREG_COUNT
	.align		4
        /*001c*/ 	.byte	0x03, 0x1b
        /*001e*/ 	.short	0x00a8


	//----- nvinfo : EIATTR_NUM_BARRIERS
	.align		4
        /*0020*/ 	.byte	0x02, 0x4c
        /*0022*/ 	.byte	0x0a
	.zero		1


	//----- nvinfo : EIATTR_EXTERNS
	.align		4
        /*0024*/ 	.byte	0x04, 0x0f
        /*0026*/ 	.short	(.L_116 - .L_115)


	//   ....[0]....
	.align		4
.L_115:
        /*0028*/ 	.word	index@(__assertfail)


	//----- nvinfo : EIATTR_ANNOTATIONS
	.align		4
.L_116:
        /*002c*/ 	.byte	0x04, 0x55
        /*002e*/ 	.short	(.L_118 - .L_117)


	//   ....[0]....
.L_117:
        /*0030*/ 	.word	0x00000001
        /*0034*/ 	.byte	0x80, 0x0a, 0x00, 0x00, 0x01, 0x00, 0x00, 0x00, 0xf0, 0x0f, 0x00, 0x00, 0x01, 0x00, 0x00, 0x00
        /*0044*/ 	.byte	0xb0, 0x98, 0x00, 0x00, 0x01, 0x00, 0x00, 0x00, 0x40, 0xa3, 0x00, 0x00, 0x01, 0x00, 0x00, 0x00
        /*0054*/ 	.byte	0xa0, 0xba, 0x00, 0x00, 0x01, 0x00, 0x00, 0x00, 0x00, 0xbb, 0x00, 0x00


	//----- nvinfo : EIATTR_MERCURY_ISA_VERSION
	.align		4
.L_118:
        /*0060*/ 	.byte	0x03, 0x5f
        /*0062*/ 	.short	0x0101


	//----- nvinfo : EIATTR_INT_WARP_WIDE_INSTR_OFFSETS
	.align		4
        /*0064*/ 	.byte	0x04, 0x31
        /*0066*/ 	.short	(.L_120 - .L_119)


	//   ....[0]....
.L_119:
        /*0068*/ 	.word	0x000001e0


	//   ....[1]....
        /*006c*/ 	.word	0x00000290


	//----- nvinfo : EIATTR_COOP_GROUP_MASK_REGIDS
	.align		4
.L_120:
        /*0070*/ 	.byte	0x04, 0x29
        /*0072*/ 	.short	(.L_122 - .L_121)


	//   ....[0]....
.L_121:
        /*0074*/ 	.word	0xffffffff


	//   ....[1]....
        /*0078*/ 	.word	0xffffffff


	//   ....[2]....
        /*007c*/ 	.word	0xffffffff


	//   ....[3]....
        /*0080*/ 	.word	0xffffffff


	//   ....[4]....
        /*0084*/ 	.word	0xffffffff


	//   ....[5]....
        /*0088*/ 	.word	0xffffffff


	//   ....[6]....
        /*008c*/ 	.word	0xffffffff


	//----- nvinfo : EIATTR_COOP_GROUP_INSTR_OFFSETS
	.align		4
.L_122:
        /*0090*/ 	.byte	0x04, 0x28
        /*0092*/ 	.short	(.L_124 - .L_123)


	//   ....[0]....
.L_123:
        /*0094*/ 	.word	0x00000060


	//   ....[1]....
        /*0098*/ 	.word	0x000001f0


	//   ....[2]....
        /*009c*/ 	.word	0x000002a0


	//   ....[3]....
        /*00a0*/ 	.word	0x00000400


	//   ....[4]....
        /*00a4*/ 	.word	0x000006d0


	//   ....[5]....
        /*00a8*/ 	.word	0x0000a9c0


	//   ....[6]....
        /*00ac*/ 	.word	0x0000af30


	//----- nvinfo : EIATTR_REG_RECONFIG
	.align		4
.L_124:
        /*00b0*/ 	.byte	0x01, 0x54
	.zero		2


	//----- nvinfo : EIATTR_SYSCALL_OFFSETS
	.align		4
        /*00b4*/ 	.byte	0x04, 0x46
        /*00b6*/ 	.short	(.L_126 - .L_125)


	//   ....[0]....
.L_125:
        /*00b8*/ 	.word	0x00009fb0


	//   ....[1]....
        /*00bc*/ 	.word	0x0000a0f0


	//   ....[2]....
        /*00c0*/ 	.word	0x0000a210


	//   ....[3]....
        /*00c4*/ 	.word	0x0000a330


	//----- nvinfo : EIATTR_MBARRIER_INSTR_OFFSETS
	.align		4
.L_126:
        /*00c8*/ 	.byte	0x04, 0x39
        /*00ca*/ 	.short	(.L_128 - .L_127)


	//   ....[0]....
.L_127:
        /*00cc*/ 	.word	0x000002c0
        /*00d0*/ 	.word	0x000000ff
        /*00d4*/ 	.word	0x00031800
        /*00d8*/ 	.short	0x0100
        /*00da*/ 	.byte	0x06
	.zero		1


	//   ....[1]....
        /*00dc*/ 	.word	0x000003b0
        /*00e0*/ 	.word	0x000000ff
        /*00e4*/ 	.word	0x00031810
        /*00e8*/ 	.short	0x0100
        /*00ea*/ 	.byte	0x08
	.zero		1


	//   ....[2]....
        /*00ec*/ 	.word	0x000003c0
        /*00f0*/ 	.word	0x000000ff
        /*00f4*/ 	.word	0x00031820
        /*00f8*/ 	.short	0x0100
        /*00fa*/ 	.byte	0x08
	.zero		1


	//   ....[3]....
        /*00fc*/ 	.word	0x000003d0
        /*0100*/ 	.word	0x000000ff
        /*0104*/ 	.word	0x00031818
        /*0108*/ 	.short	0x0100
        /*010a*/ 	.byte	0x08
	.zero		1


	//   ....[4]....
        /*010c*/ 	.word	0x000003e0
        /*0110*/ 	.word	0x000000ff
        /*0114*/ 	.word	0x00031828
        /*0118*/ 	.short	0x0100
        /*011a*/ 	.byte	0x08
	.zero		1


	//   ....[5]....
        /*011c*/ 	.word	0x00000510
        /*0120*/ 	.word	0x000000ff
        /*0124*/ 	.word	0x00031830
        /*0128*/ 	.short	0x0100
        /*012a*/ 	.byte	0x08
	.zero		1


	//   ....[6]....
        /*012c*/ 	.word	0x00000520
        /*0130*/ 	.word	0x000000ff
        /*0134*/ 	.word	0x00031838
        /*0138*/ 	.short	0x0100
        /*013a*/ 	.byte	0x08
	.zero		1


	//   ....[7]....
        /*013c*/ 	.word	0x00000670
        /*0140*/ 	.word	0x000000ff
        /*0144*/ 	.word	0x00031800
        /*0148*/ 	.short	0x010a
        /*014a*/ 	.byte	0x3c
	.zero		1


	//   ....[8]....
        /*014c*/ 	.word	0x000006f0
        /*0150*/ 	.word	0x000000ff
        /*0154*/ 	.word	0x00031800
        /*0158*/ 	.short	0x010a
        /*015a*/ 	.byte	0x3c
	.zero		1


	//   ....[9]....
        /*015c*/ 	.word	0x000010a0
        /*0160*/ 	.word	0x00000011
        /*0164*/ 	.word	0x00031810
        /*0168*/ 	.short	0x010a
        /*016a*/ 	.byte	0x3f
	.zero		1


	//   ....[10]....
        /*016c*/ 	.word	0x00001180
        /*0170*/ 	.word	0x00000011
        /*0174*/ 	.word	0x00031810
        /*0178*/ 	.short	0x010a
        /*017a*/ 	.byte	0x3f
	.zero		1


	//   ....[11]....
        /*017c*/ 	.word	0x000036f0
        /*0180*/ 	.word	0x000000ff
        /*0184*/ 	.word	0x00031830
        /*0188*/ 	.short	0x010a
        /*018a*/ 	.byte	0x3c
	.zero		1


	//   ....[12]....
        /*018c*/ 	.word	0x000037b0
        /*0190*/ 	.word	0x000000ff
        /*0194*/ 	.word	0x00031830
        /*0198*/ 	.short	0x010a
        /*019a*/ 	.byte	0x3c
	.zero		1


	//   ....[13]....
        /*019c*/ 	.word	0x00008f60
        /*01a0*/ 	.word	0x000000ff
        /*01a4*/ 	.word	0x00000000
        /*01a8*/ 	.short	0x0101
        /*01aa*/ 	.byte	0x04
	.zero		1


	//   ....[14]....
        /*01ac*/ 	.word	0x00009930
        /*01b0*/ 	.word	0x00000011
        /*01b4*/ 	.word	0x00000000
        /*01b8*/ 	.short	0x0101
        /*01ba*/ 	.byte	0x3f
	.zero		1


	//   ....[15]....
        /*01bc*/ 	.word	0x0000b250
        /*01c0*/ 	.word	0x00000008
        /*01c4*/ 	.word	0x00031820
        /*01c8*/ 	.short	0x010a
        /*01ca*/ 	.byte	0x3f
	.zero		1


	//   ....[16]....
        /*01cc*/ 	.word	0x0000ba20
        /*01d0*/ 	.word	0x00000008
        /*01d4*/ 	.word	0x00031838
        /*01d8*/ 	.short	0x010a
        /*01da*/ 	.byte	0x3f
	.zero		1


	//   ....[17]....
        /*01dc*/ 	.word	0x0000bda0
        /*01e0*/ 	.word	0x00000013
        /*01e4*/ 	.word	0x00031820
        /*01e8*/ 	.short	0x010a
        /*01ea*/ 	.byte	0x3f
	.zero		1


	//   ....[18]....
        /*01ec*/ 	.word	0x0000c190
        /*01f0*/ 	.word	0x00000008
        /*01f4*/ 	.word	0x00031838
        /*01f8*/ 	.short	0x010a
        /*01fa*/ 	.byte	0x3f
	.zero		1


	//   ....[19]....
        /*01fc*/ 	.word	0x0000c640
        /*0200*/ 	.word	0x00000005
        /*0204*/ 	.word	0x00000000
        /*0208*/ 	.short	0x010a
        /*020a*/ 	.byte	0x3f
	.zero		1


	//   ....[20]....
        /*020c*/ 	.word	0x0000c6d0
        /*0210*/ 	.word	0x00000003
        /*0214*/ 	.word	0x00000000
        /*0218*/ 	.short	0x010a
        /*021a*/ 	.byte	0x3f
	.zero		1


	//   ....[21]....
        /*021c*/ 	.word	0x0000c720
        /*0220*/ 	.word	0x00000007
        /*0224*/ 	.word	0x00031838
        /*0228*/ 	.short	0x010a
        /*022a*/ 	.byte	0x3f
	.zero		1


	//   ....[22]....
        /*022c*/ 	.word	0x0000c790
        /*0230*/ 	.word	0x00000008
        /*0234*/ 	.word	0x00031800
        /*0238*/ 	.short	0x010a
        /*023a*/ 	.byte	0x3f
	.zero		1


	//   ....[23]....
        /*023c*/ 	.word	0x0000c7e0
        /*0240*/ 	.word	0x00000011
        /*0244*/ 	.word	0x00031810
        /*0248*/ 	.short	0x010a
        /*024a*/ 	.byte	0x3f
	.zero		1


	//   ....[24]....
        /*024c*/ 	.word	0x0000c830
        /*0250*/ 	.word	0x00000005
        /*0254*/ 	.word	0x00031830
        /*0258*/ 	.short	0x010a
        /*025a*/ 	.byte	0x3f
	.zero		1


	//   ....[25]....
        /*025c*/ 	.word	0x0000c880
        /*0260*/ 	.word	0x00000008
        /*0264*/ 	.word	0x00031820
        /*0268*/ 	.short	0x010a
        /*026a*/ 	.byte	0x3f
	.zero		1


	//   ....[26]....
        /*026c*/ 	.word	0x0000c8d0
        /*0270*/ 	.word	0x00000008
        /*0274*/ 	.word	0x00031838
        /*0278*/ 	.short	0x010a
        /*027a*/ 	.byte	0x3f
	.zero		1


	//   ....[27]....
        /*027c*/ 	.word	0x0000c930
        /*0280*/ 	.word	0x00000013
        /*0284*/ 	.word	0x00031820
        /*0288*/ 	.short	0x010a
        /*028a*/ 	.byte	0x3f
	.zero		1


	//   ....[28]....
        /*028c*/ 	.word	0x0000c980
        /*0290*/ 	.word	0x00000008
        /*0294*/ 	.word	0x00031838
        /*0298*/ 	.short	0x010a
        /*029a*/ 	.byte	0x3f
	.zero		1


	//   ....[29]....
        /*029c*/ 	.word	0x0000ca50
        /*02a0*/ 	.word	0x00000005
        /*02a4*/ 	.word	0x00000000
        /*02a8*/ 	.short	0x010a
        /*02aa*/ 	.byte	0x3f
	.zero		1


	//   ....[30]....
        /*02ac*/ 	.word	0x0000caa0
        /*02b0*/ 	.word	0x00000003
        /*02b4*/ 	.word	0x00000000
        /*02b8*/ 	.short	0x010a
        /*02ba*/ 	.byte	0x3f
	.zero		1


	//----- nvinfo : EIATTR_NUM_MBARRIERS
	.align		4
.L_128:
        /*02bc*/ 	.byte	0x03, 0x38
        /*02be*/ 	.short	0x0007


	//----- nvinfo : EIATTR_EXIT_INSTR_OFFSETS
	.align		4
        /*02c0*/ 	.byte	0x04, 0x1c
        /*02c2*/ 	.short	(.L_130 - .L_129)


	//   ....[0]....
.L_129:
        /*02c4*/ 	.word	0x00000610


	//   ....[1]....
        /*02c8*/ 	.word	0x0000aef0


	//   ....[2]....
        /*02cc*/ 	.word	0x0000af50


	//   ....[3]....
        /*02d0*/ 	.word	0x0000c770


	//----- nvinfo : EIATTR_MAX_THREADS
	.align		4
.L_130:
        /*02d4*/ 	.byte	0x04, 0x05
        /*02d6*/ 	.short	(.L_132 - .L_131)
.L_131:
        /*02d8*/ 	.word	0x00000180
        /*02dc*/ 	.word	0x00000001
        /*02e0*/ 	.word	0x00000001


	//----- nvinfo : EIATTR_CRS_STACK_SIZE
	.align		4
.L_132:
        /*02e4*/ 	.byte	0x04, 0x1e
        /*02e6*/ 	.short	(.L_134 - .L_133)
.L_133:
        /*02e8*/ 	.word	0x00000000


	//----- nvinfo : EIATTR_CBANK_PARAM_SIZE
	.align		4
.L_134:
        /*02ec*/ 	.byte	0x03, 0x19
        /*02ee*/ 	.short	0x0970


	//----- nvinfo : EIATTR_PARAM_CBANK
	.align		4
        /*02f0*/ 	.byte	0x04, 0x0a
        /*02f2*/ 	.short	(.L_136 - .L_135)
	.align		4
.L_135:
        /*02f4*/ 	.word	index@(.nv.constant0._ZN7cutlass13device_kernelIN5flash11enable_sm90INS1_16FlashAttnBwdSm90INS1_25CollectiveMainloopBwdSm90ILi2ELi1ELi1EN4cute5tupleIJNS5_1CILi1EEES8_S8_EEENS6_IJNS7_ILi64EEENS7_ILi80EEENS7_ILi256EEEEEENS_10bfloat16_tEfNS_4arch4Sm90ELb0ELb0ELb1ELb0ELb0ELb0ELb1ELb1ELi2ELi1ELi1ELi1ELb0EEENS1_21CollectiveEpilogueBwdISD_SE_SG_Li256ELb0ELb1ELi2EEENS1_19SingleTileSchedulerILb0ELb0ELb0ELi80EEEEEEEEEvNT_6ParamsE)
        /*02f8*/ 	.short	0x0210
        /*02fa*/ 	.short	0x0970


	//----- nvinfo : EIATTR_SW_WAR
	.align		4
.L_136:
        /*02fc*/ 	.byte	0x04, 0x36
        /*02fe*/ 	.short	(.L_138 - .L_137)
.L_137:
        /*0300*/ 	.word	0x00000008
.L_138:


//--------------------- .nv.info._ZN7cutlass13device_kernelIN5flash11enable_sm90INS1_16FlashAttnBwdSm90INS1_25CollectiveMainloopBwdSm90ILi2ELi1ELi1EN4cute5tupleIJNS5_1CILi1EEES8_S8_EEENS6_IJNS7_ILi64EEENS7_ILi80EEENS7_ILi256EEEEEENS_10bfloat16_tEfNS_4arch4Sm90ELb0ELb0ELb1ELb0ELb0ELb0ELb1ELb1ELi2ELi1ELi1ELi1ELb0EEENS1_24CollectiveEpilogueBwdGQAISD_fSG_Li256ELb0ELb0EEENS1_19SingleTileSchedulerILb0ELb0ELb0ELi80EEEEEEEEEvNT_6ParamsE --------------------------
	.section	.nv.info._ZN7cutlass13device_kernelIN5flash11enable_sm90INS1_16FlashAttnBwdSm90INS1_25CollectiveMainloopBwdSm90ILi2ELi1ELi1EN4cute5tupleIJNS5_1CILi1EEES8_S8_EEENS6_IJNS7_ILi64EEENS7_ILi80EEENS7_ILi256EEEEEENS_10bfloat16_tEfNS_4arch4Sm90ELb0ELb0ELb1ELb0ELb0ELb0ELb1ELb1ELi2ELi1ELi1ELi1ELb0EEENS1_24CollectiveEpilogueBwdGQAISD_fSG_Li256ELb0ELb0EEENS1_19SingleTileSchedulerILb0ELb0ELb0ELi80EEEEEEEEEvNT_6ParamsE,"",@"SHT_CUDA_INFO"
	.sectionflags	@""
	.align	4


	//----- nvinfo : EIATTR_CUDA_API_VERSION
	.align		4
        /*0000*/ 	.byte	0x04, 0x37
        /*0002*/ 	.short	(.L_140 - .L_139)
.L_139:
        /*0004*/ 	.word	0x00000082


	//----- nvinfo : EIATTR_KPARAM_INFO
	.align		4
.L_140:
        /*0008*/ 	.byte	0x04, 0x17
        /*000a*/ 	.short	(.L_142 - .L_141)
.L_141:
        /*000c*/ 	.word	0x00000000
        /*0010*/ 	.short	0x0000
        /*0012*/ 	.short	0x0070
        /*0014*/ 	.byte	0x00, 0xf0, 0x01, 0x1a


	//----- nvinfo : EIATTR_SPARSE_MMA_MASK
	.align		4
.L_142:
        /*0018*/ 	.byte	0x03, 0x50
        /*001a*/ 	.short	0x0000


	//----- nvinfo : EIATTR_MAXREG_COUNT
	.align		4
        /*001c*/ 	.byte	0x03, 0x1b
        /*001e*/ 	.short	0x00a8


	//----- nvinfo : EIATTR_NUM_BARRIERS
	.align		4
        /*0020*/ 	.byte	0x02, 0x4c
        /*0022*/ 	.byte	0x0a
	.zero		1


	//----- nvinfo : EIATTR_ANNOTATIONS
	.align		4
        /*0024*/ 	.byte	0x04, 0x55
        /*0026*/ 	.short	(.L_144 - .L_143)


	//   ....[0]....
.L_143:
        /*0028*/ 	.word	0x00000001
        /*002c*/ 	.byte	0xf0, 0x97, 0x00, 0x00, 0x01, 0x00, 0x00, 0x00, 0x50, 0x98, 0x00, 0x00


	//----- nvinfo : EIATTR_MERCURY_ISA_VERSION
	.align		4
.L_144:
        /*0038*/ 	.byte	0x03, 0x5f
        /*003a*/ 	.short	0x0101


	//----- nvinfo : EIATTR_INT_WARP_WIDE_INSTR_OFFSETS
	.align		4
        /*003c*/ 	.byte	0x04, 0x31
        /*003e*/ 	.short	(.L_146 - .L_145)


	//   ....[0]....
.L_145:
        /*0040*/ 	.word	0x00000180


	//   ....[1]....
        /*0044*/ 	.word	0x00000230


	//----- nvinfo : EIATTR_COOP_GROUP_MASK_REGIDS
	.align		4
.L_146:
        /*0048*/ 	.byte	0x04, 0x29
        /*004a*/ 	.short	(.L_148 - .L_147)


	//   ....[0]....
.L_147:
        /*004c*/ 	.word	0xffffffff


	//   ....[1]....
        /*0050*/ 	.word	0xffffffff


	//   ....[2]....
        /*0054*/ 	.word	0xffffffff


	//   ....[3]....
        /*0058*/ 	.word	0xffffffff


	//   ....[4]....
        /*005c*/ 	.word	0xffffffff


	//   ....[5]....
        /*0060*/ 	.word	0xffffffff


	//----- nvinfo : EIATTR_COOP_GROUP_INSTR_OFFSETS
	.align		4
.L_148:
        /*0064*/ 	.byte	0x04, 0x28
        /*0066*/ 	.short	(.L_150 - .L_149)


	//   ....[0]....
.L_149:
        /*0068*/ 	.word	0x00000060


	//   ....[1]....
        /*006c*/ 	.word	0x00000190


	//   ....[2]....
        /*0070*/ 	.word	0x00000240


	//   ....[3]....
        /*0074*/ 	.word	0x000003a0


	//   ....[4]....
        /*0078*/ 	.word	0x00000680


	//   ....[5]....
        /*007c*/ 	.word	0x00008ca0


	//----- nvinfo : EIATTR_REG_RECONFIG
	.align		4
.L_150:
        /*0080*/ 	.byte	0x01, 0x54
	.zero		2


	//----- nvinfo : EIATTR_MBARRIER_INSTR_OFFSETS
	.align		4
        /*0084*/ 	.byte	0x04, 0x39
        /*0086*/ 	.short	(.L_152 - .L_151)


	//   ....[0]....
.L_151:
        /*0088*/ 	.word	0x00000260
        /*008c*/ 	.word	0x000000ff
        /*0090*/ 	.word	0x00031800
        /*0094*/ 	.short	0x0100
        /*0096*/ 	.byte	0x06
	.zero		1


	//   ....[1]....
        /*0098*/ 	.word	0x00000350
        /*009c*/ 	.word	0x000000ff
        /*00a0*/ 	.word	0x00031810
        /*00a4*/ 	.short	0x0100
        /*00a6*/ 	.byte	0x08
	.zero		1


	//   ....[2]....
        /*00a8*/ 	.word	0x00000360
        /*00ac*/ 	.word	0x000000ff
        /*00b0*/ 	.word	0x00031820
        /*00b4*/ 	.short	0x0100
        /*00b6*/ 	.byte	0x08
	.zero		1


	//   ....[3]....
        /*00b8*/ 	.word	0x00000370
        /*00bc*/ 	.word	0x000000ff
        /*00c0*/ 	.word	0x00031818
        /*00c4*/ 	.short	0x0100
        /*00c6*/ 	.byte	0x08
	.zero		1


	//   ....[4]....
        /*00c8*/ 	.word	0x00000380
        /*00cc*/ 	.word	0x000000ff
        /*00d0*/ 	.word	0x00031828
        /*00d4*/ 	.short	0x0100
        /*00d6*/ 	.byte	0x08
	.zero		1


	//   ....[5]....
        /*00d8*/ 	.word	0x000004b0
        /*00dc*/ 	.word	0x000000ff
        /*00e0*/ 	.word	0x00031830
        /*00e4*/ 	.short	0x0100
        /*00e6*/ 	.byte	0x08
	.zero		1


	//   ....[6]....
        /*00e8*/ 	.word	0x000004c0
        /*00ec*/ 	.word	0x000000ff
        /*00f0*/ 	.word	0x00031838
        /*00f4*/ 	.short	0x0100
        /*00f6*/ 	.byte	0x08
	.zero		1


	//   ....[7]....
        /*00f8*/ 	.word	0x00000630
        /*00fc*/ 	.word	0x000000ff
        /*0100*/ 	.word	0x00031800
        /*0104*/ 	.short	0x010a
        /*0106*/ 	.byte	0x3c
	.zero		1


	//   ....[8]....
        /*0108*/ 	.word	0x00000770
        /*010c*/ 	.word	0x000000ff
        /*0110*/ 	.word	0x00031800
        /*0114*/ 	.short	0x010a
        /*0116*/ 	.byte	0x3c
	.zero		1


	//   ....[9]....
        /*0118*/ 	.word	0x00001430
        /*011c*/ 	.word	0x00000010
        /*0120*/ 	.word	0x00031810
        /*0124*/ 	.short	0x010a
        /*0126*/ 	.byte	0x3f
	.zero		1


	//   ....[10]....
        /*0128*/ 	.word	0x00001500
        /*012c*/ 	.word	0x00000010
        /*0130*/ 	.word	0x00031810
        /*0134*/ 	.short	0x010a
        /*0136*/ 	.byte	0x3f
	.zero		1


	//   ....[11]....
        /*0138*/ 	.word	0x00003090
        /*013c*/ 	.word	0x000000ff
        /*0140*/ 	.word	0x00031830
        /*0144*/ 	.short	0x010a
        /*0146*/ 	.byte	0x3c
	.zero		1


	//   ....[12]....
        /*0148*/ 	.word	0x00003150
        /*014c*/ 	.word	0x000000ff
        /*0150*/ 	.word	0x00031830
        /*0154*/ 	.short	0x010a
        /*0156*/ 	.byte	0x3c
	.zero		1


	//   ....[13]....
        /*0158*/ 	.word	0x00007840
        /*015c*/ 	.word	0x000000ff
        /*0160*/ 	.word	0x00000000
        /*0164*/ 	.short	0x0101
        /*0166*/ 	.byte	0x04
	.zero		1


	//   ....[14]....
        /*0168*/ 	.word	0x00007f30
        /*016c*/ 	.word	0x00000010
        /*0170*/ 	.word	0x00000000
        /*0174*/ 	.short	0x0101
        /*0176*/ 	.byte	0x3f
	.zero		1


	//   ....[15]....
        /*0178*/ 	.word	0x00008fb0
        /*017c*/ 	.word	0x00000007
        /*0180*/ 	.word	0x00031820
        /*0184*/ 	.short	0x010a
        /*0186*/ 	.byte	0x3f
	.zero		1


	//   ....[16]....
        /*0188*/ 	.word	0x00009770
        /*018c*/ 	.word	0x00000007
        /*0190*/ 	.word	0x00031838
        /*0194*/ 	.short	0x010a
        /*0196*/ 	.byte	0x3f
	.zero		1


	//   ....[17]....
        /*0198*/ 	.word	0x00009af0
        /*019c*/ 	.word	0x00000012
        /*01a0*/ 	.word	0x00031820
        /*01a4*/ 	.short	0x010a
        /*01a6*/ 	.byte	0x3f
	.zero		1


	//   ....[18]....
        /*01a8*/ 	.word	0x00009ee0
        /*01ac*/ 	.word	0x00000007
        /*01b0*/ 	.word	0x00031838
        /*01b4*/ 	.short	0x010a
        /*01b6*/ 	.byte	0x3f
	.zero		1


	//   ....[19]....
        /*01b8*/ 	.word	0x0000a360
        /*01bc*/ 	.word	0x00000004
        /*01c0*/ 	.word	0x00000000
        /*01c4*/ 	.short	0x010a
        /*01c6*/ 	.byte	0x3f
	.zero		1


	//   ....[20]....
        /*01c8*/ 	.word	0x0000a3f0
        /*01cc*/ 	.word	0x00000011
        /*01d0*/ 	.word	0x00000000
        /*01d4*/ 	.short	0x010a
        /*01d6*/ 	.byte	0x3f
	.zero		1


	//   ....[21]....
        /*01d8*/ 	.word	0x0000a440
        /*01dc*/ 	.word	0x00000005
        /*01e0*/ 	.word	0x00031838
        /*01e4*/ 	.short	0x010a
        /*01e6*/ 	.byte	0x3f
	.zero		1


	//   ....[22]....
        /*01e8*/ 	.word	0x0000a4b0
        /*01ec*/ 	.word	0x00000002
        /*01f0*/ 	.word	0x00031800
        /*01f4*/ 	.short	0x010a
        /*01f6*/ 	.byte	0x3f
	.zero		1


	//   ....[23]....
        /*01f8*/ 	.word	0x0000a500
        /*01fc*/ 	.word	0x00000010
        /*0200*/ 	.word	0x00031810
        /*0204*/ 	.short	0x010a
        /*0206*/ 	.byte	0x3f
	.zero		1


	//   ....[24]....
        /*0208*/ 	.word	0x0000a550
        /*020c*/ 	.word	0x00000005
        /*0210*/ 	.word	0x00031830
        /*0214*/ 	.short	0x010a
        /*0216*/ 	.byte	0x3f
	.zero		1


	//   ....[25]....
        /*0218*/ 	.word	0x0000a5a0
        /*021c*/ 	.word	0x00000007
        /*0220*/ 	.word	0x00031820
        /*0224*/ 	.short	0x010a
        /*0226*/ 	.byte	0x3f
	.zero		1


	//   ....[26]....
        /*0228*/ 	.word	0x0000a5f0
        /*022c*/ 	.word	0x00000007
        /*0230*/ 	.word	0x00031838
        /*0234*/ 	.short	0x010a
        /*0236*/ 	.byte	0x3f
	.zero		1


	//   ....[27]....
        /*0238*/ 	.word	0x0000a650
        /*023c*/ 	.word	0x00000012
        /*0240*/ 	.word	0x00031820
        /*0244*/ 	.short	0x010a
        /*0246*/ 	.byte	0x3f
	.zero		1


	//   ....[28]....
        /*0248*/ 	.word	0x0000a6a0
        /*024c*/ 	.word	0x00000007
        /*0250*/ 	.word	0x00031838
        /*0254*/ 	.short	0x010a
        /*0256*/ 	.byte	0x3f
	.zero		1


	//   ....[29]....
        /*0258*/ 	.word	0x0000a6f0
        /*025c*/ 	.word	0x00000004
        /*0260*/ 	.word	0x00000000
        /*0264*/ 	.short	0x010a
        /*0266*/ 	.byte	0x3f
	.zero		1


	//   ....[30]....
        /*0268*/ 	.word	0x0000a740
        /*026c*/ 	.word	0x00000011
        /*0270*/ 	.word	0x00000000
        /*0274*/ 	.short	0x010a
        /*0276*/ 	.byte	0x3f
	.zero		1


	//----- nvinfo : EIATTR_NUM_MBARRIERS
	.align		4
.L_152:
        /*0278*/ 	.byte	0x03, 0x38
        /*027a*/ 	.short	0x0007


	//----- nvinfo : EIATTR_EXIT_INSTR_OFFSETS
	.align		4
        /*027c*/ 	.byte	0x04, 0x1c
        /*027e*/ 	.short	(.L_154 - .L_153)


	//   ....[0]....
.L_153:
        /*0280*/ 	.word	0x0000a490


	//----- nvinfo : EIATTR_MAX_THREADS
	.align		4
.L_154:
        /*0284*/ 	.byte	0x04, 0x05
        /*0286*/ 	.short	(.L_156 - .L_155)
.L_155:
        /*0288*/ 	.word	0x00000180
        /*028c*/ 	.word	0x00000001
        /*0290*/ 	.word	0x00000001


	//----- nvinfo : EIATTR_CRS_STACK_SIZE
	.align		4
.L_156:
        /*0294*/ 	.byte	0x04, 0x1e
        /*0296*/ 	.short	(.L_158 - .L_157)
.L_157:
        /*0298*/ 	.word	0x00000000


	//----- nvinfo : EIATTR_CBANK_PARAM_SIZE
	.align		4
.L_158:
        /*029c*/ 	.byte	0x03, 0x19
        /*029e*/ 	.short	0x06f0


	//----- nvinfo : EIATTR_PARAM_CBANK
	.align		4
        /*02a0*/ 	.byte	0x04, 0x0a
        /*02a2*/ 	.short	(.L_160 - .L_159)
	.align		4
.L_159:
        /*02a4*/ 	.word	index@(.nv.constant0._ZN7cutlass13device_kernelIN5flash11enable_sm90INS1_16FlashAttnBwdSm90INS1_25CollectiveMainloopBwdSm90ILi2ELi1ELi1EN4cute5tupleIJNS5_1CILi1EEES8_S8_EEENS6_IJNS7_ILi64EEENS7_ILi80EEENS7_ILi256EEEEEENS_10bfloat16_tEfNS_4arch4Sm90ELb0ELb0ELb1ELb0ELb0ELb0ELb1ELb1ELi2ELi1ELi1ELi1ELb0EEENS1_24CollectiveEpilogueBwdGQAISD_fSG_Li256ELb0ELb0EEENS1_19SingleTileSchedulerILb0ELb0ELb0ELi80EEEEEEEEEvNT_6ParamsE)
        /*02a8*/ 	.short	0x0210
        /*02aa*/ 	.short	0x06f0


	//----- nvinfo : EIATTR_SW_WAR
	.align		4
.L_160:
        /*02ac*/ 	.byte	0x04, 0x36
        /*02ae*/ 	.short	(.L_162 - .L_161)
.L_161:
        /*02b0*/ 	.word	0x00000008
.L_162:


//--------------------- .nv.info._ZN7cutlass13device_kernelIN5flash11enable_sm90INS1_16FlashAttnBwdSm90INS1_25CollectiveMainloopBwdSm90ILi2ELi1ELi1EN4cute5tupleIJNS5_1CILi1EEES8_S8_EEENS6_IJNS7_ILi64EEENS7_ILi80EEENS7_ILi256EEEEEENS_10bfloat16_tEfNS_4arch4Sm90ELb0ELb0ELb1ELb1ELb0ELb0ELb1ELb1ELi2ELi1ELi1ELi1ELb0EEENS1_21CollectiveEpilogueBwdISD_SE_SG_Li256ELb1ELb1ELi2EEENS1_19SingleTileSchedulerILb1ELb0ELb0ELi80EEEEEEEEEvNT_6ParamsE --------------------------
	.section	.nv.info._ZN7cutlass13device_kernelIN5flash11enable_sm90INS1_16FlashAttnBwdSm90INS1_25CollectiveMainloopBwdSm90ILi2ELi1ELi1EN4cute5tupleIJNS5_1CILi1EEES8_S8_EEENS6_IJNS7_ILi64EEENS7_ILi80EEENS7_ILi256EEEEEENS_10bfloat16_tEfNS_4arch4Sm90ELb0ELb0ELb1ELb1ELb0ELb0ELb1ELb1ELi2ELi1ELi1ELi1ELb0EEENS1_21CollectiveEpilogueBwdISD_SE_SG_Li256ELb1ELb1ELi2EEENS1_19SingleTileSchedulerILb1ELb0ELb0ELi80EEEEEEEEEvNT_6ParamsE,"",@"SHT_CUDA_INFO"
	.sectionflags	@""
	.align	4


	//----- nvinfo : EIATTR_CUDA_API_VERSION
	.align		4
        /*0000*/ 	.byte	0x04, 0x37
        /*0002*/ 	.short	(.L_164 - .L_163)
.L_163:
        /*0004*/ 	.word	0x00000082


	//----- nvinfo : EIATTR_KPARAM_INFO
	.align		4
.L_164:
        /*0008*/ 	.byte	0x04, 0x17
        /*000a*/ 	.short	(.L_166 - .L_165)
.L_165:
        /*000c*/ 	.word	0x00000000
        /*0010*/ 	.short	0x0000
        /*0012*/ 	.short	0x0070
        /*0014*/ 	.byte	0x00, 0xf0, 0x01, 0x1a


	//----- nvinfo : EIATTR_SPARSE_MMA_MASK
	.align		4
.L_166:
        /*0018*/ 	.byte	0x03, 0x50
        /*001a*/ 	.short	0x0000


	//----- nvinfo : EIATTR_MAXREG_COUNT
	.align		4
        /*001c*/ 	.byte	0x03, 0x1b
        /*001e*/ 	.short	0x00a8


	//----- nvinfo : EIATTR_NUM_BARRIERS
	.align		4
        /*0020*/ 	.byte	0x02, 0x4c
        /*0022*/ 	.byte	0x0a
	.zero		1


	//----- nvinfo : EIATTR_ANNOTATIONS
	.align		4
        /*0024*/ 	.byte	0x04, 0x55
        /*0026*/ 	.short	(.L_168 - .L_167)


	//   ....[0]....
.L_167:
        /*0028*/ 	.word	0x00000001
        /*002c*/ 	.byte	0xc0, 0xde, 0x00, 0x00, 0x01, 0x00, 0x00, 0x00, 0x20, 0xdf, 0x00, 0x00


	//----- nvinfo : EIATTR_MERCURY_ISA_VERSION
	.align		4
.L_168:
        /*0038*/ 	.byte	0x03, 0x5f
        /*003a*/ 	.short	0x0101


	//----- nvinfo : EIATTR_INT_WARP_WIDE_INSTR_OFFSETS
	.align		4
        /*003c*/ 	.byte	0x04, 0x31
        /*003e*/ 	.short	(.L_170 - .L_169)


	//   ....[0]....
.L_169:
        /*0040*/ 	.word	0x00000180


	//   ....[1]....
        /*0044*/ 	.word	0x00000230


	//   ....[2]....
        /*0048*/ 	.word	0x0000d090


	//----- nvinfo : EIATTR_COOP_GROUP_MASK_REGIDS
	.align		4
.L_170:
        /*004c*/ 	.byte	0x04, 0x29
        /*004e*/ 	.short	(.L_172 - .L_171)


	//   ....[0]....
.L_171:
        /*0050*/ 	.word	0xffffffff


	//   ....[1]....
        /*0054*/ 	.word	0xffffffff


	//   ....[2]....
        /*0058*/ 	.word	0xffffffff


	//   ....[3]....
        /*005c*/ 	.word	0xffffffff


	//   ....[4]....
        /*0060*/ 	.word	0xffffffff


	//   ....[5]....
        /*0064*/ 	.word	0xffffffff


	//----- nvinfo : EIATTR_COOP_GROUP_INSTR_OFFSETS
	.align		4
.L_172:
        /*0068*/ 	.byte	0x04, 0x28
        /*006a*/ 	.short	(.L_174 - .L_173)


	//   ....[0]....
.L_173:
        /*006c*/ 	.word	0x00000060


	//   ....[1]....
        /*0070*/ 	.word	0x00000190


	//   ....[2]....
        /*0074*/ 	.word	0x00000240


	//   ....[3]....
        /*0078*/ 	.word	0x000003a0


	//   ....[4]....
        /*007c*/ 	.word	0x00001070


	//   ....[5]....
        /*0080*/ 	.word	0x0000cd00


	//----- nvinfo : EIATTR_REG_RECONFIG
	.align		4
.L_174:
        /*0084*/ 	.byte	0x01, 0x54
	.zero		2


	//----- nvinfo : EIATTR_MBARRIER_INSTR_OFFSETS
	.align		4
        /*0088*/ 	.byte	0x04, 0x39
        /*008a*/ 	.short	(.L_176 - .L_175)


	//   ....[0]....
.L_175:
        /*008c*/ 	.word	0x00000260
        /*0090*/ 	.word	0x000000ff
        /*0094*/ 	.word	0x00031600
        /*0098*/ 	.short	0x0100
        /*009a*/ 	.byte	0x06
	.zero		1


	//   ....[1]....
        /*009c*/ 	.word	0x00000350
        /*00a0*/ 	.word	0x000000ff
        /*00a4*/ 	.word	0x00031610
        /*00a8*/ 	.short	0x0100
        /*00aa*/ 	.byte	0x08
	.zero		1


	//   ....[2]....
        /*00ac*/ 	.word	0x00000360
        /*00b0*/ 	.word	0x000000ff
        /*00b4*/ 	.word	0x00031620
        /*00b8*/ 	.short	0x0100
        /*00ba*/ 	.byte	0x08
	.zero		1


	//   ....[3]....
        /*00bc*/ 	.word	0x00000370
        /*00c0*/ 	.word	0x000000ff
        /*00c4*/ 	.word	0x00031618
        /*00c8*/ 	.short	0x0100
        /*00ca*/ 	.byte	0x08
	.zero		1


	//   ....[4]....
        /*00cc*/ 	.word	0x00000380
        /*00d0*/ 	.word	0x000000ff
        /*00d4*/ 	.word	0x00031628
        /*00d8*/ 	.short	0x0100
        /*00da*/ 	.byte	0x08
	.zero		1


	//   ....[5]....
        /*00dc*/ 	.word	0x000004b0
        /*00e0*/ 	.word	0x000000ff
        /*00e4*/ 	.word	0x00031630
        /*00e8*/ 	.short	0x0100
        /*00ea*/ 	.byte	0x08
	.zero		1


	//   ....[6]....
        /*00ec*/ 	.word	0x000004c0
        /*00f0*/ 	.word	0x000000ff
        /*00f4*/ 	.word	0x00031638
        /*00f8*/ 	.short	0x0100
        /*00fa*/ 	.byte	0x08
	.zero		1


	//   ....[7]....
        /*00fc*/ 	.word	0x00001000
        /*0100*/ 	.word	0x00000012
        /*0104*/ 	.word	0x00031600
        /*0108*/ 	.short	0x010a
        /*010a*/ 	.byte	0x3f
	.zero		1


	//   ....[8]....
        /*010c*/ 	.word	0x00001090
        /*0110*/ 	.word	0x00000012
        /*0114*/ 	.word	0x00031600
        /*0118*/ 	.short	0x010a
        /*011a*/ 	.byte	0x3f
	.zero		1


	//   ....[9]....
        /*011c*/ 	.word	0x000019d0
        /*0120*/ 	.word	0x00000011
        /*0124*/ 	.word	0x00031610
        /*0128*/ 	.short	0x010a
        /*012a*/ 	.byte	0x3f
	.zero		1


	//   ....[10]....
        /*012c*/ 	.word	0x00001a90
        /*0130*/ 	.word	0x00000011
        /*0134*/ 	.word	0x00031610
        /*0138*/ 	.short	0x010a
        /*013a*/ 	.byte	0x3f
	.zero		1


	//   ....[11]....
        /*013c*/ 	.word	0x00003620
        /*0140*/ 	.word	0x00000012
        /*0144*/ 	.word	0x00031630
        /*0148*/ 	.short	0x010a
        /*014a*/ 	.byte	0x3f
	.zero		1


	//   ....[12]....
        /*014c*/ 	.word	0x000036e0
        /*0150*/ 	.word	0x00000012
        /*0154*/ 	.word	0x00031630
        /*0158*/ 	.short	0x010a
        /*015a*/ 	.byte	0x3f
	.zero		1


	//   ....[13]....
        /*015c*/ 	.word	0x00007da0
        /*0160*/ 	.word	0x00000018
        /*0164*/ 	.word	0x00000000
        /*0168*/ 	.short	0x0101
        /*016a*/ 	.byte	0x3f
	.zero		1


	//   ....[14]....
        /*016c*/ 	.word	0x00008490
        /*0170*/ 	.word	0x00000011
        /*0174*/ 	.word	0x00000000
        /*0178*/ 	.short	0x0101
        /*017a*/ 	.byte	0x3f
	.zero		1


	//   ....[15]....
        /*017c*/ 	.word	0x0000d400
        /*0180*/ 	.word	0x00000000
        /*0184*/ 	.word	0x00031620
        /*0188*/ 	.short	0x010a
        /*018a*/ 	.byte	0x3f
	.zero		1


	//   ....[16]....
        /*018c*/ 	.word	0x0000de40
        /*0190*/ 	.word	0x00000000
        /*0194*/ 	.word	0x00031638
        /*0198*/ 	.short	0x010a
        /*019a*/ 	.byte	0x3f
	.zero		1


	//   ....[17]....
        /*019c*/ 	.word	0x0000e1f0
        /*01a0*/ 	.word	0x00000013
        /*01a4*/ 	.word	0x00031620
        /*01a8*/ 	.short	0x010a
        /*01aa*/ 	.byte	0x3f
	.zero		1


	//   ....[18]....
        /*01ac*/ 	.word	0x0000e620
        /*01b0*/ 	.word	0x00000000
        /*01b4*/ 	.word	0x00031638
        /*01b8*/ 	.short	0x010a
        /*01ba*/ 	.byte	0x3f
	.zero		1


	//   ....[19]....
        /*01bc*/ 	.word	0x0000eb50
        /*01c0*/ 	.word	0x00000006
        /*01c4*/ 	.word	0x00000000
        /*01c8*/ 	.short	0x010a
        /*01ca*/ 	.byte	0x3f
	.zero		1


	//   ....[20]....
        /*01cc*/ 	.word	0x0000ebe0
        /*01d0*/ 	.word	0x00000005
        /*01d4*/ 	.word	0x00000000
        /*01d8*/ 	.short	0x010a
        /*01da*/ 	.byte	0x3f
	.zero		1


	//   ....[21]....
        /*01dc*/ 	.word	0x0000ec30
        /*01e0*/ 	.word	0x00000007
        /*01e4*/ 	.word	0x00031638
        /*01e8*/ 	.short	0x010a
        /*01ea*/ 	.byte	0x3f
	.zero		1


	//   ....[22]....
        /*01ec*/ 	.word	0x0000ec90
        /*01f0*/ 	.word	0x00000012
        /*01f4*/ 	.word	0x00031600
        /*01f8*/ 	.short	0x010a
        /*01fa*/ 	.byte	0x3f
	.zero		1


	//   ....[23]....
        /*01fc*/ 	.word	0x0000ece0
        /*0200*/ 	.word	0x00000011
        /*0204*/ 	.word	0x00031610
        /*0208*/ 	.short	0x010a
        /*020a*/ 	.byte	0x3f
	.zero		1


	//   ....[24]....
        /*020c*/ 	.word	0x0000ed30
        /*0210*/ 	.word	0x00000012
        /*0214*/ 	.word	0x00031630
        /*0218*/ 	.short	0x010a
        /*021a*/ 	.byte	0x3f
	.zero		1


	//   ....[25]....
        /*021c*/ 	.word	0x0000ed80
        /*0220*/ 	.word	0x00000000
        /*0224*/ 	.word	0x00031620
        /*0228*/ 	.short	0x010a
        /*022a*/ 	.byte	0x3f
	.zero		1


	//   ....[26]....
        /*022c*/ 	.word	0x0000edd0
        /*0230*/ 	.word	0x00000000
        /*0234*/ 	.word	0x00031638
        /*0238*/ 	.short	0x010a
        /*023a*/ 	.byte	0x3f
	.zero		1


	//   ....[27]....
        /*023c*/ 	.word	0x0000ee30
        /*0240*/ 	.word	0x00000013
        /*0244*/ 	.word	0x00031620
        /*0248*/ 	.short	0x010a
        /*024a*/ 	.byte	0x3f
	.zero		1


	//   ....[28]....
        /*024c*/ 	.word	0x0000ee80
        /*0250*/ 	.word	0x00000000
        /*0254*/ 	.word	0x00031638
        /*0258*/ 	.short	0x010a
        /*025a*/ 	.byte	0x3f
	.zero		1


	//   ....[29]....
        /*025c*/ 	.word	0x0000eed0
        /*0260*/ 	.word	0x00000006
        /*0264*/ 	.word	0x00000000
        /*0268*/ 	.short	0x010a
        /*026a*/ 	.byte	0x3f
	.zero		1


	//   ....[30]....
        /*026c*/ 	.word	0x0000ef20
        /*0270*/ 	.word	0x00000005
        /*0274*/ 	.word	0x00000000
        /*0278*/ 	.short	0x010a
        /*027a*/ 	.byte	0x3f
	.zero		1


	//----- nvinfo : EIATTR_NUM_MBARRIERS
	.align		4
.L_176:
        /*027c*/ 	.byte	0x03, 0x38
        /*027e*/ 	.short	0x0007


	//----- nvinfo : EIATTR_EXIT_INSTR_OFFSETS
	.align		4
        /*0280*/ 	.byte	0x04, 0x1c
        /*0282*/ 	.short	(.L_178 - .L_177)


	//   ....[0]....
.L_177:
        /*0284*/ 	.word	0x0000ec80


	//----- nvinfo : EIATTR_MAX_THREADS
	.align		4
.L_178:
        /*0288*/ 	.byte	0x04, 0x05
        /*028a*/ 	.short	(.L_180 - .L_179)
.L_179:
        /*028c*/ 	.word	0x00000180
        /*0290*/ 	.word	0x00000001
        /*0294*/ 	.word	0x00000001


	//----- nvinfo : EIATTR_CRS_STACK_SIZE
	.align		4
.L_180:
        /*0298*/ 	.byte	0x04, 0x1e
        /*029a*/ 	.short	(.L_182 - .L_181)
.L_181:
        /*029c*/ 	.word	0x00000000


	//----- nvinfo : EIATTR_CBANK_PARAM_SIZE
	.align		4
.L_182:
        /*02a0*/ 	.byte	0x03, 0x19
        /*02a2*/ 	.short	0x06f0


	//----- nvinfo : EIATTR_PARAM_CBANK
	.align		4
        /*02a4*/ 	.byte	0x04, 0x0a
        /*02a6*/ 	.short	(.L_184 - .L_183)
	.align		4
.L_183:
        /*02a8*/ 	.word	index@(.nv.constant0._ZN7cutlass13device_kernelIN5flash11enable_sm90INS1_16FlashAttnBwdSm90INS1_25CollectiveMainloopBwdSm90ILi2ELi1ELi1EN4cute5tupleIJNS5_1CILi1EEES8_S8_EEENS6_IJNS7_ILi64EEENS7_ILi80EEENS7_ILi256EEEEEENS_10bfloat16_tEfNS_4arch4Sm90ELb0ELb0ELb1ELb1ELb0ELb0ELb1ELb1ELi2ELi1ELi1ELi1ELb0EEENS1_21CollectiveEpilogueBwdISD_SE_SG_Li256ELb1ELb1ELi2EEENS1_19SingleTileSchedulerILb1ELb0ELb0ELi80EEEEEEEEEvNT_6ParamsE)
        /*02ac*/ 	.short	0x0210
        /*02ae*/ 	.short	0x06f0


	//----- nvinfo : EIATTR_SW_WAR
	.align		4
.L_184:
        /*02b0*/ 	.byte	0x04, 0x36
        /*02b2*/ 	.short	(.L_186 - .L_185)
.L_185:
        /*02b4*/ 	.word	0x00000008
.L_186:


//--------------------- .nv.info._ZN7cutlass13device_kernelIN5flash11enable_sm90INS1_16FlashAttnBwdSm90INS1_25CollectiveMainloopBwdSm90ILi2ELi1ELi1EN4cute5tupleIJNS5_1CILi1EEES8_S8_EEENS6_IJNS7_ILi64EEENS7_ILi80EEENS7_ILi256EEEEEENS_10bfloat16_tEfNS_4arch4Sm90ELb0ELb0ELb1ELb1ELb0ELb0ELb1ELb1ELi2ELi1ELi1ELi1ELb0EEENS1_24CollectiveEpilogueBwdGQAISD_fSG_Li256ELb1ELb0EEENS1_19SingleTileSchedulerILb1ELb0ELb0ELi80EEEEEEEEEvNT_6ParamsE --------------------------
	.section	.nv.info._ZN7cutlass13device_kernelIN5flash11enable_sm90INS1_16FlashAttnBwdSm90INS1_25CollectiveMainloopBwdSm90ILi2ELi1ELi1EN4cute5tupleIJNS5_1CILi1EEES8_S8_EEENS6_IJNS7_ILi64EEENS7_ILi80EEENS7_ILi256EEEEEENS_10bfloat16_tEfNS_4arch4Sm90ELb0ELb0ELb1ELb1ELb0ELb0ELb1ELb1ELi2ELi1ELi1ELi1ELb0EEENS1_24CollectiveEpilogueBwdGQAISD_fSG_Li256ELb1ELb0EEENS1_19SingleTileSchedulerILb1ELb0ELb0ELi80EEEEEEEEEvNT_6ParamsE,"",@"SHT_CUDA_INFO"
	.sectionflags	@""
	.align	4


	//----- nvinfo : EIATTR_CUDA_API_VERSION
	.align		4
        /*0000*/ 	.byte	0x04, 0x37
        /*0002*/ 	.short	(.L_188 - .L_187)
.L_187:
        /*0004*/ 	.word	0x00000082


	//----- nvinfo : EIATTR_KPARAM_INFO
	.align		4
.L_188:
        /*0008*/ 	.byte	0x04, 0x17
        /*000a*/ 	.short	(.L_190 - .L_189)
.L_189:
        /*000c*/ 	.word	0x00000000
        /*0010*/ 	.short	0x0000
        /*0012*/ 	.short	0x0070
        /*0014*/ 	.byte	0x00, 0xf0, 0x01, 0x1a


	//----- nvinfo : EIATTR_SPARSE_MMA_MASK
	.align		4
.L_190:
        /*0018*/ 	.byte	0x03, 0x50
        /*001a*/ 	.short	0x0000


	//----- nvinfo : EIATTR_MAXREG_COUNT
	.align		4
        /*001c*/ 	.byte	0x03, 0x1b
        /*001e*/ 	.short	0x00a8


	//----- nvinfo : EIATTR_NUM_BARRIERS
	.align		4
        /*0020*/ 	.byte	0x02, 0x4c
        /*0022*/ 	.byte	0x0a
	.zero		1


	//----- nvinfo : EIATTR_ANNOTATIONS
	.align		4
        /*0024*/ 	.byte	0x04, 0x55
        /*0026*/ 	.short	(.L_192 - .L_191)


	//   ....[0]....
.L_191:
        /*0028*/ 	.word	0x00000001
        /*002c*/ 	.byte	0x60, 0xa5, 0x00, 0x00, 0x01, 0x00, 0x00, 0x00, 0xc0, 0xa5, 0x00, 0x00


	//----- nvinfo : EIATTR_MERCURY_ISA_VERSION
	.align		4
.L_192:
        /*0038*/ 	.byte	0x03, 0x5f
        /*003a*/ 	.short	0x0101


	//----- nvinfo : EIATTR_INT_WARP_WIDE_INSTR_OFFSETS
	.align		4
        /*003c*/ 	.byte	0x04, 0x31
        /*003e*/ 	.short	(.L_194 - .L_193)


	//   ....[0]....
.L_193:
        /*0040*/ 	.word	0x00000180


	//   ....[1]....
        /*0044*/ 	.word	0x00000230


	//   ....[2]....
        /*0048*/ 	.word	0x00009730


	//----- nvinfo : EIATTR_COOP_GROUP_MASK_REGIDS
	.align		4
.L_194:
        /*004c*/ 	.byte	0x04, 0x29
        /*004e*/ 	.short	(.L_196 - .L_195)


	//   ....[0]....
.L_195:
        /*0050*/ 	.word	0xffffffff


	//   ....[1]....
        /*0054*/ 	.word	0xffffffff


	//   ....[2]....
        /*0058*/ 	.word	0xffffffff


	//   ....[3]....
        /*005c*/ 	.word	0xffffffff


	//   ....[4]....
        /*0060*/ 	.word	0xffffffff


	//   ....[5]....
        /*0064*/ 	.word	0xffffffff


	//----- nvinfo : EIATTR_COOP_GROUP_INSTR_OFFSETS
	.align		4
.L_196:
        /*0068*/ 	.byte	0x04, 0x28
        /*006a*/ 	.short	(.L_198 - .L_197)


	//   ....[0]....
.L_197:
        /*006c*/ 	.word	0x00000060


	//   ....[1]....
        /*0070*/ 	.word	0x00000190


	//   ....[2]....
        /*0074*/ 	.word	0x00000240


	//   ....[3]....
        /*0078*/ 	.word	0x000003a0


	//   ....[4]....
        /*007c*/ 	.word	0x000010a0


	//   ....[5]....
        /*0080*/ 	.word	0x000093a0


	//----- nvinfo : EIATTR_REG_RECONFIG
	.align		4
.L_198:
        /*0084*/ 	.byte	0x01, 0x54
	.zero		2


	//----- nvinfo : EIATTR_MBARRIER_INSTR_OFFSETS
	.align		4
        /*0088*/ 	.byte	0x04, 0x39
        /*008a*/ 	.short	(.L_200 - .L_199)


	//   ....[0]....
.L_199:
        /*008c*/ 	.word	0x00000260
        /*0090*/ 	.word	0x000000ff
        /*0094*/ 	.word	0x00031800
        /*0098*/ 	.short	0x0100
        /*009a*/ 	.byte	0x06
	.zero		1


	//   ....[1]....
        /*009c*/ 	.word	0x00000350
        /*00a0*/ 	.word	0x000000ff
        /*00a4*/ 	.word	0x00031810
        /*00a8*/ 	.short	0x0100
        /*00aa*/ 	.byte	0x08
	.zero		1


	//   ....[2]....
        /*00ac*/ 	.word	0x00000360
        /*00b0*/ 	.word	0x000000ff
        /*00b4*/ 	.word	0x00031820
        /*00b8*/ 	.short	0x0100
        /*00ba*/ 	.byte	0x08
	.zero		1


	//   ....[3]....
        /*00bc*/ 	.word	0x00000370
        /*00c0*/ 	.word	0x000000ff
        /*00c4*/ 	.word	0x00031818
        /*00c8*/ 	.short	0x0100
        /*00ca*/ 	.byte	0x08
	.zero		1


	//   ....[4]....
        /*00cc*/ 	.word	0x00000380
        /*00d0*/ 	.word	0x000000ff
        /*00d4*/ 	.word	0x00031828
        /*00d8*/ 	.short	0x0100
        /*00da*/ 	.byte	0x08
	.zero		1


	//   ....[5]....
        /*00dc*/ 	.word	0x000004b0
        /*00e0*/ 	.word	0x000000ff
        /*00e4*/ 	.word	0x00031830
        /*00e8*/ 	.short	0x0100
        /*00ea*/ 	.byte	0x08
	.zero		1


	//   ....[6]....
        /*00ec*/ 	.word	0x000004c0
        /*00f0*/ 	.word	0x000000ff
        /*00f4*/ 	.word	0x00031838
        /*00f8*/ 	.short	0x0100
        /*00fa*/ 	.byte	0x08
	.zero		1


	//   ....[7]....
        /*00fc*/ 	.word	0x00001030
        /*0100*/ 	.word	0x00000012
        /*0104*/ 	.word	0x00031800
        /*0108*/ 	.short	0x010a
        /*010a*/ 	.byte	0x3f
	.zero		1


	//   ....[8]....
        /*010c*/ 	.word	0x000010c0
        /*0110*/ 	.word	0x00000012
        /*0114*/ 	.word	0x00031800
        /*0118*/ 	.short	0x010a
        /*011a*/ 	.byte	0x3f
	.zero		1


	//   ....[9]....
        /*011c*/ 	.word	0x000019f0
        /*0120*/ 	.word	0x00000011
        /*0124*/ 	.word	0x00031810
        /*0128*/ 	.short	0x010a
        /*012a*/ 	.byte	0x3f
	.zero		1


	//   ....[10]....
        /*012c*/ 	.word	0x00001ab0
        /*0130*/ 	.word	0x00000011
        /*0134*/ 	.word	0x00031810
        /*0138*/ 	.short	0x010a
        /*013a*/ 	.byte	0x3f
	.zero		1


	//   ....[11]....
        /*013c*/ 	.word	0x00003640
        /*0140*/ 	.word	0x00000012
        /*0144*/ 	.word	0x00031830
        /*0148*/ 	.short	0x010a
        /*014a*/ 	.byte	0x3f
	.zero		1


	//   ....[12]....
        /*014c*/ 	.word	0x00003700
        /*0150*/ 	.word	0x00000012
        /*0154*/ 	.word	0x00031830
        /*0158*/ 	.short	0x010a
        /*015a*/ 	.byte	0x3f
	.zero		1


	//   ....[13]....
        /*015c*/ 	.word	0x00007dc0
        /*0160*/ 	.word	0x00000018
        /*0164*/ 	.word	0x00000000
        /*0168*/ 	.short	0x0101
        /*016a*/ 	.byte	0x3f
	.zero		1


	//   ....[14]....
        /*016c*/ 	.word	0x000084b0
        /*0170*/ 	.word	0x00000011
        /*0174*/ 	.word	0x00000000
        /*0178*/ 	.short	0x0101
        /*017a*/ 	.byte	0x3f
	.zero		1


	//   ....[15]....
        /*017c*/ 	.word	0x00009aa0
        /*0180*/ 	.word	0x00000000
        /*0184*/ 	.word	0x00031820
        /*0188*/ 	.short	0x010a
        /*018a*/ 	.byte	0x3f
	.zero		1


	//   ....[16]....
        /*018c*/ 	.word	0x0000a4e0
        /*0190*/ 	.word	0x00000000
        /*0194*/ 	.word	0x00031838
        /*0198*/ 	.short	0x010a
        /*019a*/ 	.byte	0x3f
	.zero		1


	//   ....[17]....
        /*019c*/ 	.word	0x0000a890
        /*01a0*/ 	.word	0x00000013
        /*01a4*/ 	.word	0x00031820
        /*01a8*/ 	.short	0x010a
        /*01aa*/ 	.byte	0x3f
	.zero		1


	//   ....[18]....
        /*01ac*/ 	.word	0x0000acc0
        /*01b0*/ 	.word	0x00000000
        /*01b4*/ 	.word	0x00031838
        /*01b8*/ 	.short	0x010a
        /*01ba*/ 	.byte	0x3f
	.zero		1


	//   ....[19]....
        /*01bc*/ 	.word	0x0000b1f0
        /*01c0*/ 	.word	0x00000006
        /*01c4*/ 	.word	0x00000000
        /*01c8*/ 	.short	0x010a
        /*01ca*/ 	.byte	0x3f
	.zero		1


	//   ....[20]....
        /*01cc*/ 	.word	0x0000b280
        /*01d0*/ 	.word	0x00000005
        /*01d4*/ 	.word	0x00000000
        /*01d8*/ 	.short	0x010a
        /*01da*/ 	.byte	0x3f
	.zero		1


	//   ....[21]....
        /*01dc*/ 	.word	0x0000b2d0
        /*01e0*/ 	.word	0x00000007
        /*01e4*/ 	.word	0x00031838
        /*01e8*/ 	.short	0x010a
        /*01ea*/ 	.byte	0x3f
	.zero		1


	//   ....[22]....
        /*01ec*/ 	.word	0x0000b330
        /*01f0*/ 	.word	0x00000012
        /*01f4*/ 	.word	0x00031800
        /*01f8*/ 	.short	0x010a
        /*01fa*/ 	.byte	0x3f
	.zero		1


	//   ....[23]....
        /*01fc*/ 	.word	0x0000b380
        /*0200*/ 	.word	0x00000011
        /*0204*/ 	.word	0x00031810
        /*0208*/ 	.short	0x010a
        /*020a*/ 	.byte	0x3f
	.zero		1


	//   ....[24]....
        /*020c*/ 	.word	0x0000b3d0
        /*0210*/ 	.word	0x00000012
        /*0214*/ 	.word	0x00031830
        /*0218*/ 	.short	0x010a
        /*021a*/ 	.byte	0x3f
	.zero		1


	//   ....[25]....
        /*021c*/ 	.word	0x0000b420
        /*0220*/ 	.word	0x00000000
        /*0224*/ 	.word	0x00031820
        /*0228*/ 	.short	0x010a
        /*022a*/ 	.byte	0x3f
	.zero		1


	//   ....[26]....
        /*022c*/ 	.word	0x0000b470
        /*0230*/ 	.word	0x00000000
        /*0234*/ 	.word	0x00031838
        /*0238*/ 	.short	0x010a
        /*023a*/ 	.byte	0x3f
	.zero		1


	//   ....[27]....
        /*023c*/ 	.word	0x0000b4d0
        /*0240*/ 	.word	0x00000013
        /*0244*/ 	.word	0x00031820
        /*0248*/ 	.short	0x010a
        /*024a*/ 	.byte	0x3f
	.zero		1


	//   ....[28]....
        /*024c*/ 	.word	0x0000b520
        /*0250*/ 	.word	0x00000000
        /*0254*/ 	.word	0x00031838
        /*0258*/ 	.short	0x010a
        /*025a*/ 	.byte	0x3f
	.zero		1


	//   ....[29]....
        /*025c*/ 	.word	0x0000b570
        /*0260*/ 	.word	0x00000006
        /*0264*/ 	.word	0x00000000
        /*0268*/ 	.short	0x010a
        /*026a*/ 	.byte	0x3f
	.zero		1


	//   ....[30]....
        /*026c*/ 	.word	0x0000b5c0
        /*0270*/ 	.word	0x00000005
        /*0274*/ 	.word	0x00000000
        /*0278*/ 	.short	0x010a
        /*027a*/ 	.byte	0x3f
	.zero		1


	//----- nvinfo : EIATTR_NUM_MBARRIERS
	.align		4
.L_200:
        /*027c*/ 	.byte	0x03, 0x38
        /*027e*/ 	.short	0x0007


	//----- nvinfo : EIATTR_EXIT_INSTR_OFFSETS
	.align		4
        /*0280*/ 	.byte	0x04, 0x1c
        /*0282*/ 	.short	(.L_202 - .L_201)


	//   ....[0]....
.L_201:
        /*0284*/ 	.word	0x0000b320


	//----- nvinfo : EIATTR_MAX_THREADS
	.align		4
.L_202:
        /*0288*/ 	.byte	0x04, 0x05
        /*028a*/ 	.short	(.L_204 - .L_203)
.L_203:
        /*028c*/ 	.word	0x00000180
        /*0290*/ 	.word	0x00000001
        /*0294*/ 	.word	0x00000001


	//----- nvinfo : EIATTR_CRS_STACK_SIZE
	.align		4
.L_204:
        /*0298*/ 	.byte	0x04, 0x1e
        /*029a*/ 	.short	(.L_206 - .L_205)
.L_205:
        /*029c*/ 	.word	0x00000000


	//----- nvinfo : EIATTR_CBANK_PARAM_SIZE
	.align		4
.L_206:
        /*02a0*/ 	.byte	0x03, 0x19
        /*02a2*/ 	.short	0x06f0


	//----- nvinfo : EIATTR_PARAM_CBANK
	.align		4
        /*02a4*/ 	.byte	0x04, 0x0a
        /*02a6*/ 	.short	(.L_208 - .L_207)
	.align		4
.L_207:
        /*02a8*/ 	.word	index@(.nv.constant0._ZN7cutlass13device_kernelIN5flash11enable_sm90INS1_16FlashAttnBwdSm90INS1_25CollectiveMainloopBwdSm90ILi2ELi1ELi1EN4cute5tupleIJNS5_1CILi1EEES8_S8_EEENS6_IJNS7_ILi64EEENS7_ILi80EEENS7_ILi256EEEEEENS_10bfloat16_tEfNS_4arch4Sm90ELb0ELb0ELb1ELb1ELb0ELb0ELb1ELb1ELi2ELi1ELi1ELi1ELb0EEENS1_24CollectiveEpilogueBwdGQAISD_fSG_Li256ELb1ELb0EEENS1_19SingleTileSchedulerILb1ELb0ELb0ELi80EEEEEEEEEvNT_6ParamsE)
        /*02ac*/ 	.short	0x0210
        /*02ae*/ 	.short	0x06f0


	//----- nvinfo : EIATTR_SW_WAR
	.align		4
.L_208:
        /*02b0*/ 	.byte	0x04, 0x36
        /*02b2*/ 	.short	(.L_210 - .L_209)
.L_209:
        /*02b4*/ 	.word	0x00000008
.L_210:


//--------------------- .nv.info._ZN7cutlass13device_kernelIN5flash11enable_sm90INS1_16FlashAttnBwdSm90INS1_25CollectiveMainloopBwdSm90ILi2ELi1ELi1EN4cute5tupleIJNS5_1CILi1EEES8_S8_EEENS6_IJNS7_ILi64EEENS7_ILi80EEENS7_ILi256EEEEEENS_10bfloat16_tEfNS_4arch4Sm90ELb0ELb1ELb1ELb0ELb0ELb0ELb1ELb1ELi2ELi1ELi1ELi1ELb0EEENS1_21CollectiveEpilogueBwdISD_SE_SG_Li256ELb0ELb1ELi2EEENS1_19SingleTileSchedulerILb0ELb0ELb0ELi80EEEEEEEEEvNT_6ParamsE --------------------------
	.section	.nv.info._ZN7cutlass13device_kernelIN5flash11enable_sm90INS1_16FlashAttnBwdSm90INS1_25CollectiveMainloopBwdSm90ILi2ELi1ELi1EN4cute5tupleIJNS5_1CILi1EEES8_S8_EEENS6_IJNS7_ILi64EEENS7_ILi80EEENS7_ILi256EEEEEENS_10bfloat16_tEfNS_4arch4Sm90ELb0ELb1ELb1ELb0ELb0ELb0ELb1ELb1ELi2ELi1ELi1ELi1ELb0EEENS1_21CollectiveEpilogueBwdISD_SE_SG_Li256ELb0ELb1ELi2EEENS1_19SingleTileSchedulerILb0ELb0ELb0ELi80EEEEEEEEEvNT_6ParamsE,"",@"SHT_CUDA_INFO"
	.sectionflags	@""
	.align	4


	//----- nvinfo : EIATTR_CUDA_API_VERSION
	.align		4
        /*0000*/ 	.byte	0x04, 0x37
        /*0002*/ 	.short	(.L_212 - .L_211)
.L_211:
        /*0004*/ 	.word	0x00000082


	//----- nvinfo : EIATTR_KPARAM_INFO
	.align		4
.L_212:
        /*0008*/ 	.byte	0x04, 0x17
        /*000a*/ 	.short	(.L_214 - .L_213)
.L_213:
        /*000c*/ 	.word	0x00000000
        /*0010*/ 	.short	0x0000
        /*0012*/ 	.short	0x0070
        /*0014*/ 	.byte	0x00, 0xf0, 0x01, 0x24


	//----- nvinfo : EIATTR_SPARSE_MMA_MASK
	.align		4
.L_214:
        /*0018*/ 	.byte	0x03, 0x50
        /*001a*/ 	.short	0x0000


	//----- nvinfo : EIATTR_MAXREG_COUNT
	.align		4
        /*001c*/ 	.byte	0x03, 0x1b
        /*001e*/ 	.short	0x00a8


	//----- nvinfo : EIATTR_NUM_BARRIERS
	.align		4
        /*0020*/ 	.byte	0x02, 0x4c
        /*0022*/ 	.byte	0x0a
	.zero		1


	//----- nvinfo : EIATTR_EXTERNS
	.align		4
        /*0024*/ 	.byte	0x04, 0x0f
        /*0026*/ 	.short	(.L_216 - .L_215)


	//   ....[0]....
	.align		4
.L_215:
        /*0028*/ 	.word	index@(__assertfail)


	//----- nvinfo : EIATTR_ANNOTATIONS
	.align		4
.L_216:
        /*002c*/ 	.byte	0x04, 0x55
        /*002e*/ 	.short	(.L_218 - .L_217)


	//   ....[0]....
.L_217:
        /*0030*/ 	.word	0x00000001
        /*0034*/ 	.byte	0x20, 0x03, 0x00, 0x00, 0x01, 0x00, 0x00, 0x00, 0x40, 0x0e, 0x00, 0x00, 0x01, 0x00, 0x00, 0x00
        /*0044*/ 	.byte	0x50, 0xf4, 0x00, 0x00


	//----- nvinfo : EIATTR_MERCURY_ISA_VERSION
	.align		4
.L_218:
        /*0048*/ 	.byte	0x03, 0x5f
        /*004a*/ 	.short	0x0101


	//----- nvinfo : EIATTR_INT_WARP_WIDE_INSTR_OFFSETS
	.align		4
        /*004c*/ 	.byte	0x04, 0x31
        /*004e*/ 	.short	(.L_220 - .L_219)


	//   ....[0]....
.L_219:
        /*0050*/ 	.word	0x000001f0


	//   ....[1]....
        /*0054*/ 	.word	0x00000220


	//----- nvinfo : EIATTR_COOP_GROUP_MASK_REGIDS
	.align		4
.L_220:
        /*0058*/ 	.byte	0x04, 0x29
        /*005a*/ 	.short	(.L_222 - .L_221)


	//   ....[0]....
.L_221:
        /*005c*/ 	.word	0xffffffff


	//   ....[1]....
        /*0060*/ 	.word	0xffffffff


	//   ....[2]....
        /*0064*/ 	.word	0xffffffff


	//   ....[3]....
        /*0068*/ 	.word	0xffffffff


	//   ....[4]....
        /*006c*/ 	.word	0xffffffff


	//   ....[5]....
        /*0070*/ 	.word	0xffffffff


	//   ....[6]....
        /*0074*/ 	.word	0xffffffff


	//----- nvinfo : EIATTR_COOP_GROUP_INSTR_OFFSETS
	.align		4
.L_222:
        /*0078*/ 	.byte	0x04, 0x28
        /*007a*/ 	.short	(.L_224 - .L_223)


	//   ....[0]....
.L_223:
        /*007c*/ 	.word	0x00000060


	//   ....[1]....
        /*0080*/ 	.word	0x00000200


	//   ....[2]....
        /*0084*/ 	.word	0x00000280


	//   ....[3]....
        /*0088*/ 	.word	0x00000460


	//   ....[4]....
        /*008c*/ 	.word	0x00000e00


	//   ....[5]....
        /*0090*/ 	.word	0x0000b8b0


	//   ....[6]....
        /*0094*/ 	.word	0x0000db60


	//----- nvinfo : EIATTR_REG_RECONFIG
	.align		4
.L_224:
        /*0098*/ 	.byte	0x01, 0x54
	.zero		2


	//----- nvinfo : EIATTR_SYSCALL_OFFSETS
	.align		4
        /*009c*/ 	.byte	0x04, 0x46
        /*009e*/ 	.short	(.L_226 - .L_225)


	//   ....[0]....
.L_225:
        /*00a0*/ 	.word	0x0000b2d0


	//   ....[1]....
        /*00a4*/ 	.word	0x0000b410


	//   ....[2]....
        /*00a8*/ 	.word	0x0000b530


	//   ....[3]....
        /*00ac*/ 	.word	0x0000b650


	//----- nvinfo : EIATTR_MBARRIER_INSTR_OFFSETS
	.align		4
.L_226:
        /*00b0*/ 	.byte	0x04, 0x39
        /*00b2*/ 	.short	(.L_228 - .L_227)


	//   ....[0]....
.L_227:
        /*00b4*/ 	.word	0x000002f0
        /*00b8*/ 	.word	0x000000ff
        /*00bc*/ 	.word	0x00031800
        /*00c0*/ 	.short	0x0100
        /*00c2*/ 	.byte	0x06
	.zero		1


	//   ....[1]....
        /*00c4*/ 	.word	0x00000410
        /*00c8*/ 	.word	0x000000ff
        /*00cc*/ 	.word	0x00031810
        /*00d0*/ 	.short	0x0100
        /*00d2*/ 	.byte	0x08
	.zero		1


	//   ....[2]....
        /*00d4*/ 	.word	0x00000420
        /*00d8*/ 	.word	0x000000ff
        /*00dc*/ 	.word	0x00031820
        /*00e0*/ 	.short	0x0100
        /*00e2*/ 	.byte	0x08
	.zero		1


	//   ....[3]....
        /*00e4*/ 	.word	0x00000430
        /*00e8*/ 	.word	0x000000ff
        /*00ec*/ 	.word	0x00031818
        /*00f0*/ 	.short	0x0100
        /*00f2*/ 	.byte	0x08
	.zero		1


	//   ....[4]....
        /*00f4*/ 	.word	0x00000440
        /*00f8*/ 	.word	0x000000ff
        /*00fc*/ 	.word	0x00031828
        /*0100*/ 	.short	0x0100
        /*0102*/ 	.byte	0x08
	.zero		1


	//   ....[5]....
        /*0104*/ 	.word	0x00000570
        /*0108*/ 	.word	0x000000ff
        /*010c*/ 	.word	0x00031830
        /*0110*/ 	.short	0x0100
        /*0112*/ 	.byte	0x08
	.zero		1


	//   ....[6]....
        /*0114*/ 	.word	0x00000580
        /*0118*/ 	.word	0x000000ff
        /*011c*/ 	.word	0x00031838
        /*0120*/ 	.short	0x0100
        /*0122*/ 	.byte	0x08
	.zero		1


	//   ....[7]....
        /*0124*/ 	.word	0x00000d90
        /*0128*/ 	.word	0x00000011
        /*012c*/ 	.word	0x00031800
        /*0130*/ 	.short	0x010a
        /*0132*/ 	.byte	0x3f
	.zero		1


	//   ....[8]....
        /*0134*/ 	.word	0x00000e20
        /*0138*/ 	.word	0x00000011
        /*013c*/ 	.word	0x00031800
        /*0140*/ 	.short	0x010a
        /*0142*/ 	.byte	0x3f
	.zero		1


	//   ....[9]....
        /*0144*/ 	.word	0x00001790
        /*0148*/ 	.word	0x00000010
        /*014c*/ 	.word	0x00031810
        /*0150*/ 	.short	0x010a
        /*0152*/ 	.byte	0x3f
	.zero		1


	//   ....[10]....
        /*0154*/ 	.word	0x00001860
        /*0158*/ 	.word	0x00000010
        /*015c*/ 	.word	0x00031810
        /*0160*/ 	.short	0x010a
        /*0162*/ 	.byte	0x3f
	.zero		1


	//   ....[11]....
        /*0164*/ 	.word	0x00003e10
        /*0168*/ 	.word	0x00000011
        /*016c*/ 	.word	0x00031830
        /*0170*/ 	.short	0x010a
        /*0172*/ 	.byte	0x3f
	.zero		1


	//   ....[12]....
        /*0174*/ 	.word	0x00003ed0
        /*0178*/ 	.word	0x00000011
        /*017c*/ 	.word	0x00031830
        /*0180*/ 	.short	0x010a
        /*0182*/ 	.byte	0x3f
	.zero		1


	//   ....[13]....
        /*0184*/ 	.word	0x0000a210
        /*0188*/ 	.word	0x00000018
        /*018c*/ 	.word	0x00000000
        /*0190*/ 	.short	0x0101
        /*0192*/ 	.byte	0x3f
	.zero		1


	//   ....[14]....
        /*0194*/ 	.word	0x0000ac00
        /*0198*/ 	.word	0x00000010
        /*019c*/ 	.word	0x00000000
        /*01a0*/ 	.short	0x0101
        /*01a2*/ 	.byte	0x3f
	.zero		1


	//   ....[15]....
        /*01a4*/ 	.word	0x0000e050
        /*01a8*/ 	.word	0x00000005
        /*01ac*/ 	.word	0x00031820
        /*01b0*/ 	.short	0x010a
        /*01b2*/ 	.byte	0x3f
	.zero		1


	//   ....[16]....
        /*01b4*/ 	.word	0x0000e920
        /*01b8*/ 	.word	0x00000005
        /*01bc*/ 	.word	0x00031838
        /*01c0*/ 	.short	0x010a
        /*01c2*/ 	.byte	0x3f
	.zero		1


	//   ....[17]....
        /*01c4*/ 	.word	0x0000ec80
        /*01c8*/ 	.word	0x00000013
        /*01cc*/ 	.word	0x00031820
        /*01d0*/ 	.short	0x010a
        /*01d2*/ 	.byte	0x3f
	.zero		1


	//   ....[18]....
        /*01d4*/ 	.word	0x0000f060
        /*01d8*/ 	.word	0x00000005
        /*01dc*/ 	.word	0x00031838
        /*01e0*/ 	.short	0x010a
        /*01e2*/ 	.byte	0x3f
	.zero		1


	//   ....[19]....
        /*01e4*/ 	.word	0x0000f520
        /*01e8*/ 	.word	0x00000005
        /*01ec*/ 	.word	0x00000000
        /*01f0*/ 	.short	0x010a
        /*01f2*/ 	.byte	0x3f
	.zero		1


	//   ....[20]....
        /*01f4*/ 	.word	0x0000f5b0
        /*01f8*/ 	.word	0x00000003
        /*01fc*/ 	.word	0x00000000
        /*0200*/ 	.short	0x010a
        /*0202*/ 	.byte	0x3f
	.zero		1


	//   ....[21]....
        /*0204*/ 	.word	0x0000f600
        /*0208*/ 	.word	0x00000004
        /*020c*/ 	.word	0x00031838
        /*0210*/ 	.short	0x010a
        /*0212*/ 	.byte	0x3f
	.zero		1


	//   ....[22]....
        /*0214*/ 	.word	0x0000f660
        /*0218*/ 	.word	0x00000011
        /*021c*/ 	.word	0x00031800
        /*0220*/ 	.short	0x010a
        /*0222*/ 	.byte	0x3f
	.zero		1


	//   ....[23]....
        /*0224*/ 	.word	0x0000f6b0
        /*0228*/ 	.word	0x00000010
        /*022c*/ 	.word	0x00031810
        /*0230*/ 	.short	0x010a
        /*0232*/ 	.byte	0x3f
	.zero		1


	//   ....[24]....
        /*0234*/ 	.word	0x0000f700
        /*0238*/ 	.word	0x00000011
        /*023c*/ 	.word	0x00031830
        /*0240*/ 	.short	0x010a
        /*0242*/ 	.byte	0x3f
	.zero		1


	//   ....[25]....
        /*0244*/ 	.word	0x0000f750
        /*0248*/ 	.word	0x00000005
        /*024c*/ 	.word	0x00031820
        /*0250*/ 	.short	0x010a
        /*0252*/ 	.byte	0x3f
	.zero		1


	//   ....[26]....
        /*0254*/ 	.word	0x0000f7a0
        /*0258*/ 	.word	0x00000005
        /*025c*/ 	.word	0x00031838
        /*0260*/ 	.short	0x010a
        /*0262*/ 	.byte	0x3f
	.zero		1


	//   ....[27]....
        /*0264*/ 	.word	0x0000f800
        /*0268*/ 	.word	0x00000013
        /*026c*/ 	.word	0x00031820
        /*0270*/ 	.short	0x010a
        /*0272*/ 	.byte	0x3f
	.zero		1


	//   ....[28]....
        /*0274*/ 	.word	0x0000f850
        /*0278*/ 	.word	0x00000005
        /*027c*/ 	.word	0x00031838
        /*0280*/ 	.short	0x010a
        /*0282*/ 	.byte	0x3f
	.zero		1


	//   ....[29]....
        /*0284*/ 	.word	0x0000f920
        /*0288*/ 	.word	0x00000005
        /*028c*/ 	.word	0x00000000
        /*0290*/ 	.short	0x010a
        /*0292*/ 	.byte	0x3f
	.zero		1


	//   ....[30]....
        /*0294*/ 	.word	0x0000f970
        /*0298*/ 	.word	0x00000003
        /*029c*/ 	.word	0x00000000
        /*02a0*/ 	.short	0x010a
        /*02a2*/ 	.byte	0x3f
	.zero		1


	//----- nvinfo : EIATTR_NUM_MBARRIERS
	.align		4
.L_228:
        /*02a4*/ 	.byte	0x03, 0x38
        /*02a6*/ 	.short	0x0007


	//----- nvinfo : EIATTR_EXIT_INSTR_OFFSETS
	.align		4
        /*02a8*/ 	.byte	0x04, 0x1c
        /*02aa*/ 	.short	(.L_230 - .L_229)


	//   ....[0]....
.L_229:
        /*02ac*/ 	.word	0x00000650


	//   ....[1]....
        /*02b0*/ 	.word	0x0000c1f0


	//   ....[2]....
        /*02b4*/ 	.word	0x0000db10


	//   ....[3]....
        /*02b8*/ 	.word	0x0000f650


	//----- nvinfo : EIATTR_MAX_THREADS
	.align		4
.L_230:
        /*02bc*/ 	.byte	0x04, 0x05
        /*02be*/ 	.short	(.L_232 - .L_231)
.L_231:
        /*02c0*/ 	.word	0x00000180
        /*02c4*/ 	.word	0x00000001
        /*02c8*/ 	.word	0x00000001


	//----- nvinfo : EIATTR_CRS_STACK_SIZE
	.align		4
.L_232:
        /*02cc*/ 	.byte	0x04, 0x1e
        /*02ce*/ 	.short	(.L_234 - .L_233)
.L_233:
        /*02d0*/ 	.word	0x00000000


	//----- nvinfo : EIATTR_CBANK_PARAM_SIZE
	.align		4
.L_234:
        /*02d4*/ 	.byte	0x03, 0x19
        /*02d6*/ 	.short	0x0970


	//----- nvinfo : EIATTR_PARAM_CBANK
	.align		4
        /*02d8*/ 	.byte	0x04, 0x0a
        /*02da*/ 	.short	(.L_236 - .L_235)
	.align		4
.L_235:
        /*02dc*/ 	.word	index@(.nv.constant0._ZN7cutlass13device_kernelIN5flash11enable_sm90INS1_16FlashAttnBwdSm90INS1_25CollectiveMainloopBwdSm90ILi2ELi1ELi1EN4cute5tupleIJNS5_1CILi1EEES8_S8_EEENS6_IJNS7_ILi64EEENS7_ILi80EEENS7_ILi256EEEEEENS_10bfloat16_tEfNS_4arch4Sm90ELb0ELb1ELb1ELb0ELb0ELb0ELb1ELb1ELi2ELi1ELi1ELi1ELb0EEENS1_21CollectiveEpilogueBwdISD_SE_SG_Li256ELb0ELb1ELi2EEENS1_19SingleTileSchedulerILb0ELb0ELb0ELi80EEEEEEEEEvNT_6ParamsE)
        /*02e0*/ 	.short	0x0210
        /*02e2*/ 	.short	0x0970


	//----- nvinfo : EIATTR_SW_WAR
	.align		4
.L_236:
        /*02e4*/ 	.byte	0x04, 0x36
        /*02e6*/ 	.short	(.L_238 - .L_237)
.L_237:
        /*02e8*/ 	.word	0x00000008
.L_238:


//--------------------- .nv.info._ZN7cutlass13device_kernelIN5flash11enable_sm90INS1_16FlashAttnBwdSm90INS1_25CollectiveMainloopBwdSm90ILi2ELi1ELi1EN4cute5tupleIJNS5_1CILi1EEES8_S8_EEENS6_IJNS7_ILi64EEENS7_ILi80EEENS7_ILi256EEEEEENS_10bfloat16_tEfNS_4arch4Sm90ELb0ELb1ELb1ELb0ELb0ELb0ELb1ELb1ELi2ELi1ELi1ELi1ELb0EEENS1_24CollectiveEpilogueBwdGQAISD_fSG_Li256ELb0ELb0EEENS1_19SingleTileSchedulerILb0ELb0ELb0ELi80EEEEEEEEEvNT_6ParamsE --------------------------
	.section	.nv.info._ZN7cutlass13device_kernelIN5flash11enable_sm90INS1_16FlashAttnBwdSm90INS1_25CollectiveMainloopBwdSm90ILi2ELi1ELi1EN4cute5tupleIJNS5_1CILi1EEES8_S8_EEENS6_IJNS7_ILi64EEENS7_ILi80EEENS7_ILi256EEEEEENS_10bfloat16_tEfNS_4arch4Sm90ELb0ELb1ELb1ELb0ELb0ELb0ELb1ELb1ELi2ELi1ELi1ELi1ELb0EEENS1_24CollectiveEpilogueBwdGQAISD_fSG_Li256ELb0ELb0EEENS1_19SingleTileSchedulerILb0ELb0ELb0ELi80EEEEEEEEEvNT_6ParamsE,"",@"SHT_CUDA_INFO"
	.sectionflags	@""
	.align	4


	//----- nvinfo : EIATTR_CUDA_API_VERSION
	.align		4
        /*0000*/ 	.byte	0x04, 0x37
        /*0002*/ 	.short	(.L_240 - .L_239)
.L_239:
        /*0004*/ 	.word	0x00000082


	//----- nvinfo : EIATTR_KPARAM_INFO
	.align		4
.L_240:
        /*0008*/ 	.byte	0x04, 0x17
        /*000a*/ 	.short	(.L_242 - .L_241)
.L_241:
        /*000c*/ 	.word	0x00000000
        /*0010*/ 	.short	0x0000
        /*0012*/ 	.short	0x0070
        /*0014*/ 	.byte	0x00, 0xf0, 0x01, 0x1a


	//----- nvinfo : EIATTR_SPARSE_MMA_MASK
	.align		4
.L_242:
        /*0018*/ 	.byte	0x03, 0x50
        /*001a*/ 	.short	0x0000


	//----- nvinfo : EIATTR_MAXREG_COUNT
	.align		4
        /*001c*/ 	.byte	0x03, 0x1b
        /*001e*/ 	.short	0x00a8


	//----- nvinfo : EIATTR_NUM_BARRIERS
	.align		4
        /*0020*/ 	.byte	0x02, 0x4c
        /*0022*/ 	.byte	0x0a
	.zero		1


	//----- nvinfo : EIATTR_ANNOTATIONS
	.align		4
        /*0024*/ 	.byte	0x04, 0x55
        /*0026*/ 	.short	(.L_244 - .L_243)


	//   ....[0]....
.L_243:
        /*0028*/ 	.word	0x00000001
        /*002c*/ 	.byte	0xc0, 0x02, 0x00, 0x00, 0x01, 0x00, 0x00, 0x00, 0xe0, 0x0d, 0x00, 0x00, 0x01, 0x00, 0x00, 0x00
        /*003c*/ 	.byte	0xb0, 0xb1, 0x00, 0x00


	//----- nvinfo : EIATTR_MERCURY_ISA_VERSION
	.align		4
.L_244:
        /*0040*/ 	.byte	0x03, 0x5f
        /*0042*/ 	.short	0x0101


	//----- nvinfo : EIATTR_INT_WARP_WIDE_INSTR_OFFSETS
	.align		4
        /*0044*/ 	.byte	0x04, 0x31
        /*0046*/ 	.short	(.L_246 - .L_245)


	//   ....[0]....
.L_245:
        /*0048*/ 	.word	0x00000190


	//   ....[1]....
        /*004c*/ 	.word	0x000001c0


	//----- nvinfo : EIATTR_COOP_GROUP_MASK_REGIDS
	.align		4
.L_246:
        /*0050*/ 	.byte	0x04, 0x29
        /*0052*/ 	.short	(.L_248 - .L_247)


	//   ....[0]....
.L_247:
        /*0054*/ 	.word	0xffffffff


	//   ....[1]....
        /*0058*/ 	.word	0xffffffff


	//   ....[2]....
        /*005c*/ 	.word	0xffffffff


	//   ....[3]....
        /*0060*/ 	.word	0xffffffff


	//   ....[4]....
        /*0064*/ 	.word	0xffffffff


	//   ....[5]....
        /*0068*/ 	.word	0xffffffff


	//----- nvinfo : EIATTR_COOP_GROUP_INSTR_OFFSETS
	.align		4
.L_248:
        /*006c*/ 	.byte	0x04, 0x28
        /*006e*/ 	.short	(.L_250 - .L_249)


	//   ....[0]....
.L_249:
        /*0070*/ 	.word	0x00000060


	//   ....[1]....
        /*0074*/ 	.word	0x000001a0


	//   ....[2]....
        /*0078*/ 	.word	0x00000220


	//   ....[3]....
        /*007c*/ 	.word	0x00000400


	//   ....[4]....
        /*0080*/ 	.word	0x00000da0


	//   ....[5]....
        /*0084*/ 	.word	0x000098f0


	//----- nvinfo : EIATTR_REG_RECONFIG
	.align		4
.L_250:
        /*0088*/ 	.byte	0x01, 0x54
	.zero		2


	//----- nvinfo : EIATTR_MBARRIER_INSTR_OFFSETS
	.align		4
        /*008c*/ 	.byte	0x04, 0x39
        /*008e*/ 	.short	(.L_252 - .L_251)


	//   ....[0]....
.L_251:
        /*0090*/ 	.word	0x00000290
        /*0094*/ 	.word	0x000000ff
        /*0098*/ 	.word	0x00031800
        /*009c*/ 	.short	0x0100
        /*009e*/ 	.byte	0x06
	.zero		1


	//   ....[1]....
        /*00a0*/ 	.word	0x000003b0
        /*00a4*/ 	.word	0x000000ff
        /*00a8*/ 	.word	0x00031810
        /*00ac*/ 	.short	0x0100
        /*00ae*/ 	.byte	0x08
	.zero		1


	//   ....[2]....
        /*00b0*/ 	.word	0x000003c0
        /*00b4*/ 	.word	0x000000ff
        /*00b8*/ 	.word	0x00031820
        /*00bc*/ 	.short	0x0100
        /*00be*/ 	.byte	0x08
	.zero		1


	//   ....[3]....
        /*00c0*/ 	.word	0x000003d0
        /*00c4*/ 	.word	0x000000ff
        /*00c8*/ 	.word	0x00031818
        /*00cc*/ 	.short	0x0100
        /*00ce*/ 	.byte	0x08
	.zero		1


	//   ....[4]....
        /*00d0*/ 	.word	0x000003e0
        /*00d4*/ 	.word	0x000000ff
        /*00d8*/ 	.word	0x00031828
        /*00dc*/ 	.short	0x0100
        /*00de*/ 	.byte	0x08
	.zero		1


	//   ....[5]....
        /*00e0*/ 	.word	0x00000510
        /*00e4*/ 	.word	0x000000ff
        /*00e8*/ 	.word	0x00031830
        /*00ec*/ 	.short	0x0100
        /*00ee*/ 	.byte	0x08
	.zero		1


	//   ....[6]....
        /*00f0*/ 	.word	0x00000520
        /*00f4*/ 	.word	0x000000ff
        /*00f8*/ 	.word	0x00031838
        /*00fc*/ 	.short	0x0100
        /*00fe*/ 	.byte	0x08
	.zero		1


	//   ....[7]....
        /*0100*/ 	.word	0x00000d30
        /*0104*/ 	.word	0x00000011
        /*0108*/ 	.word	0x00031800
        /*010c*/ 	.short	0x010a
        /*010e*/ 	.byte	0x3f
	.zero		1


	//   ....[8]....
        /*0110*/ 	.word	0x00000dc0
        /*0114*/ 	.word	0x00000011
        /*0118*/ 	.word	0x00031800
        /*011c*/ 	.short	0x010a
        /*011e*/ 	.byte	0x3f
	.zero		1


	//   ....[9]....
        /*0120*/ 	.word	0x00001740
        /*0124*/ 	.word	0x00000010
        /*0128*/ 	.word	0x00031810
        /*012c*/ 	.short	0x010a
        /*012e*/ 	.byte	0x3f
	.zero		1


	//   ....[10]....
        /*0130*/ 	.word	0x00001800
        /*0134*/ 	.word	0x00000010
        /*0138*/ 	.word	0x00031810
        /*013c*/ 	.short	0x010a
        /*013e*/ 	.byte	0x3f
	.zero		1


	//   ....[11]....
        /*0140*/ 	.word	0x000033d0
        /*0144*/ 	.word	0x00000011
        /*0148*/ 	.word	0x00031830
        /*014c*/ 	.short	0x010a
        /*014e*/ 	.byte	0x3f
	.zero		1


	//   ....[12]....
        /*0150*/ 	.word	0x00003490
        /*0154*/ 	.word	0x00000011
        /*0158*/ 	.word	0x00031830
        /*015c*/ 	.short	0x010a
        /*015e*/ 	.byte	0x3f
	.zero		1


	//   ....[13]....
        /*0160*/ 	.word	0x000083f0
        /*0164*/ 	.word	0x00000018
        /*0168*/ 	.word	0x00000000
        /*016c*/ 	.short	0x0101
        /*016e*/ 	.byte	0x3f
	.zero		1


	//   ....[14]....
        /*0170*/ 	.word	0x00008b00
        /*0174*/ 	.word	0x00000010
        /*0178*/ 	.word	0x00000000
        /*017c*/ 	.short	0x0101
        /*017e*/ 	.byte	0x3f
	.zero		1


	//   ....[15]....
        /*0180*/ 	.word	0x00009dd0
        /*0184*/ 	.word	0x00000006
        /*0188*/ 	.word	0x00031820
        /*018c*/ 	.short	0x010a
        /*018e*/ 	.byte	0x3f
	.zero		1


	//   ....[16]....
        /*0190*/ 	.word	0x0000a6a0
        /*0194*/ 	.word	0x00000006
        /*0198*/ 	.word	0x00031838
        /*019c*/ 	.short	0x010a
        /*019e*/ 	.byte	0x3f
	.zero		1


	//   ....[17]....
        /*01a0*/ 	.word	0x0000aa00
        /*01a4*/ 	.word	0x00000014
        /*01a8*/ 	.word	0x00031820
        /*01ac*/ 	.short	0x010a
        /*01ae*/ 	.byte	0x3f
	.zero		1


	//   ....[18]....
        /*01b0*/ 	.word	0x0000ade0
        /*01b4*/ 	.word	0x00000006
        /*01b8*/ 	.word	0x00031838
        /*01bc*/ 	.short	0x010a
        /*01be*/ 	.byte	0x3f
	.zero		1


	//   ....[19]....
        /*01c0*/ 	.word	0x0000b280
        /*01c4*/ 	.word	0x00000005
        /*01c8*/ 	.word	0x00000000
        /*01cc*/ 	.short	0x010a
        /*01ce*/ 	.byte	0x3f
	.zero		1


	//   ....[20]....
        /*01d0*/ 	.word	0x0000b310
        /*01d4*/ 	.word	0x00000003
        /*01d8*/ 	.word	0x00000000
        /*01dc*/ 	.short	0x010a
        /*01de*/ 	.byte	0x3f
	.zero		1


	//   ....[21]....
        /*01e0*/ 	.word	0x0000b360
        /*01e4*/ 	.word	0x00000007
        /*01e8*/ 	.word	0x00031838
        /*01ec*/ 	.short	0x010a
        /*01ee*/ 	.byte	0x3f
	.zero		1


	//   ....[22]....
        /*01f0*/ 	.word	0x0000b3c0
        /*01f4*/ 	.word	0x00000011
        /*01f8*/ 	.word	0x00031800
        /*01fc*/ 	.short	0x010a
        /*01fe*/ 	.byte	0x3f
	.zero		1


	//   ....[23]....
        /*0200*/ 	.word	0x0000b410
        /*0204*/ 	.word	0x00000010
        /*0208*/ 	.word	0x00031810
        /*020c*/ 	.short	0x010a
        /*020e*/ 	.byte	0x3f
	.zero		1


	//   ....[24]....
        /*0210*/ 	.word	0x0000b460
        /*0214*/ 	.word	0x00000011
        /*0218*/ 	.word	0x00031830
        /*021c*/ 	.short	0x010a
        /*021e*/ 	.byte	0x3f
	.zero		1


	//   ....[25]....
        /*0220*/ 	.word	0x0000b4b0
        /*0224*/ 	.word	0x00000006
        /*0228*/ 	.word	0x00031820
        /*022c*/ 	.short	0x010a
        /*022e*/ 	.byte	0x3f
	.zero		1


	//   ....[26]....
        /*0230*/ 	.word	0x0000b500
        /*0234*/ 	.word	0x00000006
        /*0238*/ 	.word	0x00031838
        /*023c*/ 	.short	0x010a
        /*023e*/ 	.byte	0x3f
	.zero		1


	//   ....[27]....
        /*0240*/ 	.word	0x0000b560
        /*0244*/ 	.word	0x00000014
        /*0248*/ 	.word	0x00031820
        /*024c*/ 	.short	0x010a
        /*024e*/ 	.byte	0x3f
	.zero		1


	//   ....[28]....
        /*0250*/ 	.word	0x0000b5b0
        /*0254*/ 	.word	0x00000006
        /*0258*/ 	.word	0x00031838
        /*025c*/ 	.short	0x010a
        /*025e*/ 	.byte	0x3f
	.zero		1


	//   ....[29]....
        /*0260*/ 	.word	0x0000b600
        /*0264*/ 	.word	0x00000005
        /*0268*/ 	.word	0x00000000
        /*026c*/ 	.short	0x010a
        /*026e*/ 	.byte	0x3f
	.zero		1


	//   ....[30]....
        /*0270*/ 	.word	0x0000b650
        /*0274*/ 	.word	0x00000003
        /*0278*/ 	.word	0x00000000
        /*027c*/ 	.short	0x010a
        /*027e*/ 	.byte	0x3f
	.zero		1


	//----- nvinfo : EIATTR_NUM_MBARRIERS
	.align		4
.L_252:
        /*0280*/ 	.byte	0x03, 0x38
        /*0282*/ 	.short	0x0007


	//----- nvinfo : EIATTR_EXIT_INSTR_OFFSETS
	.align		4
        /*0284*/ 	.byte	0x04, 0x1c
        /*0286*/ 	.short	(.L_254 - .L_253)


	//   ....[0]....
.L_253:
        /*0288*/ 	.word	0x0000b3b0


	//----- nvinfo : EIATTR_MAX_THREADS
	.align		4
.L_254:
        /*028c*/ 	.byte	0x04, 0x05
        /*028e*/ 	.short	(.L_256 - .L_255)
.L_255:
        /*0290*/ 	.word	0x00000180
        /*0294*/ 	.word	0x00000001
        /*0298*/ 	.word	0x00000001


	//----- nvinfo : EIATTR_CRS_STACK_SIZE
	.align		4
.L_256:
        /*029c*/ 	.byte	0x04, 0x1e
        /*029e*/ 	.short	(.L_258 - .L_257)
.L_257:
        /*02a0*/ 	.word	0x00000000


	//----- nvinfo : EIATTR_CBANK_PARAM_SIZE
	.align		4
.L_258:
        /*02a4*/ 	.byte	0x03, 0x19
        /*02a6*/ 	.short	0x06f0


	//----- nvinfo : EIATTR_PARAM_CBANK
	.align		4
        /*02a8*/ 	.byte	0x04, 0x0a
        /*02aa*/ 	.short	(.L_260 - .L_259)
	.align		4
.L_259:
        /*02ac*/ 	.word	index@(.nv.constant0._ZN7cutlass13device_kernelIN5flash11enable_sm90INS1_16FlashAttnBwdSm90INS1_25CollectiveMainloopBwdSm90ILi2ELi1ELi1EN4cute5tupleIJNS5_1CILi1EEES8_S8_EEENS6_IJNS7_ILi64EEENS7_ILi80EEENS7_ILi256EEEEEENS_10bfloat16_tEfNS_4arch4Sm90ELb0ELb1ELb1ELb0ELb0ELb0ELb1ELb1ELi2ELi1ELi1ELi1ELb0EEENS1_24CollectiveEpilogueBwdGQAISD_fSG_Li256ELb0ELb0EEENS1_19SingleTileSchedulerILb0ELb0ELb0ELi80EEEEEEEEEvNT_6ParamsE)
        /*02b0*/ 	.short	0x0210
        /*02b2*/ 	.short	0x06f0


	//----- nvinfo : EIATTR_SW_WAR
	.align		4
.L_260:
        /*02b4*/ 	.byte	0x04, 0x36
        /*02b6*/ 	.short	(.L_262 - .L_261)
.L_261:
        /*02b8*/ 	.word	0x00000008
.L_262:


//--------------------- .nv.info._ZN7cutlass13device_kernelIN5flash11enable_sm90INS1_16FlashAttnBwdSm90INS1_25CollectiveMainloopBwdSm90ILi2ELi1ELi1EN4cute5tupleIJNS5_1CILi1EEES8_S8_EEENS6_IJNS7_ILi64EEENS7_ILi80EEENS7_ILi256EEEEEENS_10bfloat16_tEfNS_4arch4Sm90ELb0ELb1ELb1ELb1ELb0ELb0ELb1ELb1ELi2ELi1ELi1ELi1ELb0EEENS1_21CollectiveEpilogueBwdISD_SE_SG_Li256ELb1ELb1ELi2EEENS1_19SingleTileSchedulerILb1ELb0ELb0ELi80EEEEEEEEEvNT_6ParamsE --------------------------
	.section	.nv.info._ZN7cutlass13device_kernelIN5flash11enable_sm90INS1_16FlashAttnBwdSm90INS1_25CollectiveMainloopBwdSm90ILi2ELi1ELi1EN4cute5tupleIJNS5_1CILi1EEES8_S8_EEENS6_IJNS7_ILi64EEENS7_ILi80EEENS7_ILi256EEEEEENS_10bfloat16_tEfNS_4arch4Sm90ELb0ELb1ELb1ELb1ELb0ELb0ELb1ELb1ELi2ELi1ELi1ELi1ELb0EEENS1_21CollectiveEpilogueBwdISD_SE_SG_Li256ELb1ELb1ELi2EEENS1_19SingleTileSchedulerILb1ELb0ELb0ELi80EEEEEEEEEvNT_6ParamsE,"",@"SHT_CUDA_INFO"
	.sectionflags	@""
	.align	4


	//----- nvinfo : EIATTR_CUDA_API_VERSION
	.align		4
        /*0000*/ 	.byte	0x04, 0x37
        /*0002*/ 	.short	(.L_264 - .L_263)
.L_263:
        /*0004*/ 	.word	0x00000082


	//----- nvinfo : EIATTR_KPARAM_INFO
	.align		4
.L_264:
        /*0008*/ 	.byte	0x04, 0x17
        /*000a*/ 	.short	(.L_266 - .L_265)
.L_265:
        /*000c*/ 	.word	0x00000000
        /*0010*/ 	.short	0x0000
        /*0012*/ 	.short	0x0070
        /*0014*/ 	.byte	0x00, 0xf0, 0x01, 0x1a


	//----- nvinfo : EIATTR_SPARSE_MMA_MASK
	.align		4
.L_266:
        /*0018*/ 	.byte	0x03, 0x50
        /*001a*/ 	.short	0x0000


	//----- nvinfo : EIATTR_MAXREG_COUNT
	.align		4
        /*001c*/ 	.byte	0x03, 0x1b
        /*001e*/ 	.short	0x00a8


	//----- nvinfo : EIATTR_NUM_BARRIERS
	.align		4
        /*0020*/ 	.byte	0x02, 0x4c
        /*0022*/ 	.byte	0x0a
	.zero		1


	//----- nvinfo : EIATTR_ANNOTATIONS
	.align		4
        /*0024*/ 	.byte	0x04, 0x55
        /*0026*/ 	.short	(.L_268 - .L_267)


	//   ....[0]....
.L_267:
        /*0028*/ 	.word	0x00000001
        /*002c*/ 	.byte	0xc0, 0x02, 0x00, 0x00, 0x01, 0x00, 0x00, 0x00, 0x20, 0x12, 0x00, 0x00, 0x01, 0x00, 0x00, 0x00
        /*003c*/ 	.byte	0x00, 0xf9, 0x00, 0x00


	//----- nvinfo : EIATTR_MERCURY_ISA_VERSION
	.align		4
.L_268:
        /*0040*/ 	.byte	0x03, 0x5f
        /*0042*/ 	.short	0x0101


	//----- nvinfo : EIATTR_INT_WARP_WIDE_INSTR_OFFSETS
	.align		4
        /*0044*/ 	.byte	0x04, 0x31
        /*0046*/ 	.short	(.L_270 - .L_269)


	//   ....[0]....
.L_269:
        /*0048*/ 	.word	0x00000190


	//   ....[1]....
        /*004c*/ 	.word	0x000001c0


	//----- nvinfo : EIATTR_COOP_GROUP_MASK_REGIDS
	.align		4
.L_270:
        /*0050*/ 	.byte	0x04, 0x29
        /*0052*/ 	.short	(.L_272 - .L_271)


	//   ....[0]....
.L_271:
        /*0054*/ 	.word	0xffffffff


	//   ....[1]....
        /*0058*/ 	.word	0xffffffff


	//   ....[2]....
        /*005c*/ 	.word	0xffffffff


	//   ....[3]....
        /*0060*/ 	.word	0xffffffff


	//   ....[4]....
        /*0064*/ 	.word	0xffffffff


	//   ....[5]....
        /*0068*/ 	.word	0xffffffff


	//----- nvinfo : EIATTR_COOP_GROUP_INSTR_OFFSETS
	.align		4
.L_272:
        /*006c*/ 	.byte	0x04, 0x28
        /*006e*/ 	.short	(.L_274 - .L_273)


	//   ....[0]....
.L_273:
        /*0070*/ 	.word	0x00000060


	//   ....[1]....
        /*0074*/ 	.word	0x000001a0


	//   ....[2]....
        /*0078*/ 	.word	0x00000220


	//   ....[3]....
        /*007c*/ 	.word	0x00000400


	//   ....[4]....
        /*0080*/ 	.word	0x000011e0


	//   ....[5]....
        /*0084*/ 	.word	0x0000d7e0


	//----- nvinfo : EIATTR_REG_RECONFIG
	.align		4
.L_274:
        /*0088*/ 	.byte	0x01, 0x54
	.zero		2


	//----- nvinfo : EIATTR_MBARRIER_INSTR_OFFSETS
	.align		4
        /*008c*/ 	.byte	0x04, 0x39
        /*008e*/ 	.short	(.L_276 - .L_275)


	//   ....[0]....
.L_275:
        /*0090*/ 	.word	0x00000290
        /*0094*/ 	.word	0x000000ff
        /*0098*/ 	.word	0x00031600
        /*009c*/ 	.short	0x0100
        /*009e*/ 	.byte	0x06
	.zero		1


	//   ....[1]....
        /*00a0*/ 	.word	0x000003b0
        /*00a4*/ 	.word	0x000000ff
        /*00a8*/ 	.word	0x00031610
        /*00ac*/ 	.short	0x0100
        /*00ae*/ 	.byte	0x08
	.zero		1


	//   ....[2]....
        /*00b0*/ 	.word	0x000003c0
        /*00b4*/ 	.word	0x000000ff
        /*00b8*/ 	.word	0x00031620
        /*00bc*/ 	.short	0x0100
        /*00be*/ 	.byte	0x08
	.zero		1


	//   ....[3]....
        /*00c0*/ 	.word	0x000003d0
        /*00c4*/ 	.word	0x000000ff
        /*00c8*/ 	.word	0x00031618
        /*00cc*/ 	.short	0x0100
        /*00ce*/ 	.byte	0x08
	.zero		1


	//   ....[4]....
        /*00d0*/ 	.word	0x000003e0
        /*00d4*/ 	.word	0x000000ff
        /*00d8*/ 	.word	0x00031628
        /*00dc*/ 	.short	0x0100
        /*00de*/ 	.byte	0x08
	.zero		1


	//   ....[5]....
        /*00e0*/ 	.word	0x00000510
        /*00e4*/ 	.word	0x000000ff
        /*00e8*/ 	.word	0x00031630
        /*00ec*/ 	.short	0x0100
        /*00ee*/ 	.byte	0x08
	.zero		1


	//   ....[6]....
        /*00f0*/ 	.word	0x00000520
        /*00f4*/ 	.word	0x000000ff
        /*00f8*/ 	.word	0x00031638
        /*00fc*/ 	.short	0x0100
        /*00fe*/ 	.byte	0x08
	.zero		1


	//   ....[7]....
        /*0100*/ 	.word	0x00001190
        /*0104*/ 	.word	0x00000011
        /*0108*/ 	.word	0x00031600
        /*010c*/ 	.short	0x010a
        /*010e*/ 	.byte	0x3f
	.zero		1


	//   ....[8]....
        /*0110*/ 	.word	0x00001200
        /*0114*/ 	.word	0x00000011
        /*0118*/ 	.word	0x00031600
        /*011c*/ 	.short	0x010a
        /*011e*/ 	.byte	0x3f
	.zero		1


	//   ....[9]....
        /*0120*/ 	.word	0x00001be0
        /*0124*/ 	.word	0x00000010
        /*0128*/ 	.word	0x00031610
        /*012c*/ 	.short	0x010a
        /*012e*/ 	.byte	0x3f
	.zero		1


	//   ....[10]....
        /*0130*/ 	.word	0x00001ca0
        /*0134*/ 	.word	0x00000010
        /*0138*/ 	.word	0x00031610
        /*013c*/ 	.short	0x010a
        /*013e*/ 	.byte	0x3f
	.zero		1


	//   ....[11]....
        /*0140*/ 	.word	0x00003860
        /*0144*/ 	.word	0x00000011
        /*0148*/ 	.word	0x00031630
        /*014c*/ 	.short	0x010a
        /*014e*/ 	.byte	0x3f
	.zero		1


	//   ....[12]....
        /*0150*/ 	.word	0x00003920
        /*0154*/ 	.word	0x00000011
        /*0158*/ 	.word	0x00031630
        /*015c*/ 	.short	0x010a
        /*015e*/ 	.byte	0x3f
	.zero		1


	//   ....[13]....
        /*0160*/ 	.word	0x00008870
        /*0164*/ 	.word	0x00000018
        /*0168*/ 	.word	0x00000000
        /*016c*/ 	.short	0x0101
        /*016e*/ 	.byte	0x3f
	.zero		1


	//   ....[14]....
        /*0170*/ 	.word	0x00008f70
        /*0174*/ 	.word	0x00000010
        /*0178*/ 	.word	0x00000000
        /*017c*/ 	.short	0x0101
        /*017e*/ 	.byte	0x3f
	.zero		1


	//   ....[15]....
        /*0180*/ 	.word	0x0000e290
        /*0184*/ 	.word	0x00000006
        /*0188*/ 	.word	0x00031620
        /*018c*/ 	.short	0x010a
        /*018e*/ 	.byte	0x3f
	.zero		1


	//   ....[16]....
        /*0190*/ 	.word	0x0000ecd0
        /*0194*/ 	.word	0x00000006
        /*0198*/ 	.word	0x00031638
        /*019c*/ 	.short	0x010a
        /*019e*/ 	.byte	0x3f
	.zero		1


	//   ....[17]....
        /*01a0*/ 	.word	0x0000f020
        /*01a4*/ 	.word	0x00000014
        /*01a8*/ 	.word	0x00031620
        /*01ac*/ 	.short	0x010a
        /*01ae*/ 	.byte	0x3f
	.zero		1


	//   ....[18]....
        /*01b0*/ 	.word	0x0000f460
        /*01b4*/ 	.word	0x00000006
        /*01b8*/ 	.word	0x00031638
        /*01bc*/ 	.short	0x010a
        /*01be*/ 	.byte	0x3f
	.zero		1


	//   ....[19]....
        /*01c0*/ 	.word	0x0000f9d0
        /*01c4*/ 	.word	0x00000005
        /*01c8*/ 	.word	0x00000000
        /*01cc*/ 	.short	0x010a
        /*01ce*/ 	.byte	0x3f
	.zero		1


	//   ....[20]....
        /*01d0*/ 	.word	0x0000fa60
        /*01d4*/ 	.word	0x00000003
        /*01d8*/ 	.word	0x00000000
        /*01dc*/ 	.short	0x010a
        /*01de*/ 	.byte	0x3f
	.zero		1


	//   ....[21]....
        /*01e0*/ 	.word	0x0000fab0
        /*01e4*/ 	.word	0x00000002
        /*01e8*/ 	.word	0x00031638
        /*01ec*/ 	.short	0x010a
        /*01ee*/ 	.byte	0x3f
	.zero		1


	//   ....[22]....
        /*01f0*/ 	.word	0x0000fb10
        /*01f4*/ 	.word	0x00000011
        /*01f8*/ 	.word	0x00031600
        /*01fc*/ 	.short	0x010a
        /*01fe*/ 	.byte	0x3f
	.zero		1


	//   ....[23]....
        /*0200*/ 	.word	0x0000fb60
        /*0204*/ 	.word	0x00000010
        /*0208*/ 	.word	0x00031610
        /*020c*/ 	.short	0x010a
        /*020e*/ 	.byte	0x3f
	.zero		1


	//   ....[24]....
        /*0210*/ 	.word	0x0000fbb0
        /*0214*/ 	.word	0x00000011
        /*0218*/ 	.word	0x00031630
        /*021c*/ 	.short	0x010a
        /*021e*/ 	.byte	0x3f
	.zero		1


	//   ....[25]....
        /*0220*/ 	.word	0x0000fc00
        /*0224*/ 	.word	0x00000006
        /*0228*/ 	.word	0x00031620
        /*022c*/ 	.short	0x010a
        /*022e*/ 	.byte	0x3f
	.zero		1


	//   ....[26]....
        /*0230*/ 	.word	0x0000fc50
        /*0234*/ 	.word	0x00000006
        /*0238*/ 	.word	0x00031638
        /*023c*/ 	.short	0x010a
        /*023e*/ 	.byte	0x3f
	.zero		1


	//   ....[27]....
        /*0240*/ 	.word	0x0000fcb0
        /*0244*/ 	.word	0x00000014
        /*0248*/ 	.word	0x00031620
        /*024c*/ 	.short	0x010a
        /*024e*/ 	.byte	0x3f
	.zero		1


	//   ....[28]....
        /*0250*/ 	.word	0x0000fd00
        /*0254*/ 	.word	0x00000006
        /*0258*/ 	.word	0x00031638
        /*025c*/ 	.short	0x010a
        /*025e*/ 	.byte	0x3f
	.zero		1


	//   ....[29]....
        /*0260*/ 	.word	0x0000fd50
        /*0264*/ 	.word	0x00000005
        /*0268*/ 	.word	0x00000000
        /*026c*/ 	.short	0x010a
        /*026e*/ 	.byte	0x3f
	.zero		1


	//   ....[30]....
        /*0270*/ 	.word	0x0000fda0
        /*0274*/ 	.word	0x00000003
        /*0278*/ 	.word	0x00000000
        /*027c*/ 	.short	0x010a
        /*027e*/ 	.byte	0x3f
	.zero		1


	//----- nvinfo : EIATTR_NUM_MBARRIERS
	.align		4
.L_276:
        /*0280*/ 	.byte	0x03, 0x38
        /*0282*/ 	.short	0x0007


	//----- nvinfo : EIATTR_EXIT_INSTR_OFFSETS
	.align		4
        /*0284*/ 	.byte	0x04, 0x1c
        /*0286*/ 	.short	(.L_278 - .L_277)


	//   ....[0]....
.L_277:
        /*0288*/ 	.word	0x0000fb00


	//----- nvinfo : EIATTR_MAX_THREADS
	.align		4
.L_278:
        /*028c*/ 	.byte	0x04, 0x05
        /*028e*/ 	.short	(.L_280 - .L_279)
.L_279:
        /*0290*/ 	.word	0x00000180
        /*0294*/ 	.word	0x00000001
        /*0298*/ 	.word	0x00000001


	//----- nvinfo : EIATTR_CRS_STACK_SIZE
	.align		4
.L_280:
        /*029c*/ 	.byte	0x04, 0x1e
        /*029e*/ 	.short	(.L_282 - .L_281)
.L_281:
        /*02a0*/ 	.word	0x00000000


	//----- nvinfo : EIATTR_CBANK_PARAM_SIZE
	.align		4
.L_282:
        /*02a4*/ 	.byte	0x03, 0x19
        /*02a6*/ 	.short	0x06f0


	//----- nvinfo : EIATTR_PARAM_CBANK
	.align		4
        /*02a8*/ 	.byte	0x04, 0x0a
        /*02aa*/ 	.short	(.L_284 - .L_283)
	.align		4
.L_283:
        /*02ac*/ 	.word	index@(.nv.constant0._ZN7cutlass13device_kernelIN5flash11enable_sm90INS1_16FlashAttnBwdSm90INS1_25CollectiveMainloopBwdSm90ILi2ELi1ELi1EN4cute5tupleIJNS5_1CILi1EEES8_S8_EEENS6_IJNS7_ILi64EEENS7_ILi80EEENS7_ILi256EEEEEENS_10bfloat16_tEfNS_4arch4Sm90ELb0ELb1ELb1ELb1ELb0ELb0ELb1ELb1ELi2ELi1ELi1ELi1ELb0EEENS1_21CollectiveEpilogueBwdISD_SE_SG_Li256ELb1ELb1ELi2EEENS1_19SingleTileSchedulerILb1ELb0ELb0ELi80EEEEEEEEEvNT_6ParamsE)
        /*02b0*/ 	.short	0x0210
        /*02b2*/ 	.short	0x06f0


	//----- nvinfo : EIATTR_SW_WAR
	.align		4
.L_284:
        /*02b4*/ 	.byte	0x04, 0x36
        /*02b6*/ 	.short	(.L_286 - .L_285)
.L_285:
        /*02b8*/ 	.word	0x00000008
.L_286:


//--------------------- .nv.info._ZN7cutlass13device_kernelIN5flash11enable_sm90INS1_16FlashAttnBwdSm90INS1_25CollectiveMainloopBwdSm90ILi2ELi1ELi1EN4cute5tupleIJNS5_1CILi1EEES8_S8_EEENS6_IJNS7_ILi64EEENS7_ILi80EEENS7_ILi256EEEEEENS_10bfloat16_tEfNS_4arch4Sm90ELb0ELb1ELb1ELb1ELb0ELb0ELb1ELb1ELi2ELi1ELi1ELi1ELb0EEENS1_24CollectiveEpilogueBwdGQAISD_fSG_Li256ELb1ELb0EEENS1_19SingleTileSchedulerILb1ELb0ELb0ELi80EEEEEEEEEvNT_6ParamsE --------------------------
	.section	.nv.info._ZN7cutlass13device_kernelIN5flash11enable_sm90INS1_16FlashAttnBwdSm90INS1_25CollectiveMainloopBwdSm90ILi2ELi1ELi1EN4cute5tupleIJNS5_1CILi1EEES8_S8_EEENS6_IJNS7_ILi64EEENS7_ILi80EEENS7_ILi256EEEEEENS_10bfloat16_tEfNS_4arch4Sm90ELb0ELb1ELb1ELb1ELb0ELb0ELb1ELb1ELi2ELi1ELi1ELi1ELb0EEENS1_24CollectiveEpilogueBwdGQAISD_fSG_Li256ELb1ELb0EEENS1_19SingleTileSchedulerILb1ELb0ELb0ELi80EEEEEEEEEvNT_6ParamsE,"",@"SHT_CUDA_INFO"
	.sectionflags	@""
	.align	4


	//----- nvinfo : EIATTR_CUDA_API_VERSION
	.align		4
        /*0000*/ 	.byte	0x04, 0x37
        /*0002*/ 	.short	(.L_288 - .L_287)
.L_287:
        /*0004*/ 	.word	0x00000082


	//----- nvinfo : EIATTR_KPARAM_INFO
	.align		4
.L_288:
        /*0008*/ 	.byte	0x04, 0x17
        /*000a*/ 	.short	(.L_290 - .L_289)
.L_289:
        /*000c*/ 	.word	0x00000000
        /*0010*/ 	.short	0x0000
        /*0012*/ 	.short	0x0070
        /*0014*/ 	.byte	0x00, 0xf0, 0x01, 0x1a


	//----- nvinfo : EIATTR_SPARSE_MMA_MASK
	.align		4
.L_290:
        /*0018*/ 	.byte	0x03, 0x50
        /*001a*/ 	.short	0x0000


	//----- nvinfo : EIATTR_MAXREG_COUNT
	.align		4
        /*001c*/ 	.byte	0x03, 0x1b
        /*001e*/ 	.short	0x00a8


	//----- nvinfo : EIATTR_NUM_BARRIERS
	.align		4
        /*0020*/ 	.byte	0x02, 0x4c
        /*0022*/ 	.byte	0x0a
	.zero		1


	//----- nvinfo : EIATTR_ANNOTATIONS
	.align		4
        /*0024*/ 	.byte	0x04, 0x55
        /*0026*/ 	.short	(.L_292 - .L_291)


	//   ....[0]....
.L_291:
        /*0028*/ 	.word	0x00000001
        /*002c*/ 	.byte	0xc0, 0x02, 0x00, 0x00, 0x01, 0x00, 0x00, 0x00, 0x50, 0x12, 0x00, 0x00, 0x01, 0x00, 0x00, 0x00
        /*003c*/ 	.byte	0x90, 0xbf, 0x00, 0x00


	//----- nvinfo : EIATTR_MERCURY_ISA_VERSION
	.align		4
.L_292:
        /*0040*/ 	.byte	0x03, 0x5f
        /*0042*/ 	.short	0x0101


	//----- nvinfo : EIATTR_INT_WARP_WIDE_INSTR_OFFSETS
	.align		4
        /*0044*/ 	.byte	0x04, 0x31
        /*0046*/ 	.short	(.L_294 - .L_293)


	//   ....[0]....
.L_293:
        /*0048*/ 	.word	0x00000190


	//   ....[1]....
        /*004c*/ 	.word	0x000001c0


	//----- nvinfo : EIATTR_COOP_GROUP_MASK_REGIDS
	.align		4
.L_294:
        /*0050*/ 	.byte	0x04, 0x29
        /*0052*/ 	.short	(.L_296 - .L_295)


	//   ....[0]....
.L_295:
        /*0054*/ 	.word	0xffffffff


	//   ....[1]....
        /*0058*/ 	.word	0xffffffff


	//   ....[2]....
        /*005c*/ 	.word	0xffffffff


	//   ....[3]....
        /*0060*/ 	.word	0xffffffff


	//   ....[4]....
        /*0064*/ 	.word	0xffffffff


	//   ....[5]....
        /*0068*/ 	.word	0xffffffff


	//----- nvinfo : EIATTR_COOP_GROUP_INSTR_OFFSETS
	.align		4
.L_296:
        /*006c*/ 	.byte	0x04, 0x28
        /*006e*/ 	.short	(.L_298 - .L_297)


	//   ....[0]....
.L_297:
        /*0070*/ 	.word	0x00000060


	//   ....[1]....
        /*0074*/ 	.word	0x000001a0


	//   ....[2]....
        /*0078*/ 	.word	0x00000220


	//   ....[3]....
        /*007c*/ 	.word	0x00000400


	//   ....[4]....
        /*0080*/ 	.word	0x00001210


	//   ....[5]....
        /*0084*/ 	.word	0x00009e70


	//----- nvinfo : EIATTR_REG_RECONFIG
	.align		4
.L_298:
        /*0088*/ 	.byte	0x01, 0x54
	.zero		2


	//----- nvinfo : EIATTR_MBARRIER_INSTR_OFFSETS
	.align		4
        /*008c*/ 	.byte	0x04, 0x39
        /*008e*/ 	.short	(.L_300 - .L_299)


	//   ....[0]....
.L_299:
        /*0090*/ 	.word	0x00000290
        /*0094*/ 	.word	0x000000ff
        /*0098*/ 	.word	0x00031800
        /*009c*/ 	.short	0x0100
        /*009e*/ 	.byte	0x06
	.zero		1


	//   ....[1]....
        /*00a0*/ 	.word	0x000003b0
        /*00a4*/ 	.word	0x000000ff
        /*00a8*/ 	.word	0x00031810
        /*00ac*/ 	.short	0x0100
        /*00ae*/ 	.byte	0x08
	.zero		1


	//   ....[2]....
        /*00b0*/ 	.word	0x000003c0
        /*00b4*/ 	.word	0x000000ff
        /*00b8*/ 	.word	0x00031820
        /*00bc*/ 	.short	0x0100
        /*00be*/ 	.byte	0x08
	.zero		1


	//   ....[3]....
        /*00c0*/ 	.word	0x000003d0
        /*00c4*/ 	.word	0x000000ff
        /*00c8*/ 	.word	0x00031818
        /*00cc*/ 	.short	0x0100
        /*00ce*/ 	.byte	0x08
	.zero		1


	//   ....[4]....
        /*00d0*/ 	.word	0x000003e0
        /*00d4*/ 	.word	0x000000ff
        /*00d8*/ 	.word	0x00031828
        /*00dc*/ 	.short	0x0100
        /*00de*/ 	.byte	0x08
	.zero		1


	//   ....[5]....
        /*00e0*/ 	.word	0x00000510
        /*00e4*/ 	.word	0x000000ff
        /*00e8*/ 	.word	0x00031830
        /*00ec*/ 	.short	0x0100
        /*00ee*/ 	.byte	0x08
	.zero		1


	//   ....[6]....
        /*00f0*/ 	.word	0x00000520
        /*00f4*/ 	.word	0x000000ff
        /*00f8*/ 	.word	0x00031838
        /*00fc*/ 	.short	0x0100
        /*00fe*/ 	.byte	0x08
	.zero		1


	//   ....[7]....
        /*0100*/ 	.word	0x000011f0
        /*0104*/ 	.word	0x00000011
        /*0108*/ 	.word	0x00031800
        /*010c*/ 	.short	0x010a
        /*010e*/ 	.byte	0x3f
	.zero		1


	//   ....[8]....
        /*0110*/ 	.word	0x00001230
        /*0114*/ 	.word	0x00000011
        /*0118*/ 	.word	0x00031800
        /*011c*/ 	.short	0x010a
        /*011e*/ 	.byte	0x3f
	.zero		1


	//   ....[9]....
        /*0120*/ 	.word	0x00001c00
        /*0124*/ 	.word	0x00000010
        /*0128*/ 	.word	0x00031810
        /*012c*/ 	.short	0x010a
        /*012e*/ 	.byte	0x3f
	.zero		1


	//   ....[10]....
        /*0130*/ 	.word	0x00001cc0
        /*0134*/ 	.word	0x00000010
        /*0138*/ 	.word	0x00031810
        /*013c*/ 	.short	0x010a
        /*013e*/ 	.byte	0x3f
	.zero		1


	//   ....[11]....
        /*0140*/ 	.word	0x00003880
        /*0144*/ 	.word	0x00000011
        /*0148*/ 	.word	0x00031830
        /*014c*/ 	.short	0x010a
        /*014e*/ 	.byte	0x3f
	.zero		1


	//   ....[12]....
        /*0150*/ 	.word	0x00003940
        /*0154*/ 	.word	0x00000011
        /*0158*/ 	.word	0x00031830
        /*015c*/ 	.short	0x010a
        /*015e*/ 	.byte	0x3f
	.zero		1


	//   ....[13]....
        /*0160*/ 	.word	0x00008880
        /*0164*/ 	.word	0x00000018
        /*0168*/ 	.word	0x00000000
        /*016c*/ 	.short	0x0101
        /*016e*/ 	.byte	0x3f
	.zero		1


	//   ....[14]....
        /*0170*/ 	.word	0x00008f80
        /*0174*/ 	.word	0x00000010
        /*0178*/ 	.word	0x00000000
        /*017c*/ 	.short	0x0101
        /*017e*/ 	.byte	0x3f
	.zero		1


	//   ....[15]....
        /*0180*/ 	.word	0x0000a920
        /*0184*/ 	.word	0x00000006
        /*0188*/ 	.word	0x00031820
        /*018c*/ 	.short	0x010a
        /*018e*/ 	.byte	0x3f
	.zero		1


	//   ....[16]....
        /*0190*/ 	.word	0x0000b360
        /*0194*/ 	.word	0x00000006
        /*0198*/ 	.word	0x00031838
        /*019c*/ 	.short	0x010a
        /*019e*/ 	.byte	0x3f
	.zero		1


	//   ....[17]....
        /*01a0*/ 	.word	0x0000b6b0
        /*01a4*/ 	.word	0x00000014
        /*01a8*/ 	.word	0x00031820
        /*01ac*/ 	.short	0x010a
        /*01ae*/ 	.byte	0x3f
	.zero		1


	//   ....[18]....
        /*01b0*/ 	.word	0x0000baf0
        /*01b4*/ 	.word	0x00000006
        /*01b8*/ 	.word	0x00031838
        /*01bc*/ 	.short	0x010a
        /*01be*/ 	.byte	0x3f
	.zero		1


	//   ....[19]....
        /*01c0*/ 	.word	0x0000c060
        /*01c4*/ 	.word	0x00000005
        /*01c8*/ 	.word	0x00000000
        /*01cc*/ 	.short	0x010a
        /*01ce*/ 	.byte	0x3f
	.zero		1


	//   ....[20]....
        /*01d0*/ 	.word	0x0000c0f0
        /*01d4*/ 	.word	0x00000003
        /*01d8*/ 	.word	0x00000000
        /*01dc*/ 	.short	0x010a
        /*01de*/ 	.byte	0x3f
	.zero		1


	//   ....[21]....
        /*01e0*/ 	.word	0x0000c140
        /*01e4*/ 	.word	0x00000002
        /*01e8*/ 	.word	0x00031838
        /*01ec*/ 	.short	0x010a
        /*01ee*/ 	.byte	0x3f
	.zero		1


	//   ....[22]....
        /*01f0*/ 	.word	0x0000c1a0
        /*01f4*/ 	.word	0x00000011
        /*01f8*/ 	.word	0x00031800
        /*01fc*/ 	.short	0x010a
        /*01fe*/ 	.byte	0x3f
	.zero		1


	//   ....[23]....
        /*0200*/ 	.word	0x0000c1f0
        /*0204*/ 	.word	0x00000010
        /*0208*/ 	.word	0x00031810
        /*020c*/ 	.short	0x010a
        /*020e*/ 	.byte	0x3f
	.zero		1


	//   ....[24]....
        /*0210*/ 	.word	0x0000c240
        /*0214*/ 	.word	0x00000011
        /*0218*/ 	.word	0x00031830
        /*021c*/ 	.short	0x010a
        /*021e*/ 	.byte	0x3f
	.zero		1


	//   ....[25]....
        /*0220*/ 	.word	0x0000c290
        /*0224*/ 	.word	0x00000006
        /*0228*/ 	.word	0x00031820
        /*022c*/ 	.short	0x010a
        /*022e*/ 	.byte	0x3f
	.zero		1


	//   ....[26]....
        /*0230*/ 	.word	0x0000c2e0
        /*0234*/ 	.word	0x00000006
        /*0238*/ 	.word	0x00031838
        /*023c*/ 	.short	0x010a
        /*023e*/ 	.byte	0x3f
	.zero		1


	//   ....[27]....
        /*0240*/ 	.word	0x0000c340
        /*0244*/ 	.word	0x00000014
        /*0248*/ 	.word	0x00031820
        /*024c*/ 	.short	0x010a
        /*024e*/ 	.byte	0x3f
	.zero		1


	//   ....[28]....
        /*0250*/ 	.word	0x0000c390
        /*0254*/ 	.word	0x00000006
        /*0258*/ 	.word	0x00031838
        /*025c*/ 	.short	0x010a
        /*025e*/ 	.byte	0x3f
	.zero		1


	//   ....[29]....
        /*0260*/ 	.word	0x0000c3e0
        /*0264*/ 	.word	0x00000005
        /*0268*/ 	.word	0x00000000
        /*026c*/ 	.short	0x010a
        /*026e*/ 	.byte	0x3f
	.zero		1


	//   ....[30]....
        /*0270*/ 	.word	0x0000c430
        /*0274*/ 	.word	0x00000003
        /*0278*/ 	.word	0x00000000
        /*027c*/ 	.short	0x010a
        /*027e*/ 	.byte	0x3f
	.zero		1


	//----- nvinfo : EIATTR_NUM_MBARRIERS
	.align		4
.L_300:
        /*0280*/ 	.byte	0x03, 0x38
        /*0282*/ 	.short	0x0007


	//----- nvinfo : EIATTR_EXIT_INSTR_OFFSETS
	.align		4
        /*0284*/ 	.byte	0x04, 0x1c
        /*0286*/ 	.short	(.L_302 - .L_301)


	//   ....[0]....
.L_301:
        /*0288*/ 	.word	0x0000c190


	//----- nvinfo : EIATTR_MAX_THREADS
	.align		4
.L_302:
        /*028c*/ 	.byte	0x04, 0x05
        /*028e*/ 	.short	(.L_304 - .L_303)
.L_303:
        /*0290*/ 	.word	0x00000180
        /*0294*/ 	.word	0x00000001
        /*0298*/ 	.word	0x00000001


	//----- nvinfo : EIATTR_CRS_STACK_SIZE
	.align		4
.L_304:
        /*029c*/ 	.byte	0x04, 0x1e
        /*029e*/ 	.short	(.L_306 - .L_305)
.L_305:
        /*02a0*/ 	.word	0x00000000


	//----- nvinfo : EIATTR_CBANK_PARAM_SIZE
	.align		4
.L_306:
        /*02a4*/ 	.byte	0x03, 0x19
        /*02a6*/ 	.short	0x06f0


	//----- nvinfo : EIATTR_PARAM_CBANK
	.align		4
        /*02a8*/ 	.byte	0x04, 0x0a
        /*02aa*/ 	.short	(.L_308 - .L_307)
	.align		4
.L_307:
        /*02ac*/ 	.word	index@(.nv.constant0._ZN7cutlass13device_kernelIN5flash11enable_sm90INS1_16FlashAttnBwdSm90INS1_25CollectiveMainloopBwdSm90ILi2ELi1ELi1EN4cute5tupleIJNS5_1CILi1EEES8_S8_EEENS6_IJNS7_ILi64EEENS7_ILi80EEENS7_ILi256EEEEEENS_10bfloat16_tEfNS_4arch4Sm90ELb0ELb1ELb1ELb1ELb0ELb0ELb1ELb1ELi2ELi1ELi1ELi1ELb0EEENS1_24CollectiveEpilogueBwdGQAISD_fSG_Li256ELb1ELb0EEENS1_19SingleTileSchedulerILb1ELb0ELb0ELi80EEEEEEEEEvNT_6ParamsE)
        /*02b0*/ 	.short	0x0210
        /*02b2*/ 	.short	0x06f0


	//----- nvinfo : EIATTR_SW_WAR
	.align		4
.L_308:
        /*02b4*/ 	.byte	0x04, 0x36
        /*02b6*/ 	.short	(.L_310 - .L_309)
.L_309:
        /*02b8*/ 	.word	0x00000008
.L_310:


//--------------------- .nv.info._ZN7cutlass13device_kernelIN5flash11enable_sm90INS1_16FlashAttnBwdSm90INS1_25CollectiveMainloopBwdSm90ILi2ELi1ELi1EN4cute5tupleIJNS5_1CILi1EEES8_S8_EEENS6_IJNS7_ILi64EEENS7_ILi80EEENS7_ILi256EEEEEENS_10bfloat16_tEfNS_4arch4Sm90ELb1ELb0ELb1ELb0ELb0ELb0ELb1ELb1ELi2ELi1ELi1ELi1ELb0EEENS1_21CollectiveEpilogueBwdISD_SE_SG_Li256ELb0ELb1ELi2EEENS1_25SingleTileBwdLPTSchedulerILb0ELi80ELb0EEEEEEEEEvNT_6ParamsE --------------------------
	.section	.nv.info._ZN7cutlass13device_kernelIN5flash11enable_sm90INS1_16FlashAttnBwdSm90INS1_25CollectiveMainloopBwdSm90ILi2ELi1ELi1EN4cute5tupleIJNS5_1CILi1EEES8_S8_EEENS6_IJNS7_ILi64EEENS7_ILi80EEENS7_ILi256EEEEEENS_10bfloat16_tEfNS_4arch4Sm90ELb1ELb0ELb1ELb0ELb0ELb0ELb1ELb1ELi2ELi1ELi1ELi1ELb0EEENS1_21CollectiveEpilogueBwdISD_SE_SG_Li256ELb0ELb1ELi2EEENS1_25SingleTileBwdLPTSchedulerILb0ELi80ELb0EEEEEEEEEvNT_6ParamsE,"",@"SHT_CUDA_INFO"
	.sectionflags	@""
	.align	4


	//----- nvinfo : EIATTR_CUDA_API_VERSION
	.align		4
        /*0000*/ 	.byte	0x04, 0x37
        /*0002*/ 	.short	(.L_312 - .L_311)
.L_311:
        /*0004*/ 	.word	0x00000082


	//----- nvinfo : EIATTR_KPARAM_INFO
	.align		4
.L_312:
        /*0008*/ 	.byte	0x04, 0x17
        /*000a*/ 	.short	(.L_314 - .L_313)
.L_313:
        /*000c*/ 	.word	0x00000000
        /*0010*/ 	.short	0x0000
        /*0012*/ 	.short	0x0070
        /*0014*/ 	.byte	0x00, 0xf0, 0x01, 0x24


	//----- nvinfo : EIATTR_SPARSE_MMA_MASK
	.align		4
.L_314:
        /*0018*/ 	.byte	0x03, 0x50
        /*001a*/ 	.short	0x0000


	//----- nvinfo : EIATTR_MAXREG_COUNT
	.align		4
        /*001c*/ 	.byte	0x03, 0x1b
        /*001e*/ 	.short	0x00a8


	//----- nvinfo : EIATTR_NUM_BARRIERS
	.align		4
        /*0020*/ 	.byte	0x02, 0x4c
        /*0022*/ 	.byte	0x0a
	.zero		1


	//----- nvinfo : EIATTR_EXTERNS
	.align		4
        /*0024*/ 	.byte	0x04, 0x0f
        /*0026*/ 	.short	(.L_316 - .L_315)


	//   ....[0]....
	.align		4
.L_315:
        /*0028*/ 	.word	index@(__assertfail)


	//----- nvinfo : EIATTR_ANNOTATIONS
	.align		4
.L_316:
        /*002c*/ 	.byte	0x04, 0x55
        /*002e*/ 	.short	(.L_318 - .L_317)


	//   ....[0]....
.L_317:
        /*0030*/ 	.word	0x00000001
        /*0034*/ 	.byte	0xa0, 0x12, 0x00, 0x00, 0x01, 0x00, 0x00, 0x00, 0x20, 0x13, 0x00, 0x00, 0x01, 0x00, 0x00, 0x00
        /*0044*/ 	.byte	0xb0, 0x41, 0x00, 0x00, 0x01, 0x00, 0x00, 0x00, 0xf0, 0x41, 0x00, 0x00, 0x01, 0x00, 0x00, 0x00
        /*0054*/ 	.byte	0x30, 0x42, 0x00, 0x00, 0x01, 0x00, 0x00, 0x00, 0x30, 0x71, 0x00, 0x00, 0x01, 0x00, 0x00, 0x00
        /*0064*/ 	.byte	0x40, 0x72, 0x00, 0x00, 0x01, 0x00, 0x00, 0x00, 0xa0, 0x74, 0x00, 0x00, 0x01, 0x00, 0x00, 0x00
        /*0074*/ 	.byte	0x70, 0x79, 0x00, 0x00, 0x01, 0x00, 0x00, 0x00, 0xa0, 0x79, 0x00, 0x00, 0x01, 0x00, 0x00, 0x00
        /*0084*/ 	.byte	0xb0, 0xe6, 0x00, 0x00, 0x01, 0x00, 0x00, 0x00, 0x30, 0xe7, 0x00, 0x00


	//----- nvinfo : EIATTR_MERCURY_ISA_VERSION
	.align		4
.L_318:
        /*0090*/ 	.byte	0x03, 0x5f
        /*0092*/ 	.short	0x0101


	//----- nvinfo : EIATTR_INT_WARP_WIDE_INSTR_OFFSETS
	.align		4
        /*0094*/ 	.byte	0x04, 0x31
        /*0096*/ 	.short	(.L_320 - .L_319)


	//   ....[0]....
.L_319:
        /*0098*/ 	.word	0x000001e0


	//   ....[1]....
        /*009c*/ 	.word	0x00000290


	//----- nvinfo : EIATTR_COOP_GROUP_MASK_REGIDS
	.align		4
.L_320:
        /*00a0*/ 	.byte	0x04, 0x29
        /*00a2*/ 	.short	(.L_322 - .L_321)


	//   ....[0]....
.L_321:
        /*00a4*/ 	.word	0xffffffff


	//   ....[1]....
        /*00a8*/ 	.word	0xffffffff


	//   ....[2]....
        /*00ac*/ 	.word	0xffffffff


	//   ....[3]....
        /*00b0*/ 	.word	0xffffffff


	//   ....[4]....
        /*00b4*/ 	.word	0xffffffff


	//   ....[5]....
        /*00b8*/ 	.word	0xffffffff


	//   ....[6]....
        /*00bc*/ 	.word	0xffffffff


	//----- nvinfo : EIATTR_COOP_GROUP_INSTR_OFFSETS
	.align		4
.L_322:
        /*00c0*/ 	.byte	0x04, 0x28
        /*00c2*/ 	.short	(.L_324 - .L_323)


	//   ....[0]....
.L_323:
        /*00c4*/ 	.word	0x00000060


	//   ....[1]....
        /*00c8*/ 	.word	0x000001f0


	//   ....[2]....
        /*00cc*/ 	.word	0x000002a0


	//   ....[3]....
        /*00d0*/ 	.word	0x00000400


	//   ....[4]....
        /*00d4*/ 	.word	0x00000f80


	//   ....[5]....
        /*00d8*/ 	.word	0x0000b4d0


	//   ....[6]....
        /*00dc*/ 	.word	0x0000d710


	//----- nvinfo : EIATTR_REG_RECONFIG
	.align		4
.L_324:
        /*00e0*/ 	.byte	0x01, 0x54
	.zero		2


	//----- nvinfo : EIATTR_SYSCALL_OFFSETS
	.align		4
        /*00e4*/ 	.byte	0x04, 0x46
        /*00e6*/ 	.short	(.L_326 - .L_325)


	//   ....[0]....
.L_325:
        /*00e8*/ 	.word	0x0000aef0


	//   ....[1]....
        /*00ec*/ 	.word	0x0000b030


	//   ....[2]....
        /*00f0*/ 	.word	0x0000b150


	//   ....[3]....
        /*00f4*/ 	.word	0x0000b270


	//----- nvinfo : EIATTR_MBARRIER_INSTR_OFFSETS
	.align		4
.L_326:
        /*00f8*/ 	.byte	0x04, 0x39
        /*00fa*/ 	.short	(.L_328 - .L_327)


	//   ....[0]....
.L_327:
        /*00fc*/ 	.word	0x000002c0
        /*0100*/ 	.word	0x000000ff
        /*0104*/ 	.word	0x00031800
        /*0108*/ 	.short	0x0100
        /*010a*/ 	.byte	0x06
	.zero		1


	//   ....[1]....
        /*010c*/ 	.word	0x000003b0
        /*0110*/ 	.word	0x000000ff
        /*0114*/ 	.word	0x00031810
        /*0118*/ 	.short	0x0100
        /*011a*/ 	.byte	0x08
	.zero		1


	//   ....[2]....
        /*011c*/ 	.word	0x000003c0
        /*0120*/ 	.word	0x000000ff
        /*0124*/ 	.word	0x00031820
        /*0128*/ 	.short	0x0100
        /*012a*/ 	.byte	0x08
	.zero		1


	//   ....[3]....
        /*012c*/ 	.word	0x000003d0
        /*0130*/ 	.word	0x000000ff
        /*0134*/ 	.word	0x00031818
        /*0138*/ 	.short	0x0100
        /*013a*/ 	.byte	0x08
	.zero		1


	//   ....[4]....
        /*013c*/ 	.word	0x000003e0
        /*0140*/ 	.word	0x000000ff
        /*0144*/ 	.word	0x00031828
        /*0148*/ 	.short	0x0100
        /*014a*/ 	.byte	0x08
	.zero		1


	//   ....[5]....
        /*014c*/ 	.word	0x00000510
        /*0150*/ 	.word	0x000000ff
        /*0154*/ 	.word	0x00031830
        /*0158*/ 	.short	0x0100
        /*015a*/ 	.byte	0x08
	.zero		1


	//   ....[6]....
        /*015c*/ 	.word	0x00000520
        /*0160*/ 	.word	0x000000ff
        /*0164*/ 	.word	0x00031838
        /*0168*/ 	.short	0x0100
        /*016a*/ 	.byte	0x08
	.zero		1


	//   ....[7]....
        /*016c*/ 	.word	0x00000f00
        /*0170*/ 	.word	0x00000011
        /*0174*/ 	.word	0x00031800
        /*0178*/ 	.short	0x010a
        /*017a*/ 	.byte	0x3f
	.zero		1


	//   ....[8]....
        /*017c*/ 	.word	0x00001000
        /*0180*/ 	.word	0x00000011
        /*0184*/ 	.word	0x00031800
        /*0188*/ 	.short	0x010a
        /*018a*/ 	.byte	0x3f
	.zero		1


	//   ....[9]....
        /*018c*/ 	.word	0x000018a0
        /*0190*/ 	.word	0x00000010
        /*0194*/ 	.word	0x00031810
        /*0198*/ 	.short	0x010a
        /*019a*/ 	.byte	0x3f
	.zero		1


	//   ....[10]....
        /*019c*/ 	.word	0x00001970
        /*01a0*/ 	.word	0x00000010
        /*01a4*/ 	.word	0x00031810
        /*01a8*/ 	.short	0x010a
        /*01aa*/ 	.byte	0x3f
	.zero		1


	//   ....[11]....
        /*01ac*/ 	.word	0x00003ee0
        /*01b0*/ 	.word	0x00000011
        /*01b4*/ 	.word	0x00031830
        /*01b8*/ 	.short	0x010a
        /*01ba*/ 	.byte	0x3f
	.zero		1


	//   ....[12]....
        /*01bc*/ 	.word	0x00003f20
        /*01c0*/ 	.word	0x00000011
        /*01c4*/ 	.word	0x00031830
        /*01c8*/ 	.short	0x010a
        /*01ca*/ 	.byte	0x3f
	.zero		1


	//   ....[13]....
        /*01cc*/ 	.word	0x00009e60
        /*01d0*/ 	.word	0x00000018
        /*01d4*/ 	.word	0x00000000
        /*01d8*/ 	.short	0x0101
        /*01da*/ 	.byte	0x3f
	.zero		1


	//   ....[14]....
        /*01dc*/ 	.word	0x0000a830
        /*01e0*/ 	.word	0x00000010
        /*01e4*/ 	.word	0x00000000
        /*01e8*/ 	.short	0x0101
        /*01ea*/ 	.byte	0x3f
	.zero		1


	//   ....[15]....
        /*01ec*/ 	.word	0x0000dd90
        /*01f0*/ 	.word	0x00000007
        /*01f4*/ 	.word	0x00031820
        /*01f8*/ 	.short	0x010a
        /*01fa*/ 	.byte	0x3f
	.zero		1


	//   ....[16]....
        /*01fc*/ 	.word	0x0000e630
        /*0200*/ 	.word	0x00000007
        /*0204*/ 	.word	0x00031838
        /*0208*/ 	.short	0x010a
        /*020a*/ 	.byte	0x3f
	.zero		1


	//   ....[17]....
        /*020c*/ 	.word	0x0000e9c0
        /*0210*/ 	.word	0x00000013
        /*0214*/ 	.word	0x00031820
        /*0218*/ 	.short	0x010a
        /*021a*/ 	.byte	0x3f
	.zero		1


	//   ....[18]....
        /*021c*/ 	.word	0x0000eda0
        /*0220*/ 	.word	0x00000007
        /*0224*/ 	.word	0x00031838
        /*0228*/ 	.short	0x010a
        /*022a*/ 	.byte	0x3f
	.zero		1


	//   ....[19]....
        /*022c*/ 	.word	0x0000f260
        /*0230*/ 	.word	0x00000003
        /*0234*/ 	.word	0x00000000
        /*0238*/ 	.short	0x010a
        /*023a*/ 	.byte	0x3f
	.zero		1


	//   ....[20]....
        /*023c*/ 	.word	0x0000f2f0
        /*0240*/ 	.word	0x00000011
        /*0244*/ 	.word	0x00000000
        /*0248*/ 	.short	0x010a
        /*024a*/ 	.byte	0x3f
	.zero		1


	//   ....[21]....
        /*024c*/ 	.word	0x0000f340
        /*0250*/ 	.word	0x00000005
        /*0254*/ 	.word	0x00031838
        /*0258*/ 	.short	0x010a
        /*025a*/ 	.byte	0x3f
	.zero		1


	//   ....[22]....
        /*025c*/ 	.word	0x0000f3a0
        /*0260*/ 	.word	0x00000011
        /*0264*/ 	.word	0x00031800
        /*0268*/ 	.short	0x010a
        /*026a*/ 	.byte	0x3f
	.zero		1


	//   ....[23]....
        /*026c*/ 	.word	0x0000f3f0
        /*0270*/ 	.word	0x00000010
        /*0274*/ 	.word	0x00031810
        /*0278*/ 	.short	0x010a
        /*027a*/ 	.byte	0x3f
	.zero		1


	//   ....[24]....
        /*027c*/ 	.word	0x0000f440
        /*0280*/ 	.word	0x00000011
        /*0284*/ 	.word	0x00031830
        /*0288*/ 	.short	0x010a
        /*028a*/ 	.byte	0x3f
	.zero		1


	//   ....[25]....
        /*028c*/ 	.word	0x0000f490
        /*0290*/ 	.word	0x00000007
        /*0294*/ 	.word	0x00031820
        /*0298*/ 	.short	0x010a
        /*029a*/ 	.byte	0x3f
	.zero		1


	//   ....[26]....
        /*029c*/ 	.word	0x0000f4e0
        /*02a0*/ 	.word	0x00000007
        /*02a4*/ 	.word	0x00031838
        /*02a8*/ 	.short	0x010a
        /*02aa*/ 	.byte	0x3f
	.zero		1


	//   ....[27]....
        /*02ac*/ 	.word	0x0000f540
        /*02b0*/ 	.word	0x00000013
        /*02b4*/ 	.word	0x00031820
        /*02b8*/ 	.short	0x010a
        /*02ba*/ 	.byte	0x3f
	.zero		1


	//   ....[28]....
        /*02bc*/ 	.word	0x0000f590
        /*02c0*/ 	.word	0x00000007
        /*02c4*/ 	.word	0x00031838
        /*02c8*/ 	.short	0x010a
        /*02ca*/ 	.byte	0x3f
	.zero		1


	//   ....[29]....
        /*02cc*/ 	.word	0x0000f660
        /*02d0*/ 	.word	0x00000003
        /*02d4*/ 	.word	0x00000000
        /*02d8*/ 	.short	0x010a
        /*02da*/ 	.byte	0x3f
	.zero		1


	//   ....[30]....
        /*02dc*/ 	.word	0x0000f6b0
        /*02e0*/ 	.word	0x00000011
        /*02e4*/ 	.word	0x00000000
        /*02e8*/ 	.short	0x010a
        /*02ea*/ 	.byte	0x3f
	.zero		1


	//----- nvinfo : EIATTR_NUM_MBARRIERS
	.align		4
.L_328:
        /*02ec*/ 	.byte	0x03, 0x38
        /*02ee*/ 	.short	0x0007


	//----- nvinfo : EIATTR_EXIT_INSTR_OFFSETS
	.align		4
        /*02f0*/ 	.byte	0x04, 0x1c
        /*02f2*/ 	.short	(.L_330 - .L_329)


	//   ....[0]....
.L_329:
        /*02f4*/ 	.word	0x00000880


	//   ....[1]....
        /*02f8*/ 	.word	0x0000bdc0


	//   ....[2]....
        /*02fc*/ 	.word	0x0000d6c0


	//   ....[3]....
        /*0300*/ 	.word	0x0000f390


	//----- nvinfo : EIATTR_MAX_THREADS
	.align		4
.L_330:
        /*0304*/ 	.byte	0x04, 0x05
        /*0306*/ 	.short	(.L_332 - .L_331)
.L_331:
        /*0308*/ 	.word	0x00000180
        /*030c*/ 	.word	0x00000001
        /*0310*/ 	.word	0x00000001


	//----- nvinfo : EIATTR_CRS_STACK_SIZE
	.align		4
.L_332:
        /*0314*/ 	.byte	0x04, 0x1e
        /*0316*/ 	.short	(.L_334 - .L_333)
.L_333:
        /*0318*/ 	.word	0x00000000


	//----- nvinfo : EIATTR_CBANK_PARAM_SIZE
	.align		4
.L_334:
        /*031c*/ 	.byte	0x03, 0x19
        /*031e*/ 	.short	0x0970


	//----- nvinfo : EIATTR_PARAM_CBANK
	.align		4
        /*0320*/ 	.byte	0x04, 0x0a
        /*0322*/ 	.short	(.L_336 - .L_335)
	.align		4
.L_335:
        /*0324*/ 	.word	index@(.nv.constant0._ZN7cutlass13device_kernelIN5flash11enable_sm90INS1_16FlashAttnBwdSm90INS1_25CollectiveMainloopBwdSm90ILi2ELi1ELi1EN4cute5tupleIJNS5_1CILi1EEES8_S8_EEENS6_IJNS7_ILi64EEENS7_ILi80EEENS7_ILi256EEEEEENS_10bfloat16_tEfNS_4arch4Sm90ELb1ELb0ELb1ELb0ELb0ELb0ELb1ELb1ELi2ELi1ELi1ELi1ELb0EEENS1_21CollectiveEpilogueBwdISD_SE_SG_Li256ELb0ELb1ELi2EEENS1_25SingleTileBwdLPTSchedulerILb0ELi80ELb0EEEEEEEEEvNT_6ParamsE)
        /*0328*/ 	.short	0x0210
        /*032a*/ 	.short	0x0970


	//----- nvinfo : EIATTR_SW_WAR
	.align		4
.L_336:
        /*032c*/ 	.byte	0x04, 0x36
        /*032e*/ 	.short	(.L_338 - .L_337)
.L_337:
        /*0330*/ 	.word	0x00000008
.L_338:


//--------------------- .nv.info._ZN7cutlass13device_kernelIN5flash11enable_sm90INS1_16FlashAttnBwdSm90INS1_25CollectiveMainloopBwdSm90ILi2ELi1ELi1EN4cute5tupleIJNS5_1CILi1EEES8_S8_EEENS6_IJNS7_ILi64EEENS7_ILi80EEENS7_ILi256EEEEEENS_10bfloat16_tEfNS_4arch4Sm90ELb1ELb0ELb1ELb0ELb0ELb0ELb1ELb1ELi2ELi1ELi1ELi1ELb0EEENS1_24CollectiveEpilogueBwdGQAISD_fSG_Li256ELb0ELb0EEENS1_25SingleTileBwdLPTSchedulerILb0ELi80ELb0EEEEEEEEEvNT_6ParamsE --------------------------
	.section	.nv.info._ZN7cutlass13device_kernelIN5flash11enable_sm90INS1_16FlashAttnBwdSm90INS1_25CollectiveMainloopBwdSm90ILi2ELi1ELi1EN4cute5tupleIJNS5_1CILi1EEES8_S8_EEENS6_IJNS7_ILi64EEENS7_ILi80EEENS7_ILi256EEEEEENS_10bfloat16_tEfNS_4arch4Sm90ELb1ELb0ELb1ELb0ELb0ELb0ELb1ELb1ELi2ELi1ELi1ELi1ELb0EEENS1_24CollectiveEpilogueBwdGQAISD_fSG_Li256ELb0ELb0EEENS1_25SingleTileBwdLPTSchedulerILb0ELi80ELb0EEEEEEEEEvNT_6ParamsE,"",@"SHT_CUDA_INFO"
	.sectionflags	@""
	.align	4


	//----- nvinfo : EIATTR_CUDA_API_VERSION
	.align		4
        /*0000*/ 	.byte	0x04, 0x37
        /*0002*/ 	.short	(.L_340 - .L_339)
.L_339:
        /*0004*/ 	.word	0x00000082


	//----- nvinfo : EIATTR_KPARAM_INFO
	.align		4
.L_340:
        /*0008*/ 	.byte	0x04, 0x17
        /*000a*/ 	.short	(.L_342 - .L_341)
.L_341:
        /*000c*/ 	.word	0x00000000
        /*0010*/ 	.short	0x0000
        /*0012*/ 	.short	0x0070
        /*0014*/ 	.byte	0x00, 0xf0, 0x01, 0x1c


	//----- nvinfo : EIATTR_SPARSE_MMA_MASK
	.align		4
.L_342:
        /*0018*/ 	.byte	0x03, 0x50
        /*001a*/ 	.short	0x0000


	//----- nvinfo : EIATTR_MAXREG_COUNT
	.align		4
        /*001c*/ 	.byte	0x03, 0x1b
        /*001e*/ 	.short	0x00a8


	//----- nvinfo : EIATTR_NUM_BARRIERS
	.align		4
        /*0020*/ 	.byte	0x02, 0x4c
        /*0022*/ 	.byte	0x0a
	.zero		1


	//----- nvinfo : EIATTR_ANNOTATIONS
	.align		4
        /*0024*/ 	.byte	0x04, 0x55
        /*0026*/ 	.short	(.L_344 - .L_343)


	//   ....[0]....
.L_343:
        /*0028*/ 	.word	0x00000001
        /*002c*/ 	.byte	0xf0, 0x06, 0x00, 0x00, 0x01, 0x00, 0x00, 0x00, 0x90, 0x07, 0x00, 0x00, 0x01, 0x00, 0x00, 0x00
        /* <DEDUP_REMOVED lines=8> */
        /*00bc*/ 	.byte	0xb0, 0xa4, 0x00, 0x00, 0x01, 0x00, 0x00, 0x00, 0x30, 0xa5, 0x00, 0x00


	//----- nvinfo : EIATTR_MERCURY_ISA_VERSION
	.align		4
.L_344:
        /*00c8*/ 	.byte	0x03, 0x5f
        /*00ca*/ 	.short	0x0101


	//----- nvinfo : EIATTR_INT_WARP_WIDE_INSTR_OFFSETS
	.align		4
        /*00cc*/ 	.byte	0x04, 0x31
        /*00ce*/ 	.short	(.L_346 - .L_345)


	//   ....[0]....
.L_345:
        /*00d0*/ 	.word	0x00000180


	//   ....[1]....
        /*00d4*/ 	.word	0x00000230


	//----- nvinfo : EIATTR_COOP_GROUP_MASK_REGIDS
	.align		4
.L_346:
        /*00d8*/ 	.byte	0x04, 0x29
        /*00da*/ 	.short	(.L_348 - .L_347)


	//   ....[0]....
.L_347:
        /*00dc*/ 	.word	0xffffffff


	//   ....[1]....
        /*00e0*/ 	.word	0xffffffff


	//   ....[2]....
        /*00e4*/ 	.word	0xffffffff


	//   ....[3]....
        /*00e8*/ 	.word	0xffffffff


	//   ....[4]....
        /*00ec*/ 	.word	0xffffffff


	//   ....[5]....
        /*00f0*/ 	.word	0xffffffff


	//----- nvinfo : EIATTR_COOP_GROUP_INSTR_OFFSETS
	.align		4
.L_348:
        /*00f4*/ 	.byte	0x04, 0x28
        /*00f6*/ 	.short	(.L_350 - .L_349)


	//   ....[0]....
.L_349:
        /*00f8*/ 	.word	0x00000060


	//   ....[1]....
        /*00fc*/ 	.word	0x00000190


	//   ....[2]....
        /*0100*/ 	.word	0x00000240


	//   ....[3]....
        /*0104*/ 	.word	0x000003a0


	//   ....[4]....
        /*0108*/ 	.word	0x00000fe0


	//   ....[5]....
        /*010c*/ 	.word	0x00009520


	//----- nvinfo : EIATTR_REG_RECONFIG
	.align		4
.L_350:
        /*0110*/ 	.byte	0x01, 0x54
	.zero		2


	//----- nvinfo : EIATTR_MBARRIER_INSTR_OFFSETS
	.align		4
        /*0114*/ 	.byte	0x04, 0x39
        /*0116*/ 	.short	(.L_352 - .L_351)


	//   ....[0]....
.L_351:
        /*0118*/ 	.word	0x00000260
        /*011c*/ 	.word	0x000000ff
        /*0120*/ 	.word	0x00031800
        /*0124*/ 	.short	0x0100
        /*0126*/ 	.byte	0x06
	.zero		1


	//   ....[1]....
        /*0128*/ 	.word	0x00000350
        /*012c*/ 	.word	0x000000ff
        /*0130*/ 	.word	0x00031810
        /*0134*/ 	.short	0x0100
        /*0136*/ 	.byte	0x08
	.zero		1


	//   ....[2]....
        /*0138*/ 	.word	0x00000360
        /*013c*/ 	.word	0x000000ff
        /*0140*/ 	.word	0x00031820
        /*0144*/ 	.short	0x0100
        /*0146*/ 	.byte	0x08
	.zero		1


	//   ....[3]....
        /*0148*/ 	.word	0x00000370
        /*014c*/ 	.word	0x000000ff
        /*0150*/ 	.word	0x00031818
        /*0154*/ 	.short	0x0100
        /*0156*/ 	.byte	0x08
	.zero		1


	//   ....[4]....
        /*0158*/ 	.word	0x00000380
        /*015c*/ 	.word	0x000000ff
        /*0160*/ 	.word	0x00031828
        /*0164*/ 	.short	0x0100
        /*0166*/ 	.byte	0x08
	.zero		1


	//   ....[5]....
        /*0168*/ 	.word	0x000004b0
        /*016c*/ 	.word	0x000000ff
        /*0170*/ 	.word	0x00031830
        /*0174*/ 	.short	0x0100
        /*0176*/ 	.byte	0x08
	.zero		1


	//   ....[6]....
        /*0178*/ 	.word	0x000004c0
        /*017c*/ 	.word	0x000000ff
        /*0180*/ 	.word	0x00031838
        /*0184*/ 	.short	0x0100
        /*0186*/ 	.byte	0x08
	.zero		1


	//   ....[7]....
        /*0188*/ 	.word	0x00000f60
        /*018c*/ 	.word	0x00000011
        /*0190*/ 	.word	0x00031800
        /*0194*/ 	.short	0x010a
        /*0196*/ 	.byte	0x3f
	.zero		1


	//   ....[8]....
        /*0198*/ 	.word	0x00001060
        /*019c*/ 	.word	0x00000011
        /*01a0*/ 	.word	0x00031800
        /*01a4*/ 	.short	0x010a
        /*01a6*/ 	.byte	0x3f
	.zero		1


	//   ....[9]....
        /*01a8*/ 	.word	0x00001960
        /*01ac*/ 	.word	0x00000010
        /*01b0*/ 	.word	0x00031810
        /*01b4*/ 	.short	0x010a
        /*01b6*/ 	.byte	0x3f
	.zero		1


	//   ....[10]....
        /*01b8*/ 	.word	0x00001a20
        /*01bc*/ 	.word	0x00000010
        /*01c0*/ 	.word	0x00031810
        /*01c4*/ 	.short	0x010a
        /*01c6*/ 	.byte	0x3f
	.zero		1


	//   ....[11]....
        /*01c8*/ 	.word	0x000035b0
        /*01cc*/ 	.word	0x00000011
        /*01d0*/ 	.word	0x00031830
        /*01d4*/ 	.short	0x010a
        /*01d6*/ 	.byte	0x3f
	.zero		1


	//   ....[12]....
        /*01d8*/ 	.word	0x00003670
        /*01dc*/ 	.word	0x00000011
        /*01e0*/ 	.word	0x00031830
        /*01e4*/ 	.short	0x010a
        /*01e6*/ 	.byte	0x3f
	.zero		1


	//   ....[13]....
        /*01e8*/ 	.word	0x00007fe0
        /*01ec*/ 	.word	0x00000018
        /*01f0*/ 	.word	0x00000000
        /*01f4*/ 	.short	0x0101
        /*01f6*/ 	.byte	0x3f
	.zero		1


	//   ....[14]....
        /*01f8*/ 	.word	0x000086d0
        /*01fc*/ 	.word	0x00000010
        /*0200*/ 	.word	0x00000000
        /*0204*/ 	.short	0x0101
        /*0206*/ 	.byte	0x3f
	.zero		1


	//   ....[15]....
        /*0208*/ 	.word	0x00009b90
        /*020c*/ 	.word	0x00000007
        /*0210*/ 	.word	0x00031820
        /*0214*/ 	.short	0x010a
        /*0216*/ 	.byte	0x3f
	.zero		1


	//   ....[16]....
        /*0218*/ 	.word	0x0000a430
        /*021c*/ 	.word	0x00000007
        /*0220*/ 	.word	0x00031838
        /*0224*/ 	.short	0x010a
        /*0226*/ 	.byte	0x3f
	.zero		1


	//   ....[17]....
        /*0228*/ 	.word	0x0000a7c0
        /*022c*/ 	.word	0x00000013
        /*0230*/ 	.word	0x00031820
        /*0234*/ 	.short	0x010a
        /*0236*/ 	.byte	0x3f
	.zero		1


	//   ....[18]....
        /*0238*/ 	.word	0x0000aba0
        /*023c*/ 	.word	0x00000007
        /*0240*/ 	.word	0x00031838
        /*0244*/ 	.short	0x010a
        /*0246*/ 	.byte	0x3f
	.zero		1


	//   ....[19]....
        /*0248*/ 	.word	0x0000b040
        /*024c*/ 	.word	0x00000003
        /*0250*/ 	.word	0x00000000
        /*0254*/ 	.short	0x010a
        /*0256*/ 	.byte	0x3f
	.zero		1


	//   ....[20]....
        /*0258*/ 	.word	0x0000b0d0
        /*025c*/ 	.word	0x00000011
        /*0260*/ 	.word	0x00000000
        /*0264*/ 	.short	0x010a
        /*0266*/ 	.byte	0x3f
	.zero		1


	//   ....[21]....
        /*0268*/ 	.word	0x0000b120
        /*026c*/ 	.word	0x00000004
        /*0270*/ 	.word	0x00031838
        /*0274*/ 	.short	0x010a
        /*0276*/ 	.byte	0x3f
	.zero		1


	//   ....[22]....
        /*0278*/ 	.word	0x0000b180
        /*027c*/ 	.word	0x00000011
        /*0280*/ 	.word	0x00031800
        /*0284*/ 	.short	0x010a
        /*0286*/ 	.byte	0x3f
	.zero		1


	//   ....[23]....
        /*0288*/ 	.word	0x0000b1d0
        /*028c*/ 	.word	0x00000010
        /*0290*/ 	.word	0x00031810
        /*0294*/ 	.short	0x010a
        /*0296*/ 	.byte	0x3f
	.zero		1


	//   ....[24]....
        /*0298*/ 	.word	0x0000b220
        /*029c*/ 	.word	0x00000011
        /*02a0*/ 	.word	0x00031830
        /*02a4*/ 	.short	0x010a
        /*02a6*/ 	.byte	0x3f
	.zero		1


	//   ....[25]....
        /*02a8*/ 	.word	0x0000b270
        /*02ac*/ 	.word	0x00000007
        /*02b0*/ 	.word	0x00031820
        /*02b4*/ 	.short	0x010a
        /*02b6*/ 	.byte	0x3f
	.zero		1


	//   ....[26]....
        /*02b8*/ 	.word	0x0000b2c0
        /*02bc*/ 	.word	0x00000007
        /*02c0*/ 	.word	0x00031838
        /*02c4*/ 	.short	0x010a
        /*02c6*/ 	.byte	0x3f
	.zero		1


	//   ....[27]....
        /*02c8*/ 	.word	0x0000b320
        /*02cc*/ 	.word	0x00000013
        /*02d0*/ 	.word	0x00031820
        /*02d4*/ 	.short	0x010a
        /*02d6*/ 	.byte	0x3f
	.zero		1


	//   ....[28]....
        /*02d8*/ 	.word	0x0000b370
        /*02dc*/ 	.word	0x00000007
        /*02e0*/ 	.word	0x00031838
        /*02e4*/ 	.short	0x010a
        /*02e6*/ 	.byte	0x3f
	.zero		1


	//   ....[29]....
        /*02e8*/ 	.word	0x0000b3c0
        /*02ec*/ 	.word	0x00000003
        /*02f0*/ 	.word	0x00000000
        /*02f4*/ 	.short	0x010a
        /*02f6*/ 	.byte	0x3f
	.zero		1


	//   ....[30]....
        /*02f8*/ 	.word	0x0000b410
        /*02fc*/ 	.word	0x00000011
        /*0300*/ 	.word	0x00000000
        /*0304*/ 	.short	0x010a
        /*0306*/ 	.byte	0x3f
	.zero		1


	//----- nvinfo : EIATTR_NUM_MBARRIERS
	.align		4
.L_352:
        /*0308*/ 	.byte	0x03, 0x38
        /*030a*/ 	.short	0x0007


	//----- nvinfo : EIATTR_EXIT_INSTR_OFFSETS
	.align		4
        /*030c*/ 	.byte	0x04, 0x1c
        /*030e*/ 	.short	(.L_354 - .L_353)


	//   ....[0]....
.L_353:
        /*0310*/ 	.word	0x0000b170


	//----- nvinfo : EIATTR_MAX_THREADS
	.align		4
.L_354:
        /*0314*/ 	.byte	0x04, 0x05
        /*0316*/ 	.short	(.L_356 - .L_355)
.L_355:
        /*0318*/ 	.word	0x00000180
        /*031c*/ 	.word	0x00000001
        /*0320*/ 	.word	0x00000001


	//----- nvinfo : EIATTR_CRS_STACK_SIZE
	.align		4
.L_356:
        /*0324*/ 	.byte	0x04, 0x1e
        /*0326*/ 	.short	(.L_358 - .L_357)
.L_357:
        /*0328*/ 	.word	0x00000000


	//----- nvinfo : EIATTR_CBANK_PARAM_SIZE
	.align		4
.L_358:
        /*032c*/ 	.byte	0x03, 0x19
        /*032e*/ 	.short	0x0770


	//----- nvinfo : EIATTR_PARAM_CBANK
	.align		4
        /*0330*/ 	.byte	0x04, 0x0a
        /*0332*/ 	.short	(.L_360 - .L_359)
	.align		4
.L_359:
        /*0334*/ 	.word	index@(.nv.constant0._ZN7cutlass13device_kernelIN5flash11enable_sm90INS1_16FlashAttnBwdSm90INS1_25CollectiveMainloopBwdSm90ILi2ELi1ELi1EN4cute5tupleIJNS5_1CILi1EEES8_S8_EEENS6_IJNS7_ILi64EEENS7_ILi80EEENS7_ILi256EEEEEENS_10bfloat16_tEfNS_4arch4Sm90ELb1ELb0ELb1ELb0ELb0ELb0ELb1ELb1ELi2ELi1ELi1ELi1ELb0EEENS1_24CollectiveEpilogueBwdGQAISD_fSG_Li256ELb0ELb0EEENS1_25SingleTileBwdLPTSchedulerILb0ELi80ELb0EEEEEEEEEvNT_6ParamsE)
        /*0338*/ 	.short	0x0210
        /*033a*/ 	.short	0x0770


	//----- nvinfo : EIATTR_SW_WAR
	.align		4
.L_360:
        /*033c*/ 	.byte	0x04, 0x36
        /*033e*/ 	.short	(.L_362 - .L_361)
.L_361:
        /*0340*/ 	.word	0x00000008
.L_362:


//--------------------- .nv.info._ZN7cutlass13device_kernelIN5flash22FlashAttnBwdPreprocessIN4cute5tupleIJNS3_1CILi64EEENS5_ILi256EEEEEENS_10bfloat16_tEfNS_4arch4Sm90ELb1ELb0EEEEEvNT_6ParamsE --------------------------
	.section	.nv.info._ZN7cutlass13device_kernelIN5flash22FlashAttnBwdPreprocessIN4cute5tupleIJNS3_1CILi64EEENS5_ILi256EEEEEENS_10bfloat16_tEfNS_4arch4Sm90ELb1ELb0EEEEEvNT_6ParamsE,"",@"SHT_CUDA_INFO"
	.sectionflags	@""
	.align	4


	//----- nvinfo : EIATTR_CUDA_API_VERSION
	.align		4
        /*0000*/ 	.byte	0x04, 0x37
        /*0002*/ 	.short	(.L_364 - .L_363)
.L_363:
        /*0004*/ 	.word	0x00000082


	//----- nvinfo : EIATTR_KPARAM_INFO
	.align		4
.L_364:
        /*0008*/ 	.byte	0x04, 0x17
        /*000a*/ 	.short	(.L_366 - .L_365)
.L_365:
        /*000c*/ 	.word	0x00000000
        /*0010*/ 	.short	0x0000
        /*0012*/ 	.short	0x0000
        /*0014*/ 	.byte	0x00, 0xf0, 0xc1, 0x03


	//----- nvinfo : EIATTR_SPARSE_MMA_MASK
	.align		4
.L_366:
        /*0018*/ 	.byte	0x03, 0x50
        /*001a*/ 	.short	0x0000


	//----- nvinfo : EIATTR_MAXREG_COUNT
	.align		4
        /*001c*/ 	.byte	0x03, 0x1b
        /*001e*/ 	.short	0x0080


	//----- nvinfo : EIATTR_MERCURY_ISA_VERSION
	.align		4
        /*0020*/ 	.byte	0x03, 0x5f
        /*0022*/ 	.short	0x0101


	//----- nvinfo : EIATTR_COOP_GROUP_MASK_REGIDS
	.align		4
        /*0024*/ 	.byte	0x04, 0x29
        /*0026*/ 	.short	(.L_368 - .L_367)


	//   ....[0]....
.L_367:
        /*0028*/ 	.word	0xffffffff


	//   ....[1]....
        /*002c*/ 	.word	0xffffffff


	//   ....[2]....
        /*0030*/ 	.word	0xffffffff


	//   ....[3]....
        /*0034*/ 	.word	0xffffffff


	//   ....[4]....
        /*0038*/ 	.word	0xffffffff


	//   ....[5]....
        /*003c*/ 	.word	0xffffffff


	//   ....[6]....
        /*0040*/ 	.word	0xffffffff


	//   ....[7]....
        /*0044*/ 	.word	0xffffffff


	//   ....[8]....
        /*0048*/ 	.word	0xffffffff


	//   ....[9]....
        /*004c*/ 	.word	0xffffffff


	//   ....[10]....
        /*0050*/ 	.word	0xffffffff


	//   ....[11]....
        /*0054*/ 	.word	0xffffffff


	//   ....[12]....
        /*0058*/ 	.word	0xffffffff


	//   ....[13]....
        /*005c*/ 	.word	0xffffffff


	//   ....[14]....
        /*0060*/ 	.word	0xffffffff


	//   ....[15]....
        /*0064*/ 	.word	0xffffffff


	//----- nvinfo : EIATTR_COOP_GROUP_INSTR_OFFSETS
	.align		4
.L_368:
        /*0068*/ 	.byte	0x04, 0x28
        /*006a*/ 	.short	(.L_370 - .L_369)


	//   ....[0]....
.L_369:
        /*006c*/ 	.word	0x00001e70


	//   ....[1]....
        /*0070*/ 	.word	0x00001ea0


	//   ....[2]....
        /*0074*/ 	.word	0x00001ec0


	//   ....[3]....
        /*0078*/ 	.word	0x00001ed0


	//   ....[4]....
        /*007c*/ 	.word	0x00001f00


	//   ....[5]....
        /*0080*/ 	.word	0x00001f20


	//   ....[6]....
        /*0084*/ 	.word	0x00001f40


	//   ....[7]....
        /*0088*/ 	.word	0x00001f50


	//   ....[8]....
        /*008c*/ 	.word	0x00001f80


	//   ....[9]....
        /*0090*/ 	.word	0x00001fc0


	//   ....[10]....
        /*0094*/ 	.word	0x00001fe0


	//   ....[11]....
        /*0098*/ 	.word	0x00002010


	//   ....[12]....
        /*009c*/ 	.word	0x00002090


	//   ....[13]....
        /*00a0*/ 	.word	0x000020f0


	//   ....[14]....
        /*00a4*/ 	.word	0x00002120


	//   ....[15]....
        /*00a8*/ 	.word	0x00002160


	//----- nvinfo : EIATTR_EXIT_INSTR_OFFSETS
	.align		4
.L_370:
        /*00ac*/ 	.byte	0x04, 0x1c
        /*00ae*/ 	.short	(.L_372 - .L_371)


	//   ....[0]....
.L_371:
        /*00b0*/ 	.word	0x00002760


	//   ....[1]....
        /*00b4*/ 	.word	0x000027e0


	//----- nvinfo : EIATTR_MAX_THREADS
	.align		4
.L_372:
        /*00b8*/ 	.byte	0x04, 0x05
        /*00ba*/ 	.short	(.L_374 - .L_373)
.L_373:
        /*00bc*/ 	.word	0x00000100
        /*00c0*/ 	.word	0x00000001
        /*00c4*/ 	.word	0x00000001


	//----- nvinfo : EIATTR_CRS_STACK_SIZE
	.align		4
.L_374:
        /*00c8*/ 	.byte	0x04, 0x1e
        /*00ca*/ 	.short	(.L_376 - .L_375)
.L_375:
        /*00cc*/ 	.word	0x00000000


	//----- nvinfo : EIATTR_CBANK_PARAM_SIZE
	.align		4
.L_376:
        /*00d0*/ 	.byte	0x03, 0x19
        /*00d2*/ 	.short	0x00f0


	//----- nvinfo : EIATTR_PARAM_CBANK
	.align		4
        /*00d4*/ 	.byte	0x04, 0x0a
        /*00d6*/ 	.short	(.L_378 - .L_377)
	.align		4
.L_377:
        /*00d8*/ 	.word	index@(.nv.constant0._ZN7cutlass13device_kernelIN5flash22FlashAttnBwdPreprocessIN4cute5tupleIJNS3_1CILi64EEENS5_ILi256EEEEEENS_10bfloat16_tEfNS_4arch4Sm90ELb1ELb0EEEEEvNT_6ParamsE)
        /*00dc*/ 	.short	0x0210
        /*00de*/ 	.short	0x00f0


	//----- nvinfo : EIATTR_SW_WAR
	.align		4
.L_378:
        /*00e0*/ 	.byte	0x04, 0x36
        /*00e2*/ 	.short	(.L_380 - .L_379)
.L_379:
        /*00e4*/ 	.word	0x00000008
.L_380:


//--------------------- .nv.info._ZN7cutlass13device_kernelIN5flash11enable_sm90INS1_16FlashAttnBwdSm90INS1_25CollectiveMainloopBwdSm90ILi2ELi1ELi1EN4cute5tupleIJNS5_1CILi1EEES8_S8_EEENS6_IJNS7_ILi64EEENS7_ILi80EEENS7_ILi256EEEEEENS_10bfloat16_tEfNS_4arch4Sm90ELb1ELb0ELb1ELb1ELb0ELb0ELb1ELb1ELi2ELi1ELi1ELi1ELb0EEENS1_21CollectiveEpilogueBwdISD_SE_SG_Li256ELb1ELb1ELi2EEENS1_25SingleTileBwdLPTSchedulerILb1ELi80ELb0EEEEEEEEEvNT_6ParamsE --------------------------
	.section	.nv.info._ZN7cutlass13device_kernelIN5flash11enable_sm90INS1_16FlashAttnBwdSm90INS1_25CollectiveMainloopBwdSm90ILi2ELi1ELi1EN4cute5tupleIJNS5_1CILi1EEES8_S8_EEENS6_IJNS7_ILi64EEENS7_ILi80EEENS7_ILi256EEEEEENS_10bfloat16_tEfNS_4arch4Sm90ELb1ELb0ELb1ELb1ELb0ELb0ELb1ELb1ELi2ELi1ELi1ELi1ELb0EEENS1_21CollectiveEpilogueBwdISD_SE_SG_Li256ELb1ELb1ELi2EEENS1_25SingleTileBwdLPTSchedulerILb1ELi80ELb0EEEEEEEEEvNT_6ParamsE,"",@"SHT_CUDA_INFO"
	.sectionflags	@""
	.align	4


	//----- nvinfo : EIATTR_CUDA_API_VERSION
	.align		4
        /*0000*/ 	.byte	0x04, 0x37
        /*0002*/ 	.short	(.L_382 - .L_381)
.L_381:
        /*0004*/ 	.word	0x00000082


	//----- nvinfo : EIATTR_KPARAM_INFO
	.align		4
.L_382:
        /*0008*/ 	.byte	0x04, 0x17
        /*000a*/ 	.short	(.L_384 - .L_383)
.L_383:
        /*000c*/ 	.word	0x00000000
        /*0010*/ 	.short	0x0000
        /*0012*/ 	.short	0x0070
        /*0014*/ 	.byte	0x00, 0xf0, 0x01, 0x1a


	//----- nvinfo : EIATTR_SPARSE_MMA_MASK
	.align		4
.L_384:
        /*0018*/ 	.byte	0x03, 0x50
        /*001a*/ 	.short	0x0000


	//----- nvinfo : EIATTR_MAXREG_COUNT
	.align		4
        /*001c*/ 	.byte	0x03, 0x1b
        /*001e*/ 	.short	0x00a8


	//----- nvinfo : EIATTR_NUM_BARRIERS
	.align		4
        /*0020*/ 	.byte	0x02, 0x4c
        /*0022*/ 	.byte	0x0a
	.zero		1


	//----- nvinfo : EIATTR_ANNOTATIONS
	.align		4
        /*0024*/ 	.byte	0x04, 0x55
        /*0026*/ 	.short	(.L_386 - .L_385)


	//   ....[0]....
.L_385:
        /* <DEDUP_REMOVED lines=11> */
        /*00cc*/ 	.byte	0xc0, 0xf8, 0x00, 0x00


	//----- nvinfo : EIATTR_MERCURY_ISA_VERSION
	.align		4
.L_386:
        /*00d0*/ 	.byte	0x03, 0x5f
        /*00d2*/ 	.short	0x0101


	//----- nvinfo : EIATTR_INT_WARP_WIDE_INSTR_OFFSETS
	.align		4
        /*00d4*/ 	.byte	0x04, 0x31
        /*00d6*/ 	.short	(.L_388 - .L_387)


	//   ....[0]....
.L_387:
        /*00d8*/ 	.word	0x00000190


	//   ....[1]....
        /*00dc*/ 	.word	0x000001c0


	//----- nvinfo : EIATTR_COOP_GROUP_MASK_REGIDS
	.align		4
.L_388:
        /*00e0*/ 	.byte	0x04, 0x29
        /*00e2*/ 	.short	(.L_390 - .L_389)


	//   ....[0]....
.L_389:
        /*00e4*/ 	.word	0xffffffff


	//   ....[1]....
        /*00e8*/ 	.word	0xffffffff


	//   ....[2]....
        /*00ec*/ 	.word	0xffffffff


	//   ....[3]....
        /*00f0*/ 	.word	0xffffffff


	//   ....[4]....
        /*00f4*/ 	.word	0xffffffff


	//   ....[5]....
        /*00f8*/ 	.word	0xffffffff


	//----- nvinfo : EIATTR_COOP_GROUP_INSTR_OFFSETS
	.align		4
.L_390:
        /*00fc*/ 	.byte	0x04, 0x28
        /*00fe*/ 	.short	(.L_392 - .L_391)


	//   ....[0]....
.L_391:
        /*0100*/ 	.word	0x00000060


	//   ....[1]....
        /*0104*/ 	.word	0x000001a0


	//   ....[2]....
        /*0108*/ 	.word	0x00000220


	//   ....[3]....
        /*010c*/ 	.word	0x00000400


	//   ....[4]....
        /*0110*/ 	.word	0x00001540


	//   ....[5]....
        /*0114*/ 	.word	0x0000d5c0


	//----- nvinfo : EIATTR_REG_RECONFIG
	.align		4
.L_392:
        /*0118*/ 	.byte	0x01, 0x54
	.zero		2


	//----- nvinfo : EIATTR_MBARRIER_INSTR_OFFSETS
	.align		4
        /*011c*/ 	.byte	0x04, 0x39
        /*011e*/ 	.short	(.L_394 - .L_393)


	//   ....[0]....
.L_393:
        /*0120*/ 	.word	0x00000290
        /*0124*/ 	.word	0x000000ff
        /*0128*/ 	.word	0x00031600
        /*012c*/ 	.short	0x0100
        /*012e*/ 	.byte	0x06
	.zero		1


	//   ....[1]....
        /*0130*/ 	.word	0x000003b0
        /*0134*/ 	.word	0x000000ff
        /*0138*/ 	.word	0x00031610
        /*013c*/ 	.short	0x0100
        /*013e*/ 	.byte	0x08
	.zero		1


	//   ....[2]....
        /*0140*/ 	.word	0x000003c0
        /*0144*/ 	.word	0x000000ff
        /*0148*/ 	.word	0x00031620
        /*014c*/ 	.short	0x0100
        /*014e*/ 	.byte	0x08
	.zero		1


	//   ....[3]....
        /*0150*/ 	.word	0x000003d0
        /*0154*/ 	.word	0x000000ff
        /*0158*/ 	.word	0x00031618
        /*015c*/ 	.short	0x0100
        /*015e*/ 	.byte	0x08
	.zero		1


	//   ....[4]....
        /*0160*/ 	.word	0x000003e0
        /*0164*/ 	.word	0x000000ff
        /*0168*/ 	.word	0x00031628
        /*016c*/ 	.short	0x0100
        /*016e*/ 	.byte	0x08
	.zero		1


	//   ....[5]....
        /*0170*/ 	.word	0x00000510
        /*0174*/ 	.word	0x000000ff
        /*0178*/ 	.word	0x00031630
        /*017c*/ 	.short	0x0100
        /*017e*/ 	.byte	0x08
	.zero		1


	//   ....[6]....
        /*0180*/ 	.word	0x00000520
        /*0184*/ 	.word	0x000000ff
        /*0188*/ 	.word	0x00031638
        /*018c*/ 	.short	0x0100
        /*018e*/ 	.byte	0x08
	.zero		1


	//   ....[7]....
        /*0190*/ 	.word	0x00001520
        /*0194*/ 	.word	0x000000e1
        /*0198*/ 	.word	0x00031600
        /*019c*/ 	.short	0x010a
        /*019e*/ 	.byte	0x3f
	.zero		1


	//   ....[8]....
        /*01a0*/ 	.word	0x00001640
        /*01a4*/ 	.word	0x000000e1
        /*01a8*/ 	.word	0x00031600
        /*01ac*/ 	.short	0x010a
        /*01ae*/ 	.byte	0x3f
	.zero		1


	//   ....[9]....
        /*01b0*/ 	.word	0x00001ef0
        /*01b4*/ 	.word	0x000000e0
        /*01b8*/ 	.word	0x00031610
        /*01bc*/ 	.short	0x010a
        /*01be*/ 	.byte	0x3f
	.zero		1


	//   ....[10]....
        /*01c0*/ 	.word	0x00001fb0
        /*01c4*/ 	.word	0x000000e0
        /*01c8*/ 	.word	0x00031610
        /*01cc*/ 	.short	0x010a
        /*01ce*/ 	.byte	0x3f
	.zero		1


	//   ....[11]....
        /*01d0*/ 	.word	0x00003b40
        /*01d4*/ 	.word	0x000000e1
        /*01d8*/ 	.word	0x00031630
        /*01dc*/ 	.short	0x010a
        /*01de*/ 	.byte	0x3f
	.zero		1


	//   ....[12]....
        /*01e0*/ 	.word	0x00003c00
        /*01e4*/ 	.word	0x000000e1
        /*01e8*/ 	.word	0x00031630
        /*01ec*/ 	.short	0x010a
        /*01ee*/ 	.byte	0x3f
	.zero		1


	//   ....[13]....
        /*01f0*/ 	.word	0x000085d0
        /*01f4*/ 	.word	0x00000018
        /*01f8*/ 	.word	0x00000000
        /*01fc*/ 	.short	0x0101
        /*01fe*/ 	.byte	0x3f
	.zero		1


	//   ....[14]....
        /*0200*/ 	.word	0x00008cd0
        /*0204*/ 	.word	0x000000e0
        /*0208*/ 	.word	0x00000000
        /*020c*/ 	.short	0x0101
        /*020e*/ 	.byte	0x3f
	.zero		1


	//   ....[15]....
        /*0210*/ 	.word	0x0000e220
        /*0214*/ 	.word	0x00000006
        /*0218*/ 	.word	0x00031620
        /*021c*/ 	.short	0x010a
        /*021e*/ 	.byte	0x3f
	.zero		1


	//   ....[16]....
        /*0220*/ 	.word	0x0000ec90
        /*0224*/ 	.word	0x00000006
        /*0228*/ 	.word	0x00031638
        /*022c*/ 	.short	0x010a
        /*022e*/ 	.byte	0x3f
	.zero		1


	//   ....[17]....
        /*0230*/ 	.word	0x0000efe0
        /*0234*/ 	.word	0x00000014
        /*0238*/ 	.word	0x00031620
        /*023c*/ 	.short	0x010a
        /*023e*/ 	.byte	0x3f
	.zero		1


	//   ....[18]....
        /*0240*/ 	.word	0x0000f420
        /*0244*/ 	.word	0x00000006
        /*0248*/ 	.word	0x00031638
        /*024c*/ 	.short	0x010a
        /*024e*/ 	.byte	0x3f
	.zero		1


	//   ....[19]....
        /*0250*/ 	.word	0x0000f990
        /*0254*/ 	.word	0x00000005
        /*0258*/ 	.word	0x00000000
        /*025c*/ 	.short	0x010a
        /*025e*/ 	.byte	0x3f
	.zero		1


	//   ....[20]....
        /*0260*/ 	.word	0x0000fa20
        /*0264*/ 	.word	0x00000003
        /*0268*/ 	.word	0x00000000
        /*026c*/ 	.short	0x010a
        /*026e*/ 	.byte	0x3f
	.zero		1


	//   ....[21]....
        /*0270*/ 	.word	0x0000fa70
        /*0274*/ 	.word	0x00000002
        /*0278*/ 	.word	0x00031638
        /*027c*/ 	.short	0x010a
        /*027e*/ 	.byte	0x3f
	.zero		1


	//   ....[22]....
        /*0280*/ 	.word	0x0000fad0
        /*0284*/ 	.word	0x000000e1
        /*0288*/ 	.word	0x00031600
        /*028c*/ 	.short	0x010a
        /*028e*/ 	.byte	0x3f
	.zero		1


	//   ....[23]....
        /*0290*/ 	.word	0x0000fb20
        /*0294*/ 	.word	0x000000e0
        /*0298*/ 	.word	0x00031610
        /*029c*/ 	.short	0x010a
        /*029e*/ 	.byte	0x3f
	.zero		1


	//   ....[24]....
        /*02a0*/ 	.word	0x0000fb70
        /*02a4*/ 	.word	0x000000e1
        /*02a8*/ 	.word	0x00031630
        /*02ac*/ 	.short	0x010a
        /*02ae*/ 	.byte	0x3f
	.zero		1


	//   ....[25]....
        /*02b0*/ 	.word	0x0000fbc0
        /*02b4*/ 	.word	0x00000006
        /*02b8*/ 	.word	0x00031620
        /*02bc*/ 	.short	0x010a
        /*02be*/ 	.byte	0x3f
	.zero		1


	//   ....[26]....
        /*02c0*/ 	.word	0x0000fc10
        /*02c4*/ 	.word	0x00000006
        /*02c8*/ 	.word	0x00031638
        /*02cc*/ 	.short	0x010a
        /*02ce*/ 	.byte	0x3f
	.zero		1


	//   ....[27]....
        /*02d0*/ 	.word	0x0000fc70
        /*02d4*/ 	.word	0x00000014
        /*02d8*/ 	.word	0x00031620
        /*02dc*/ 	.short	0x010a
        /*02de*/ 	.byte	0x3f
	.zero		1


	//   ....[28]....
        /*02e0*/ 	.word	0x0000fcc0
        /*02e4*/ 	.word	0x00000006
        /*02e8*/ 	.word	0x00031638
        /*02ec*/ 	.short	0x010a
        /*02ee*/ 	.byte	0x3f
	.zero		1


	//   ....[29]....
        /*02f0*/ 	.word	0x0000fd10
        /*02f4*/ 	.word	0x00000005
        /*02f8*/ 	.word	0x00000000
        /*02fc*/ 	.short	0x010a
        /*02fe*/ 	.byte	0x3f
	.zero		1


	//   ....[30]....
        /*0300*/ 	.word	0x0000fd60
        /*0304*/ 	.word	0x00000003
        /*0308*/ 	.word	0x00000000
        /*030c*/ 	.short	0x010a
        /*030e*/ 	.byte	0x3f
	.zero		1


	//----- nvinfo : EIATTR_NUM_MBARRIERS
	.align		4
.L_394:
        /*0310*/ 	.byte	0x03, 0x38
        /*0312*/ 	.short	0x0007


	//----- nvinfo : EIATTR_EXIT_INSTR_OFFSETS
	.align		4
        /*0314*/ 	.byte	0x04, 0x1c
        /*0316*/ 	.short	(.L_396 - .L_395)


	//   ....[0]....
.L_395:
        /*0318*/ 	.word	0x0000fac0


	//----- nvinfo : EIATTR_MAX_THREADS
	.align		4
.L_396:
        /*031c*/ 	.byte	0x04, 0x05
        /*031e*/ 	.short	(.L_398 - .L_397)
.L_397:
        /*0320*/ 	.word	0x00000180
        /*0324*/ 	.word	0x00000001
        /*0328*/ 	.word	0x00000001


	//----- nvinfo : EIATTR_CRS_STACK_SIZE
	.align		4
.L_398:
        /*032c*/ 	.byte	0x04, 0x1e
        /*032e*/ 	.short	(.L_400 - .L_399)
.L_399:
        /*0330*/ 	.word	0x00000000


	//----- nvinfo : EIATTR_CBANK_PARAM_SIZE
	.align		4
.L_400:
        /*0334*/ 	.byte	0x03, 0x19
        /*0336*/ 	.short	0x06f0


	//----- nvinfo : EIATTR_PARAM_CBANK
	.align		4
        /*0338*/ 	.byte	0x04, 0x0a
        /*033a*/ 	.short	(.L_402 - .L_401)
	.align		4
.L_401:
        /*033c*/ 	.word	index@(.nv.constant0._ZN7cutlass13device_kernelIN5flash11enable_sm90INS1_16FlashAttnBwdSm90INS1_25CollectiveMainloopBwdSm90ILi2ELi1ELi1EN4cute5tupleIJNS5_1CILi1EEES8_S8_EEENS6_IJNS7_ILi64EEENS7_ILi80EEENS7_ILi256EEEEEENS_10bfloat16_tEfNS_4arch4Sm90ELb1ELb0ELb1ELb1ELb0ELb0ELb1ELb1ELi2ELi1ELi1ELi1ELb0EEENS1_21CollectiveEpilogueBwdISD_SE_SG_Li256ELb1ELb1ELi2EEENS1_25SingleTileBwdLPTSchedulerILb1ELi80ELb0EEEEEEEEEvNT_6ParamsE)
        /*0340*/ 	.short	0x0210
        /*0342*/ 	.short	0x06f0


	//----- nvinfo : EIATTR_SW_WAR
	.align		4
.L_402:
        /*0344*/ 	.byte	0x04, 0x36
        /*0346*/ 	.short	(.L_404 - .L_403)
.L_403:
        /*0348*/ 	.word	0x00000008
.L_404:


//--------------------- .nv.info._ZN7cutlass13device_kernelIN5flash32FlashAttnBwdPostprocessConvertdQIN4cute5tupleIJNS3_1CILi80EEENS5_ILi256EEEEEENS_10bfloat16_tEfNS_4arch4Sm90ELi256ENS3_8TiledMMAINS3_8MMA_AtomIJNS3_4SM904GMMA27MMA_64x16x16_F32BF16BF16_SSILNSF_5MajorE1ELSH_1ELNSF_7ScaleInE1ELSI_1EEEEEENS3_6LayoutINS4_IJNS5_ILi2EEENS5_ILi1EEESN_EEENS4_IJSN_NS5_ILi0EEESP_EEEEENS4_IJNS3_10UnderscoreESS_SS_EEEEELb1EEEEEvNT_6ParamsE --------------------------
	.section	.nv.info._ZN7cutlass13device_kernelIN5flash32FlashAttnBwdPostprocessConvertdQIN4cute5tupleIJNS3_1CILi80EEENS5_ILi256EEEEEENS_10bfloat16_tEfNS_4arch4Sm90ELi256ENS3_8TiledMMAINS3_8MMA_AtomIJNS3_4SM904GMMA27MMA_64x16x16_F32BF16BF16_SSILNSF_5MajorE1ELSH_1ELNSF_7ScaleInE1ELSI_1EEEEEENS3_6LayoutINS4_IJNS5_ILi2EEENS5_ILi1EEESN_EEENS4_IJSN_NS5_ILi0EEESP_EEEEENS4_IJNS3_10UnderscoreESS_SS_EEEEELb1EEEEEvNT_6ParamsE,"",@"SHT_CUDA_INFO"
	.sectionflags	@""
	.align	4


	//----- nvinfo : EIATTR_CUDA_API_VERSION
	.align		4
        /*0000*/ 	.byte	0x04, 0x37
        /*0002*/ 	.short	(.L_406 - .L_405)
.L_405:
        /*0004*/ 	.word	0x00000082


	//----- nvinfo : EIATTR_KPARAM_INFO
	.align		4
.L_406:
        /*0008*/ 	.byte	0x04, 0x17
        /*000a*/ 	.short	(.L_408 - .L_407)
.L_407:
        /*000c*/ 	.word	0x00000000
        /*0010*/ 	.short	0x0000
        /*0012*/ 	.short	0x0000
        /*0014*/ 	.byte	0x00, 0xf0, 0xc1, 0x01


	//----- nvinfo : EIATTR_SPARSE_MMA_MASK
	.align		4
.L_408:
        /*0018*/ 	.byte	0x03, 0x50
        /*001a*/ 	.short	0x0000


	//----- nvinfo : EIATTR_MAXREG_COUNT
	.align		4
        /*001c*/ 	.byte	0x03, 0x1b
        /*001e*/ 	.short	0x0080


	//----- nvinfo : EIATTR_NUM_BARRIERS
	.align		4
        /*0020*/ 	.byte	0x02, 0x4c
        /*0022*/ 	.byte	0x01
	.zero		1


	//----- nvinfo : EIATTR_MERCURY_ISA_VERSION
	.align		4
        /*0024*/ 	.byte	0x03, 0x5f
        /*0026*/ 	.short	0x0101


	//----- nvinfo : EIATTR_MBARRIER_INSTR_OFFSETS
	.align		4
        /*0028*/ 	.byte	0x04, 0x39
        /*002a*/ 	.short	(.L_410 - .L_409)


	//   ....[0]....
.L_409:
        /*002c*/ 	.word	0x00000490
        /*0030*/ 	.word	0x000000ff
        /*0034*/ 	.word	0x0001e000
        /*0038*/ 	.short	0x0100
        /*003a*/ 	.byte	0x06
	.zero		1


	//   ....[1]....
        /*003c*/ 	.word	0x000005a0
        /*0040*/ 	.word	0x00000002
        /*0044*/ 	.word	0x0001e000
        /*0048*/ 	.short	0x010a
        /*004a*/ 	.byte	0x3f
	.zero		1


	//----- nvinfo : EIATTR_NUM_MBARRIERS
	.align		4
.L_410:
        /*004c*/ 	.byte	0x03, 0x38
        /*004e*/ 	.short	0x0001


	//----- nvinfo : EIATTR_EXIT_INSTR_OFFSETS
	.align		4
        /*0050*/ 	.byte	0x04, 0x1c
        /*0052*/ 	.short	(.L_412 - .L_411)


	//   ....[0]....
.L_411:
        /*0054*/ 	.word	0x000001a0


	//   ....[1]....
        /*0058*/ 	.word	0x00001e40


	//   ....[2]....
        /*005c*/ 	.word	0x00001f10


	//----- nvinfo : EIATTR_MAX_THREADS
	.align		4
.L_412:
        /*0060*/ 	.byte	0x04, 0x05
        /*0062*/ 	.short	(.L_414 - .L_413)
.L_413:
        /*0064*/ 	.word	0x00000100
        /*0068*/ 	.word	0x00000001
        /*006c*/ 	.word	0x00000001


	//----- nvinfo : EIATTR_CRS_STACK_SIZE
	.align		4
.L_414:
        /*0070*/ 	.byte	0x04, 0x1e
        /*0072*/ 	.short	(.L_416 - .L_415)
.L_415:
        /*0074*/ 	.word	0x00000000


	//----- nvinfo : EIATTR_CBANK_PARAM_SIZE
	.align		4
.L_416:
        /*0078*/ 	.byte	0x03, 0x19
        /*007a*/ 	.short	0x0070


	//----- nvinfo : EIATTR_PARAM_CBANK
	.align		4
        /*007c*/ 	.byte	0x04, 0x0a
        /*007e*/ 	.short	(.L_418 - .L_417)
	.align		4
.L_417:
        /*0080*/ 	.word	index@(.nv.constant0._ZN7cutlass13device_kernelIN5flash32FlashAttnBwdPostprocessConvertdQIN4cute5tupleIJNS3_1CILi80EEENS5_ILi256EEEEEENS_10bfloat16_tEfNS_4arch4Sm90ELi256ENS3_8TiledMMAINS3_8MMA_AtomIJNS3_4SM904GMMA27MMA_64x16x16_F32BF16BF16_SSILNSF_5MajorE1ELSH_1ELNSF_7ScaleInE1ELSI_1EEEEEENS3_6LayoutINS4_IJNS5_ILi2EEENS5_ILi1EEESN_EEENS4_IJSN_NS5_ILi0EEESP_EEEEENS4_IJNS3_10UnderscoreESS_SS_EEEEELb1EEEEEvNT_6ParamsE)
        /*0084*/ 	.short	0x0210
        /*0086*/ 	.short	0x0070


	//----- nvinfo : EIATTR_SW_WAR
	.align		4
.L_418:
        /*0088*/ 	.byte	0x04, 0x36
        /*008a*/ 	.short	(.L_420 - .L_419)
.L_419:
        /*008c*/ 	.word	0x00000008
.L_420:


//--------------------- .nv.info._ZN7cutlass13device_kernelIN5flash32FlashAttnBwdPostprocessConvertdQIN4cute5tupleIJNS3_1CILi64EEENS5_ILi256EEEEEENS_10bfloat16_tEfNS_4arch4Sm90ELi256ENS3_8TiledMMAINS3_8MMA_AtomIJNS3_4SM904GMMA27MMA_64x64x16_F32BF16BF16_SSILNSF_5MajorE1ELSH_0ELNSF_7ScaleInE1ELSI_1EEEEEENS3_6LayoutINS4_IJNS5_ILi2EEENS5_ILi1EEESN_EEENS4_IJSN_NS5_ILi0EEESP_EEEEENS4_IJNS3_10UnderscoreESS_SS_EEEEELb1EEEEEvNT_6ParamsE --------------------------
	.section	.nv.info._ZN7cutlass13device_kernelIN5flash32FlashAttnBwdPostprocessConvertdQIN4cute5tupleIJNS3_1CILi64EEENS5_ILi256EEEEEENS_10bfloat16_tEfNS_4arch4Sm90ELi256ENS3_8TiledMMAINS3_8MMA_AtomIJNS3_4SM904GMMA27MMA_64x64x16_F32BF16BF16_SSILNSF_5MajorE1ELSH_0ELNSF_7ScaleInE1ELSI_1EEEEEENS3_6LayoutINS4_IJNS5_ILi2EEENS5_ILi1EEESN_EEENS4_IJSN_NS5_ILi0EEESP_EEEEENS4_IJNS3_10UnderscoreESS_SS_EEEEELb1EEEEEvNT_6ParamsE,"",@"SHT_CUDA_INFO"
	.sectionflags	@""
	.align	4


	//----- nvinfo : EIATTR_CUDA_API_VERSION
	.align		4
        /*0000*/ 	.byte	0x04, 0x37
        /*0002*/ 	.short	(.L_422 - .L_421)
.L_421:
        /*0004*/ 	.word	0x00000082


	//----- nvinfo : EIATTR_KPARAM_INFO
	.align		4
.L_422:
        /*0008*/ 	.byte	0x04, 0x17
        /*000a*/ 	.short	(.L_424 - .L_423)
.L_423:
        /*000c*/ 	.word	0x00000000
        /*0010*/ 	.short	0x0000
        /*0012*/ 	.short	0x0000
        /*0014*/ 	.byte	0x00, 0xf0, 0xc1, 0x01


	//----- nvinfo : EIATTR_SPARSE_MMA_MASK
	.align		4
.L_424:
        /*0018*/ 	.byte	0x03, 0x50
        /*001a*/ 	.short	0x0000


	//----- nvinfo : EIATTR_MAXREG_COUNT
	.align		4
        /*001c*/ 	.byte	0x03, 0x1b
        /*001e*/ 	.short	0x0080


	//----- nvinfo : EIATTR_NUM_BARRIERS
	.align		4
        /*0020*/ 	.byte	0x02, 0x4c
        /*0022*/ 	.byte	0x01
	.zero		1


	//----- nvinfo : EIATTR_MERCURY_ISA_VERSION
	.align		4
        /*0024*/ 	.byte	0x03, 0x5f
        /*0026*/ 	.short	0x0101


	//----- nvinfo : EIATTR_MBARRIER_INSTR_OFFSETS
	.align		4
        /*0028*/ 	.byte	0x04, 0x39
        /*002a*/ 	.short	(.L_426 - .L_425)


	//   ....[0]....
.L_425:
        /*002c*/ 	.word	0x000004a0
        /*0030*/ 	.word	0x000000ff
        /*0034*/ 	.word	0x00018000
        /*0038*/ 	.short	0x0100
        /*003a*/ 	.byte	0x06
	.zero		1


	//   ....[1]....
        /*003c*/ 	.word	0x000005b0
        /*0040*/ 	.word	0x00000002
        /*0044*/ 	.word	0x00018000
        /*0048*/ 	.short	0x010a
        /*004a*/ 	.byte	0x3f
	.zero		1


	//----- nvinfo : EIATTR_NUM_MBARRIERS
	.align		4
.L_426:
        /*004c*/ 	.byte	0x03, 0x38
        /*004e*/ 	.short	0x0001


	//----- nvinfo : EIATTR_EXIT_INSTR_OFFSETS
	.align		4
        /*0050*/ 	.byte	0x04, 0x1c
        /*0052*/ 	.short	(.L_428 - .L_427)


	//   ....[0]....
.L_427:
        /*0054*/ 	.word	0x000001b0


	//   ....[1]....
        /*0058*/ 	.word	0x00001970


	//   ....[2]....
        /*005c*/ 	.word	0x00001a40


	//----- nvinfo : EIATTR_MAX_THREADS
	.align		4
.L_428:
        /*0060*/ 	.byte	0x04, 0x05
        /*0062*/ 	.short	(.L_430 - .L_429)
.L_429:
        /*0064*/ 	.word	0x00000100
        /*0068*/ 	.word	0x00000001
        /*006c*/ 	.word	0x00000001


	//----- nvinfo : EIATTR_CRS_STACK_SIZE
	.align		4
.L_430:
        /*0070*/ 	.byte	0x04, 0x1e
        /*0072*/ 	.short	(.L_432 - .L_431)
.L_431:
        /*0074*/ 	.word	0x00000000


	//----- nvinfo : EIATTR_CBANK_PARAM_SIZE
	.align		4
.L_432:
        /*0078*/ 	.byte	0x03, 0x19
        /*007a*/ 	.short	0x0070


	//----- nvinfo : EIATTR_PARAM_CBANK
	.align		4
        /*007c*/ 	.byte	0x04, 0x0a
        /*007e*/ 	.short	(.L_434 - .L_433)
	.align		4
.L_433:
        /*0080*/ 	.word	index@(.nv.constant0._ZN7cutlass13device_kernelIN5flash32FlashAttnBwdPostprocessConvertdQIN4cute5tupleIJNS3_1CILi64EEENS5_ILi256EEEEEENS_10bfloat16_tEfNS_4arch4Sm90ELi256ENS3_8TiledMMAINS3_8MMA_AtomIJNS3_4SM904GMMA27MMA_64x64x16_F32BF16BF16_SSILNSF_5MajorE1ELSH_0ELNSF_7ScaleInE1ELSI_1EEEEEENS3_6LayoutINS4_IJNS5_ILi2EEENS5_ILi1EEESN_EEENS4_IJSN_NS5_ILi0EEESP_EEEEENS4_IJNS3_10UnderscoreESS_SS_EEEEELb1EEEEEvNT_6ParamsE)
        /*0084*/ 	.short	0x0210
        /*0086*/ 	.short	0x0070


	//----- nvinfo : EIATTR_SW_WAR
	.align		4
.L_434:
        /*0088*/ 	.byte	0x04, 0x36
        /*008a*/ 	.short	(.L_436 - .L_435)
.L_435:
        /*008c*/ 	.word	0x00000008
.L_436:


//--------------------- .nv.info._ZN7cutlass13device_kernelIN5flash11enable_sm90INS1_16FlashAttnBwdSm90INS1_25CollectiveMainloopBwdSm90ILi2ELi1ELi1EN4cute5tupleIJNS5_1CILi1EEES8_S8_EEENS6_IJNS7_ILi64EEENS7_ILi80EEENS7_ILi256EEEEEENS_10bfloat16_tEfNS_4arch4Sm90ELb1ELb0ELb1ELb1ELb0ELb0ELb1ELb1ELi2ELi1ELi1ELi1ELb0EEENS1_24CollectiveEpilogueBwdGQAISD_fSG_Li256ELb1ELb0EEENS1_25SingleTileBwdLPTSchedulerILb1ELi80ELb0EEEEEEEEEvNT_6ParamsE --------------------------
	.section	.nv.info._ZN7cutlass13device_kernelIN5flash11enable_sm90INS1_16FlashAttnBwdSm90INS1_25CollectiveMainloopBwdSm90ILi2ELi1ELi1EN4cute5tupleIJNS5_1CILi1EEES8_S8_EEENS6_IJNS7_ILi64EEENS7_ILi80EEENS7_ILi256EEEEEENS_10bfloat16_tEfNS_4arch4Sm90ELb1ELb0ELb1ELb1ELb0ELb0ELb1ELb1ELi2ELi1ELi1ELi1ELb0EEENS1_24CollectiveEpilogueBwdGQAISD_fSG_Li256ELb1ELb0EEENS1_25SingleTileBwdLPTSchedulerILb1ELi80ELb0EEEEEEEEEvNT_6ParamsE,"",@"SHT_CUDA_INFO"
	.sectionflags	@""
	.align	4


	//----- nvinfo : EIATTR_CUDA_API_VERSION
	.align		4
        /*0000*/ 	.byte	0x04, 0x37
        /*0002*/ 	.short	(.L_438 - .L_437)
.L_437:
        /*0004*/ 	.word	0x00000082


	//----- nvinfo : EIATTR_KPARAM_INFO
	.align		4
.L_438:
        /*0008*/ 	.byte	0x04, 0x17
        /*000a*/ 	.short	(.L_440 - .L_439)
.L_439:
        /*000c*/ 	.word	0x00000000
        /*0010*/ 	.short	0x0000
        /*0012*/ 	.short	0x0070
        /*0014*/ 	.byte	0x00, 0xf0, 0x01, 0x1c


	//----- nvinfo : EIATTR_SPARSE_MMA_MASK
	.align		4
.L_440:
        /*0018*/ 	.byte	0x03, 0x50
        /*001a*/ 	.short	0x0000


	//----- nvinfo : EIATTR_MAXREG_COUNT
	.align		4
        /*001c*/ 	.byte	0x03, 0x1b
        /*001e*/ 	.short	0x00a8


	//----- nvinfo : EIATTR_NUM_BARRIERS
	.align		4
        /*0020*/ 	.byte	0x02, 0x4c
        /*0022*/ 	.byte	0x0a
	.zero		1


	//----- nvinfo : EIATTR_ANNOTATIONS
	.align		4
        /*0024*/ 	.byte	0x04, 0x55
        /*0026*/ 	.short	(.L_442 - .L_441)


	//   ....[0]....
.L_441:
        /* <DEDUP_REMOVED lines=11> */


	//----- nvinfo : EIATTR_MERCURY_ISA_VERSION
	.align		4
.L_442:
        /*00c0*/ 	.byte	0x03, 0x5f
        /*00c2*/ 	.short	0x0101


	//----- nvinfo : EIATTR_INT_WARP_WIDE_INSTR_OFFSETS
	.align		4
        /*00c4*/ 	.byte	0x04, 0x31
        /*00c6*/ 	.short	(.L_444 - .L_443)


	//   ....[0]....
.L_443:
        /*00c8*/ 	.word	0x00000190


	//   ....[1]....
        /*00cc*/ 	.word	0x000001c0


	//----- nvinfo : EIATTR_COOP_GROUP_MASK_REGIDS
	.align		4
.L_444:
        /*00d0*/ 	.byte	0x04, 0x29
        /*00d2*/ 	.short	(.L_446 - .L_445)


	//   ....[0]....
.L_445:
        /*00d4*/ 	.word	0xffffffff


	//   ....[1]....
        /*00d8*/ 	.word	0xffffffff


	//   ....[2]....
        /*00dc*/ 	.word	0xffffffff


	//   ....[3]....
        /*00e0*/ 	.word	0xffffffff


	//   ....[4]....
        /*00e4*/ 	.word	0xffffffff


	//   ....[5]....
        /*00e8*/ 	.word	0xffffffff


	//----- nvinfo : EIATTR_COOP_GROUP_INSTR_OFFSETS
	.align		4
.L_446:
        /*00ec*/ 	.byte	0x04, 0x28
        /*00ee*/ 	.short	(.L_448 - .L_447)


	//   ....[0]....
.L_447:
        /*00f0*/ 	.word	0x00000060


	//   ....[1]....
        /*00f4*/ 	.word	0x000001a0


	//   ....[2]....
        /*00f8*/ 	.word	0x00000220


	//   ....[3]....
        /*00fc*/ 	.word	0x00000400


	//   ....[4]....
        /*0100*/ 	.word	0x000014c0


	//   ....[5]....
        /*0104*/ 	.word	0x00009ac0


	//----- nvinfo : EIATTR_REG_RECONFIG
	.align		4
.L_448:
        /*0108*/ 	.byte	0x01, 0x54
	.zero		2


	//----- nvinfo : EIATTR_MBARRIER_INSTR_OFFSETS
	.align		4
        /*010c*/ 	.byte	0x04, 0x39
        /*010e*/ 	.short	(.L_450 - .L_449)


	//   ....[0]....
.L_449:
        /*0110*/ 	.word	0x00000290
        /*0114*/ 	.word	0x000000ff
        /*0118*/ 	.word	0x00031800
        /*011c*/ 	.short	0x0100
        /*011e*/ 	.byte	0x06
	.zero		1


	//   ....[1]....
        /*0120*/ 	.word	0x000003b0
        /*0124*/ 	.word	0x000000ff
        /*0128*/ 	.word	0x00031810
        /*012c*/ 	.short	0x0100
        /*012e*/ 	.byte	0x08
	.zero		1


	//   ....[2]....
        /*0130*/ 	.word	0x000003c0
        /*0134*/ 	.word	0x000000ff
        /*0138*/ 	.word	0x00031820
        /*013c*/ 	.short	0x0100
        /*013e*/ 	.byte	0x08
	.zero		1


	//   ....[3]....
        /*0140*/ 	.word	0x000003d0
        /*0144*/ 	.word	0x000000ff
        /*0148*/ 	.word	0x00031818
        /*014c*/ 	.short	0x0100
        /*014e*/ 	.byte	0x08
	.zero		1


	//   ....[4]....
        /*0150*/ 	.word	0x000003e0
        /*0154*/ 	.word	0x000000ff
        /*0158*/ 	.word	0x00031828
        /*015c*/ 	.short	0x0100
        /*015e*/ 	.byte	0x08
	.zero		1


	//   ....[5]....
        /*0160*/ 	.word	0x00000510
        /*0164*/ 	.word	0x000000ff
        /*0168*/ 	.word	0x00031830
        /*016c*/ 	.short	0x0100
        /*016e*/ 	.byte	0x08
	.zero		1


	//   ....[6]....
        /*0170*/ 	.word	0x00000520
        /*0174*/ 	.word	0x000000ff
        /*0178*/ 	.word	0x00031838
        /*017c*/ 	.short	0x0100
        /*017e*/ 	.byte	0x08
	.zero		1


	//   ....[7]....
        /*0180*/ 	.word	0x000014e0
        /*0184*/ 	.word	0x00000011
        /*0188*/ 	.word	0x00031800
        /*018c*/ 	.short	0x010a
        /*018e*/ 	.byte	0x3f
	.zero		1


	//   ....[8]....
        /*0190*/ 	.word	0x000015a0
        /*0194*/ 	.word	0x00000011
        /*0198*/ 	.word	0x00031800
        /*019c*/ 	.short	0x010a
        /*019e*/ 	.byte	0x3f
	.zero		1


	//   ....[9]....
        /*01a0*/ 	.word	0x00001e40
        /*01a4*/ 	.word	0x00000010
        /*01a8*/ 	.word	0x00031810
        /*01ac*/ 	.short	0x010a
        /*01ae*/ 	.byte	0x3f
	.zero		1


	//   ....[10]....
        /*01b0*/ 	.word	0x00001f00
        /*01b4*/ 	.word	0x00000010
        /*01b8*/ 	.word	0x00031810
        /*01bc*/ 	.short	0x010a
        /*01be*/ 	.byte	0x3f
	.zero		1


	//   ....[11]....
        /*01c0*/ 	.word	0x00003aa0
        /*01c4*/ 	.word	0x00000011
        /*01c8*/ 	.word	0x00031830
        /*01cc*/ 	.short	0x010a
        /*01ce*/ 	.byte	0x3f
	.zero		1


	//   ....[12]....
        /*01d0*/ 	.word	0x00003b60
        /*01d4*/ 	.word	0x00000011
        /*01d8*/ 	.word	0x00031830
        /*01dc*/ 	.short	0x010a
        /*01de*/ 	.byte	0x3f
	.zero		1


	//   ....[13]....
        /*01e0*/ 	.word	0x000084c0
        /*01e4*/ 	.word	0x00000018
        /*01e8*/ 	.word	0x00000000
        /*01ec*/ 	.short	0x0101
        /*01ee*/ 	.byte	0x3f
	.zero		1


	//   ....[14]....
        /*01f0*/ 	.word	0x00008bb0
        /*01f4*/ 	.word	0x00000010
        /*01f8*/ 	.word	0x00000000
        /*01fc*/ 	.short	0x0101
        /*01fe*/ 	.byte	0x3f
	.zero		1


	//   ....[15]....
        /*0200*/ 	.word	0x0000a720
        /*0204*/ 	.word	0x00000006
        /*0208*/ 	.word	0x00031820
        /*020c*/ 	.short	0x010a
        /*020e*/ 	.byte	0x3f
	.zero		1


	//   ....[16]....
        /*0210*/ 	.word	0x0000b190
        /*0214*/ 	.word	0x00000006
        /*0218*/ 	.word	0x00031838
        /*021c*/ 	.short	0x010a
        /*021e*/ 	.byte	0x3f
	.zero		1


	//   ....[17]....
        /*0220*/ 	.word	0x0000b4e0
        /*0224*/ 	.word	0x00000014
        /*0228*/ 	.word	0x00031820
        /*022c*/ 	.short	0x010a
        /*022e*/ 	.byte	0x3f
	.zero		1


	//   ....[18]....
        /*0230*/ 	.word	0x0000b920
        /*0234*/ 	.word	0x00000006
        /*0238*/ 	.word	0x00031838
        /*023c*/ 	.short	0x010a
        /*023e*/ 	.byte	0x3f
	.zero		1


	//   ....[19]....
        /*0240*/ 	.word	0x0000be90
        /*0244*/ 	.word	0x00000005
        /*0248*/ 	.word	0x00000000
        /*024c*/ 	.short	0x010a
        /*024e*/ 	.byte	0x3f
	.zero		1


	//   ....[20]....
        /*0250*/ 	.word	0x0000bf20
        /*0254*/ 	.word	0x00000003
        /*0258*/ 	.word	0x00000000
        /*025c*/ 	.short	0x010a
        /*025e*/ 	.byte	0x3f
	.zero		1


	//   ....[21]....
        /*0260*/ 	.word	0x0000bf70
        /*0264*/ 	.word	0x00000002
        /*0268*/ 	.word	0x00031838
        /*026c*/ 	.short	0x010a
        /*026e*/ 	.byte	0x3f
	.zero		1


	//   ....[22]....
        /*0270*/ 	.word	0x0000bfd0
        /*0274*/ 	.word	0x00000011
        /*0278*/ 	.word	0x00031800
        /*027c*/ 	.short	0x010a
        /*027e*/ 	.byte	0x3f
	.zero		1


	//   ....[23]....
        /*0280*/ 	.word	0x0000c020
        /*0284*/ 	.word	0x00000010
        /*0288*/ 	.word	0x00031810
        /*028c*/ 	.short	0x010a
        /*028e*/ 	.byte	0x3f
	.zero		1


	//   ....[24]....
        /*0290*/ 	.word	0x0000c070
        /*0294*/ 	.word	0x00000011
        /*0298*/ 	.word	0x00031830
        /*029c*/ 	.short	0x010a
        /*029e*/ 	.byte	0x3f
	.zero		1


	//   ....[25]....
        /*02a0*/ 	.word	0x0000c0c0
        /*02a4*/ 	.word	0x00000006
        /*02a8*/ 	.word	0x00031820
        /*02ac*/ 	.short	0x010a
        /*02ae*/ 	.byte	0x3f
	.zero		1


	//   ....[26]....
        /*02b0*/ 	.word	0x0000c110
        /*02b4*/ 	.word	0x00000006
        /*02b8*/ 	.word	0x00031838
        /*02bc*/ 	.short	0x010a
        /*02be*/ 	.byte	0x3f
	.zero		1


	//   ....[27]....
        /*02c0*/ 	.word	0x0000c170
        /*02c4*/ 	.word	0x00000014
        /*02c8*/ 	.word	0x00031820
        /*02cc*/ 	.short	0x010a
        /*02ce*/ 	.byte	0x3f
	.zero		1


	//   ....[28]....
        /*02d0*/ 	.word	0x0000c1c0
        /*02d4*/ 	.word	0x00000006
        /*02d8*/ 	.word	0x00031838
        /*02dc*/ 	.short	0x010a
        /*02de*/ 	.byte	0x3f
	.zero		1


	//   ....[29]....
        /*02e0*/ 	.word	0x0000c210
        /*02e4*/ 	.word	0x00000005
        /*02e8*/ 	.word	0x00000000
        /*02ec*/ 	.short	0x010a
        /*02ee*/ 	.byte	0x3f
	.zero		1


	//   ....[30]....
        /*02f0*/ 	.word	0x0000c260
        /*02f4*/ 	.word	0x00000003
        /*02f8*/ 	.word	0x00000000
        /*02fc*/ 	.short	0x010a
        /*02fe*/ 	.byte	0x3f
	.zero		1


	//----- nvinfo : EIATTR_NUM_MBARRIERS
	.align		4
.L_450:
        /*0300*/ 	.byte	0x03, 0x38
        /*0302*/ 	.short	0x0007


	//----- nvinfo : EIATTR_EXIT_INSTR_OFFSETS
	.align		4
        /*0304*/ 	.byte	0x04, 0x1c
        /*0306*/ 	.short	(.L_452 - .L_451)


	//   ....[0]....
.L_451:
        /*0308*/ 	.word	0x0000bfc0


	//----- nvinfo : EIATTR_MAX_THREADS
	.align		4
.L_452:
        /*030c*/ 	.byte	0x04, 0x05
        /*030e*/ 	.short	(.L_454 - .L_453)
.L_453:
        /*0310*/ 	.word	0x00000180
        /*0314*/ 	.word	0x00000001
        /*0318*/ 	.word	0x00000001


	//----- nvinfo : EIATTR_CRS_STACK_SIZE
	.align		4
.L_454:
        /*031c*/ 	.byte	0x04, 0x1e
        /*031e*/ 	.short	(.L_456 - .L_455)
.L_455:
        /*0320*/ 	.word	0x00000000


	//----- nvinfo : EIATTR_CBANK_PARAM_SIZE
	.align		4
.L_456:
        /*0324*/ 	.byte	0x03, 0x19
        /*0326*/ 	.short	0x0770


	//----- nvinfo : EIATTR_PARAM_CBANK
	.align		4
        /*0328*/ 	.byte	0x04, 0x0a
        /*032a*/ 	.short	(.L_458 - .L_457)
	.align		4
.L_457:
        /*032c*/ 	.word	index@(.nv.constant0._ZN7cutlass13device_kernelIN5flash11enable_sm90INS1_16FlashAttnBwdSm90INS1_25CollectiveMainloopBwdSm90ILi2ELi1ELi1EN4cute5tupleIJNS5_1CILi1EEES8_S8_EEENS6_IJNS7_ILi64EEENS7_ILi80EEENS7_ILi256EEEEEENS_10bfloat16_tEfNS_4arch4Sm90ELb1ELb0ELb1ELb1ELb0ELb0ELb1ELb1ELi2ELi1ELi1ELi1ELb0EEENS1_24CollectiveEpilogueBwdGQAISD_fSG_Li256ELb1ELb0EEENS1_25SingleTileBwdLPTSchedulerILb1ELi80ELb0EEEEEEEEEvNT_6ParamsE)
        /*0330*/ 	.short	0x0210
        /*0332*/ 	.short	0x0770


	//----- nvinfo : EIATTR_SW_WAR
	.align		4
.L_458:
        /*0334*/ 	.byte	0x04, 0x36
        /*0336*/ 	.short	(.L_460 - .L_459)
.L_459:
        /*0338*/ 	.word	0x00000008
.L_460:


//--------------------- .nv.info._ZN7cutlass13device_kernelIN5flash22FlashAttnBwdPreprocessIN4cute5tupleIJNS3_1CILi64EEENS5_ILi256EEEEEENS_10bfloat16_tEfNS_4arch4Sm90ELb1ELb1EEEEEvNT_6ParamsE --------------------------
	.section	.nv.info._ZN7cutlass13device_kernelIN5flash22FlashAttnBwdPreprocessIN4cute5tupleIJNS3_1CILi64EEENS5_ILi256EEEEEENS_10bfloat16_tEfNS_4arch4Sm90ELb1ELb1EEEEEvNT_6ParamsE,"",@"SHT_CUDA_INFO"
	.sectionflags	@""
	.align	4


	//----- nvinfo : EIATTR_CUDA_API_VERSION
	.align		4
        /*0000*/ 	.byte	0x04, 0x37
        /*0002*/ 	.short	(.L_462 - .L_461)
.L_461:
        /*0004*/ 	.word	0x00000082


	//----- nvinfo : EIATTR_KPARAM_INFO
	.align		4
.L_462:
        /*0008*/ 	.byte	0x04, 0x17
        /*000a*/ 	.short	(.L_464 - .L_463)
.L_463:
        /*000c*/ 	.word	0x00000000
        /*0010*/ 	.short	0x0000
        /*0012*/ 	.short	0x0000
        /*0014*/ 	.byte	0x00, 0xf0, 0xc1, 0x03


	//----- nvinfo : EIATTR_SPARSE_MMA_MASK
	.align		4
.L_464:
        /*0018*/ 	.byte	0x03, 0x50
        /*001a*/ 	.short	0x0000


	//----- nvinfo : EIATTR_MAXREG_COUNT
	.align		4
        /*001c*/ 	.byte	0x03, 0x1b
        /*001e*/ 	.short	0x0080


	//----- nvinfo : EIATTR_MERCURY_ISA_VERSION
	.align		4
        /*0020*/ 	.byte	0x03, 0x5f
        /*0022*/ 	.short	0x0101


	//----- nvinfo : EIATTR_COOP_GROUP_MASK_REGIDS
	.align		4
        /*0024*/ 	.byte	0x04, 0x29
        /*0026*/ 	.short	(.L_466 - .L_465)


	//   ....[0]....
.L_465:
        /*0028*/ 	.word	0xffffffff


	//   ....[1]....
        /*002c*/ 	.word	0xffffffff


	//   ....[2]....
        /*0030*/ 	.word	0xffffffff


	//   ....[3]....
        /*0034*/ 	.word	0xffffffff


	//   ....[4]....
        /*0038*/ 	.word	0xffffffff


	//   ....[5]....
        /*003c*/ 	.word	0xffffffff


	//   ....[6]....
        /*0040*/ 	.word	0xffffffff


	//   ....[7]....
        /*0044*/ 	.word	0xffffffff


	//   ....[8]....
        /*0048*/ 	.word	0xffffffff


	//   ....[9]....
        /*004c*/ 	.word	0xffffffff


	//   ....[10]....
        /*0050*/ 	.word	0xffffffff


	//   ....[11]....
        /*0054*/ 	.word	0xffffffff


	//   ....[12]....
        /*0058*/ 	.word	0xffffffff


	//   ....[13]....
        /*005c*/ 	.word	0xffffffff


	//   ....[14]....
        /*0060*/ 	.word	0xffffffff


	//   ....[15]....
        /*0064*/ 	.word	0xffffffff


	//----- nvinfo : EIATTR_COOP_GROUP_INSTR_OFFSETS
	.align		4
.L_466:
        /*0068*/ 	.byte	0x04, 0x28
        /*006a*/ 	.short	(.L_468 - .L_467)


	//   ....[0]....
.L_467:
        /*006c*/ 	.word	0x00002720


	//   ....[1]....
        /*0070*/ 	.word	0x00002730


	//   ....[2]....
        /*0074*/ 	.word	0x00002740


	//   ....[3]....
        /*0078*/ 	.word	0x00002750


	//   ....[4]....
        /*007c*/ 	.word	0x000027a0


	//   ....[5]....
        /*0080*/ 	.word	0x000027d0


	//   ....[6]....
        /*0084*/ 	.word	0x000027e0


	//   ....[7]....
        /*0088*/ 	.word	0x000027f0


	//   ....[8]....
        /*008c*/ 	.word	0x00002830


	//   ....[9]....
        /*0090*/ 	.word	0x00002850


	//   ....[10]....
        /*0094*/ 	.word	0x00002860


	//   ....[11]....
        /*0098*/ 	.word	0x00002870


	//   ....[12]....
        /*009c*/ 	.word	0x000028b0


	//   ....[13]....
        /*00a0*/ 	.word	0x000028e0


	//   ....[14]....
        /*00a4*/ 	.word	0x000028f0


	//   ....[15]....
        /*00a8*/ 	.word	0x00002910


	//----- nvinfo : EIATTR_EXIT_INSTR_OFFSETS
	.align		4
.L_468:
        /*00ac*/ 	.byte	0x04, 0x1c
        /*00ae*/ 	.short	(.L_470 - .L_469)


	//   ....[0]....
.L_469:
        /*00b0*/ 	.word	0x00000320


	//   ....[1]....
        /*00b4*/ 	.word	0x000030d0


	//   ....[2]....
        /*00b8*/ 	.word	0x00003170


	//----- nvinfo : EIATTR_MAX_THREADS
	.align		4
.L_470:
        /*00bc*/ 	.byte	0x04, 0x05
        /*00be*/ 	.short	(.L_472 - .L_471)
.L_471:
        /*00c0*/ 	.word	0x00000100
        /*00c4*/ 	.word	0x00000001
        /*00c8*/ 	.word	0x00000001


	//----- nvinfo : EIATTR_CRS_STACK_SIZE
	.align		4
.L_472:
        /*00cc*/ 	.byte	0x04, 0x1e
        /*00ce*/ 	.short	(.L_474 - .L_473)
.L_473:
        /*00d0*/ 	.word	0x00000000


	//----- nvinfo : EIATTR_CBANK_PARAM_SIZE
	.align		4
.L_474:
        /*00d4*/ 	.byte	0x03, 0x19
        /*00d6*/ 	.short	0x00f0


	//----- nvinfo : EIATTR_PARAM_CBANK
	.align		4
        /*00d8*/ 	.byte	0x04, 0x0a
        /*00da*/ 	.short	(.L_476 - .L_475)
	.align		4
.L_475:
        /*00dc*/ 	.word	index@(.nv.constant0._ZN7cutlass13device_kernelIN5flash22FlashAttnBwdPreprocessIN4cute5tupleIJNS3_1CILi64EEENS5_ILi256EEEEEENS_10bfloat16_tEfNS_4arch4Sm90ELb1ELb1EEEEEvNT_6ParamsE)
        /*00e0*/ 	.short	0x0210
        /*00e2*/ 	.short	0x00f0


	//----- nvinfo : EIATTR_SW_WAR
	.align		4
.L_476:
        /*00e4*/ 	.byte	0x04, 0x36
        /*00e6*/ 	.short	(.L_478 - .L_477)
.L_477:
        /*00e8*/ 	.word	0x00000008
.L_478:


//--------------------- .nv.callgraph             --------------------------
	.section	.nv.callgraph,"",@"SHT_CUDA_CALLGRAPH"
	.align	4
	.sectionentsize	8
	.align		4
        /*0000*/ 	.word	0x00000000
	.align		4
        /*0004*/ 	.word	0xffffffff
	.align		4
        /*0008*/ 	.word	index@(_ZN7cutlass13device_kernelIN5flash11enable_sm90INS1_16FlashAttnBwdSm90INS1_25CollectiveMainloopBwdSm90ILi2ELi1ELi1EN4cute5tupleIJNS5_1CILi1EEES8_S8_EEENS6_IJNS7_ILi64EEENS7_ILi80EEENS7_ILi256EEEEEENS_10bfloat16_tEfNS_4arch4Sm90ELb0ELb0ELb1ELb0ELb0ELb0ELb1ELb1ELi2ELi1ELi1ELi1ELb0EEENS1_21CollectiveEpilogueBwdISD_SE_SG_Li256ELb0ELb1ELi2EEENS1_19SingleTileSchedulerILb0ELb0ELb0ELi80EEEEEEEEEvNT_6ParamsE)
	.align		4
        /*000c*/ 	.word	index@(__assertfail)
	.align		4
        /*0010*/ 	.word	index@(_ZN7cutlass13device_kernelIN5flash11enable_sm90INS1_16FlashAttnBwdSm90INS1_25CollectiveMainloopBwdSm90ILi2ELi1ELi1EN4cute5tupleIJNS5_1CILi1EEES8_S8_EEENS6_IJNS7_ILi64EEENS7_ILi80EEENS7_ILi256EEEEEENS_10bfloat16_tEfNS_4arch4Sm90ELb0ELb1ELb1ELb0ELb0ELb0ELb1ELb1ELi2ELi1ELi1ELi1ELb0EEENS1_21CollectiveEpilogueBwdISD_SE_SG_Li256ELb0ELb1ELi2EEENS1_19SingleTileSchedulerILb0ELb0ELb0ELi80EEEEEEEEEvNT_6ParamsE)
	.align		4
        /*0014*/ 	.word	index@(__assertfail)
	.align		4
        /*0018*/ 	.word	index@(_ZN7cutlass13device_kernelIN5flash11enable_sm90INS1_16FlashAttnBwdSm90INS1_25CollectiveMainloopBwdSm90ILi2ELi1ELi1EN4cute5tupleIJNS5_1CILi1EEES8_S8_EEENS6_IJNS7_ILi64EEENS7_ILi80EEENS7_ILi256EEEEEENS_10bfloat16_tEfNS_4arch4Sm90ELb1ELb0ELb1ELb0ELb0ELb0ELb1ELb1ELi2ELi1ELi1ELi1ELb0EEENS1_21CollectiveEpilogueBwdISD_SE_SG_Li256ELb0ELb1ELi2EEENS1_25SingleTileBwdLPTSchedulerILb0ELi80ELb0EEEEEEEEEvNT_6ParamsE)
	.align		4
        /*001c*/ 	.word	index@(__assertfail)
	.align		4
        /*0020*/ 	.word	0x00000000
	.align		4
        /*0024*/ 	.word	0xfffffffe
	.align		4
        /*0028*/ 	.word	0x00000000
	.align		4
        /*002c*/ 	.word	0xfffffffd
	.align		4
        /*0030*/ 	.word	0x00000000
	.align		4
        /*0034*/ 	.word	0xfffffffc


//--------------------- .nv.constant4             --------------------------
	.section	.nv.constant4,"a",@progbits
	.align	8
	.align		8
.nv.constant4:
        /*0000*/ 	.dword	__assertfail
	.align		8
        /*0008*/ 	.dword	__unnamed_1
	.align		8
        /*0010*/ 	.dword	__unnamed_2
	.align		8
        /*0018*/ 	.dword	_ZN74_INTERNAL_bac4eabe_38_flash_bwd_hdim256_bf16_softcap_sm90_cu_cf07d2ef_34254cuda3std3__45__cpo5beginE
	.align		8
        /*0020*/ 	.dword	_ZN74_INTERNAL_bac4eabe_38_flash_bwd_hdim256_bf16_softcap_sm90_cu_cf07d2ef_34254cuda3std3__45__cpo3endE
	.align		8
        /*0028*/ 	.dword	_ZN74_INTERNAL_bac4eabe_38_flash_bwd_hdim256_bf16_softcap_sm90_cu_cf07d2ef_34254cuda3std3__45__cpo6cbeginE
	.align		8
        /*0030*/ 	.dword	_ZN74_INTERNAL_bac4eabe_38_flash_bwd_hdim256_bf16_softcap_sm90_cu_cf07d2ef_34254cuda3std3__45__cpo4cendE
	.align		8
        /*0038*/ 	.dword	_ZN74_INTERNAL_bac4eabe_38_flash_bwd_hdim256_bf16_softcap_sm90_cu_cf07d2ef_34254cuda3std3__476_GLOBAL__N__bac4eabe_38_flash_bwd_hdim256_bf16_softcap_sm90_cu_cf07d2ef_34256ignoreE
	.align		8
        /*0040*/ 	.dword	_ZN74_INTERNAL_bac4eabe_38_flash_bwd_hdim256_bf16_softcap_sm90_cu_cf07d2ef_34254cuda3std3__419piecewise_constructE
	.align		8
        /*0048*/ 	.dword	_ZN74_INTERNAL_bac4eabe_38_flash_bwd_hdim256_bf16_softcap_sm90_cu_cf07d2ef_34254cuda3std3__48in_placeE
	.align		8
        /*0050*/ 	.dword	_ZN74_INTERNAL_bac4eabe_38_flash_bwd_hdim256_bf16_softcap_sm90_cu_cf07d2ef_34254cuda3std6ranges3__45__cpo4swapE
	.align		8
        /*0058*/ 	.dword	_ZN74_INTERNAL_bac4eabe_38_flash_bwd_hdim256_bf16_softcap_sm90_cu_cf07d2ef_34254cuda3std6ranges3__45__cpo9iter_moveE
	.align		8
        /*0060*/ 	.dword	_ZN74_INTERNAL_bac4eabe_38_flash_bwd_hdim256_bf16_softcap_sm90_cu_cf07d2ef_34254cute7productE
	.align		8
        /*0068*/ 	.dword	_ZN74_INTERNAL_bac4eabe_38_flash_bwd_hdim256_bf16_softcap_sm90_cu_cf07d2ef_34254cute1_E
	.align		8
        /*0070*/ 	.dword	$str$23
	.align		8
        /*0078*/ 	.dword	$str$24


//--------------------- .text._ZN7cutlass13device_kernelIN5flash11enable_sm90INS1_16FlashAttnBwdSm90INS1_25CollectiveMainloopBwdSm90ILi2ELi1ELi1EN4cute5tupleIJNS5_1CILi1EEES8_S8_EEENS6_IJNS7_ILi64EEENS7_ILi80EEENS7_ILi256EEEEEENS_10bfloat16_tEfNS_4arch4Sm90ELb0ELb0ELb1ELb0ELb0ELb0ELb1ELb1ELi2ELi1ELi1ELi1ELb0EEENS1_21CollectiveEpilogueBwdISD_SE_SG_Li256ELb0ELb1ELi2EEENS1_19SingleTileSchedulerILb0ELb0ELb0ELi80EEEEEEEEEvNT_6ParamsE --------------------------
	.section	.text._ZN7cutlass13device_kernelIN5flash11enable_sm90INS1_16FlashAttnBwdSm90INS1_25CollectiveMainloopBwdSm90ILi2ELi1ELi1EN4cute5tupleIJNS5_1CILi1EEES8_S8_EEENS6_IJNS7_ILi64EEENS7_ILi80EEENS7_ILi256EEEEEENS_10bfloat16_tEfNS_4arch4Sm90ELb0ELb0ELb1ELb0ELb0ELb0ELb1ELb1ELi2ELi1ELi1ELi1ELb0EEENS1_21CollectiveEpilogueBwdISD_SE_SG_Li256ELb0ELb1ELi2EEENS1_19SingleTileSchedulerILb0ELb0ELb0ELi80EEEEEEEEEvNT_6ParamsE,"ax",@progbits
	.align	128
.text._ZN7cutlass13device_kernelIN5flash11enable_sm90INS1_16FlashAttnBwdSm90INS1_25CollectiveMainloopBwdSm90ILi2ELi1ELi1EN4cute5tupleIJNS5_1CILi1EEES8_S8_EEENS6_IJNS7_ILi64EEENS7_ILi80EEENS7_ILi256EEEEEENS_10bfloat16_tEfNS_4arch4Sm90ELb0ELb0ELb1ELb0ELb0ELb0ELb1ELb1ELi2ELi1ELi1ELi1ELb0EEENS1_21CollectiveEpilogueBwdISD_SE_SG_Li256ELb0ELb1ELi2EEENS1_19SingleTileSchedulerILb0ELb0ELb0ELi80EEEEEEEEEvNT_6ParamsE:
        .type           _ZN7cutlass13device_kernelIN5flash11enable_sm90INS1_16FlashAttnBwdSm90INS1_25CollectiveMainloopBwdSm90ILi2ELi1ELi1EN4cute5tupleIJNS5_1CILi1EEES8_S8_EEENS6_IJNS7_ILi64EEENS7_ILi80EEENS7_ILi256EEEEEENS_10bfloat16_tEfNS_4arch4Sm90ELb0ELb0ELb1ELb0ELb0ELb0ELb1ELb1ELi2ELi1ELi1ELi1ELb0EEENS1_21CollectiveEpilogueBwdISD_SE_SG_Li256ELb0ELb1ELi2EEENS1_19SingleTileSchedulerILb0ELb0ELb0ELi80EEEEEEEEEvNT_6ParamsE,@function
        .size           _ZN7cutlass13device_kernelIN5flash11enable_sm90INS1_16FlashAttnBwdSm90INS1_25CollectiveMainloopBwdSm90ILi2ELi1ELi1EN4cute5tupleIJNS5_1CILi1EEES8_S8_EEENS6_IJNS7_ILi64EEENS7_ILi80EEENS7_ILi256EEEEEENS_10bfloat16_tEfNS_4arch4Sm90ELb0ELb0ELb1ELb0ELb0ELb0ELb1ELb1ELi2ELi1ELi1ELi1ELb0EEENS1_21CollectiveEpilogueBwdISD_SE_SG_Li256ELb0ELb1ELi2EEENS1_19SingleTileSchedulerILb0ELb0ELb0ELi80EEEEEEEEEvNT_6ParamsE,(.L_x_1145 - _ZN7cutlass13device_kernelIN5flash11enable_sm90INS1_16FlashAttnBwdSm90INS1_25CollectiveMainloopBwdSm90ILi2ELi1ELi1EN4cute5tupleIJNS5_1CILi1EEES8_S8_EEENS6_IJNS7_ILi64EEENS7_ILi80EEENS7_ILi256EEEEEENS_10bfloat16_tEfNS_4arch4Sm90ELb0ELb0ELb1ELb0ELb0ELb0ELb1ELb1ELi2ELi1ELi1ELi1ELb0EEENS1_21CollectiveEpilogueBwdISD_SE_SG_Li256ELb0ELb1ELi2EEENS1_19SingleTileSchedulerILb0ELb0ELb0ELi80EEEEEEEEEvNT_6ParamsE)
        .other          _ZN7cutlass13device_kernelIN5flash11enable_sm90INS1_16FlashAttnBwdSm90INS1_25CollectiveMainloopBwdSm90ILi2ELi1ELi1EN4cute5tupleIJNS5_1CILi1EEES8_S8_EEENS6_IJNS7_ILi64EEENS7_ILi80EEENS7_ILi256EEEEEENS_10bfloat16_tEfNS_4arch4Sm90ELb0ELb0ELb1ELb0ELb0ELb0ELb1ELb1ELi2ELi1ELi1ELi1ELb0EEENS1_21CollectiveEpilogueBwdISD_SE_SG_Li256ELb0ELb1ELi2EEENS1_19SingleTileSchedulerILb0ELb0ELb0ELi80EEEEEEEEEvNT_6ParamsE,@"STO_CUDA_ENTRY STV_DEFAULT"
_ZN7cutlass13device_kernelIN5flash11enable_sm90INS1_16FlashAttnBwdSm90INS1_25CollectiveMainloopBwdSm90ILi2ELi1ELi1EN4cute5tupleIJNS5_1CILi1EEES8_S8_EEENS6_IJNS7_ILi64EEENS7_ILi80EEENS7_ILi256EEEEEENS_10bfloat16_tEfNS_4arch4Sm90ELb0ELb0ELb1ELb0ELb0ELb0ELb1ELb1ELi2ELi1ELi1ELi1ELb0EEENS1_21CollectiveEpilogueBwdISD_SE_SG_Li256ELb0ELb1ELi2EEENS1_19SingleTileSchedulerILb0ELb0ELb0ELi80EEEEEEEEEvNT_6ParamsE:
[----:B------:R-:W1:Y:S02]  /*0000*/  LDC R1, c[0x0][0x28] ;  /* 0x00000a00ff017b82 */ /* 0x000e640000000800 */
[----:B-1----:R-:W-:Y:S01]  /*0010*/  VIADD R1, R1, 0xfffffff0 ;  /* 0xfffffff001017836 */ /* 0x002fe20000000000 */
[----:B------:R-:W1:Y:S01]  /*0020*/  S2R R4, SR_TID.X ;  /* 0x0000000000047919 */ /* 0x000e620000002100 */
[----:B------:R-:W-:Y:S01]  /*0030*/  ELECT P0, URZ, PT ;  /* 0x00000000003f782f */ /* 0x000fe20003800000 */
[----:B------:R-:W-:Y:S01]  /*0040*/  BSSY B0, `(.L_x_0) ;  /* 0x0000019000007945 */ /* 0x000fe20003800000 */
[----:B-1----:R-:W-:-:S05]  /*0050*/  SHF.R.U32.HI R2, RZ, 0x5, R4 ;  /* 0x00000005ff027819 */ /* 0x002fca0000011604 */
[----:B------:R-:W1:Y:S02]  /*0060*/  SHFL.IDX PT, R0, R2, RZ, 0x1f ;  /* 0x00001fff02007589 */ /* 0x000e6400000e0000 */
[----:B-1----:R-:W-:-:S13]  /*0070*/  ISETP.EQ.AND P0, PT, R0, RZ, P0 ;  /* 0x000000ff0000720c */ /* 0x002fda0000702270 */
[----:B------:R-:W-:Y:S05]  /*0080*/  @!P0 BRA `(.L_x_1) ;  /* 0x0000000000508947 */ /* 0x000fea0003800000 */
[----:B------:R-:W-:Y:S02]  /*0090*/  ULDC.64 UR4, c[0x0][0x198] ;  /* 0x0000660000047ab9 */ /* 0x000fe40000000a00 */
[----:B------:R-:W-:Y:S02]  /*00a0*/  UIADD3 UR6, UP0, UR4, 0xf0, URZ ;  /* 0x000000f004067890 */ /* 0x000fe4000ff1e03f */
[----:B------:R-:W-:Y:S02]  /*00b0*/  UIADD3 UR8, UP1, UR4, 0x1f0, URZ ;  /* 0x000001f004087890 */ /* 0x000fe4000ff3e03f */
[----:B------:R-:W-:Y:S02]  /*00c0*/  UIADD3 UR10, UP2, UR4, 0x2f0, URZ ;  /* 0x000002f0040a7890 */ /* 0x000fe4000ff5e03f */
[----:B------:R-:W-:Y:S02]  /*00d0*/  UIADD3 UR12, UP3, UR4, 0x3f0, URZ ;  /* 0x000003f0040c7890 */ /* 0x000fe4000ff7e03f */
[----:B------:R-:W-:-:S02]  /*00e0*/  UIADD3 UR14, UP4, UR4, 0x670, URZ ;  /* 0x00000670040e7890 */ /* 0x000fc4000ff9e03f */
[----:B------:R-:W-:Y:S02]  /*00f0*/  UIADD3.X UR7, URZ, UR5, URZ, UP0, !UPT ;  /* 0x000000053f077290 */ /* 0x000fe400087fe43f */
[----:B------:R-:W-:Y:S02]  /*0100*/  UIADD3 UR4, UP5, UR4, 0x770, URZ ;  /* 0x0000077004047890 */ /* 0x000fe4000ffbe03f */
[----:B------:R-:W-:Y:S02]  /*0110*/  UIADD3.X UR9, URZ, UR5, URZ, UP1, !UPT ;  /* 0x000000053f097290 */ /* 0x000fe40008ffe43f */
[----:B------:R-:W-:Y:S02]  /*0120*/  UIADD3.X UR11, URZ, UR5, URZ, UP2, !UPT ;  /* 0x000000053f0b7290 */ /* 0x000fe400097fe43f */
[----:B------:R-:W-:Y:S01]  /*0130*/  UIADD3.X UR13, URZ, UR5, URZ, UP3, !UPT ;  /* 0x000000053f0d7290 */ /* 0x000fe20009ffe43f */
[----:B------:R1:W-:Y:S01]  /*0140*/  UTMACCTL.PF [UR6] ;  /* 0x00000000060079b9 */ /* 0x0003e20008040000 */
[----:B------:R-:W-:-:S03]  /*0150*/  UIADD3.X UR15, URZ, UR5, URZ, UP4, !UPT ;  /* 0x000000053f0f7290 */ /* 0x000fc6000a7fe43f */
[----:B------:R1:W-:Y:S01]  /*0160*/  UTMACCTL.PF [UR8] ;  /* 0x00000000080079b9 */ /* 0x0003e20008040000 */
[----:B------:R-:W-:Y:S01]  /*0170*/  UIADD3.X UR5, URZ, UR5, URZ, UP5, !UPT ;  /* 0x000000053f057290 */ /* 0x000fe2000affe43f */
[----:B------:R1:W-:Y:S02]  /*0180*/  UTMACCTL.PF [UR10] ;  /* 0x000000000a0079b9 */ /* 0x0003e40008040000 */
[----:B------:R1:W-:Y:S02]  /*0190*/  UTMACCTL.PF [UR12] ;  /* 0x000000000c0079b9 */ /* 0x0003e40008040000 */
[----:B------:R1:W-:Y:S04]  /*01a0*/  UTMACCTL.PF [UR14] ;  /* 0x000000000e0079b9 */ /* 0x0003e80008040000 */
[----:B------:R1:W-:Y:S02]  /*01b0*/  UTMACCTL.PF [UR4] ;  /* 0x00000000040079b9 */ /* 0x0003e40008040000 */
[----:B-1----:R-:W-:Y:S01]  /*01c0*/  NOP ;  /* 0x0000000000007918 */ /* 0x002fe20000000000 */
.L_x_1:
[----:B------:R-:W-:Y:S05]  /*01d0*/  BSYNC B0 ;  /* 0x0000000000007941 */ /* 0x000fea0003800000 */
.L_x_0:
[----:B------:R-:W-:Y:S01]  /*01e0*/  VOTEU.ANY UP0, P0 ;  /* 0x00000000003f7886 */ /* 0x000fe20000000100 */
[----:B------:R-:W1:Y:S01]  /*01f0*/  SHFL.IDX PT, R0, R2, RZ, 0x1f ;  /* 0x00001fff02007589 */ /* 0x000e6200000e0000 */
[----:B------:R-:W-:-:S03]  /*0200*/  UMOV UR4, 0x1 ;  /* 0x0000000100047882 */ /* 0x000fc60000000000 */
[----:B------:R-:W2:Y:S01]  /*0210*/  @UP0 S2UR UR7, SR_CgaCtaId ;  /* 0x00000000000709c3 */ /* 0x000ea20000008800 */
[----:B------:R-:W-:Y:S01]  /*0220*/  @UP0 UMOV UR6, 0x400 ;  /* 0x0000040000060882 */ /* 0x000fe20000000000 */
[----:B------:R-:W-:-:S04]  /*0230*/  @UP0 UIADD3 UR4, -UR4, 0x100000, URZ ;  /* 0x0010000004040890 */ /* 0x000fc8000fffe13f */
[----:B------:R-:W-:Y:S02]  /*0240*/  @UP0 USHF.L.U32 UR5, UR4, 0xb, URZ ;  /* 0x0000000b04050899 */ /* 0x000fe4000800063f */
[----:B------:R-:W-:Y:S01]  /*0250*/  @UP0 USHF.L.U32 UR4, UR4, 0x1, URZ ;  /* 0x0000000104040899 */ /* 0x000fe2000800063f */
[----:B-1----:R-:W-:Y:S02]  /*0260*/  ISETP.NE.AND P1, PT, R0, RZ, PT ;  /* 0x000000ff0000720c */ /* 0x002fe40003f25270 */
[----:B------:R-:W-:Y:S01]  /*0270*/  SHF.R.U32.HI R0, RZ, 0x7, R4 ;  /* 0x00000007ff007819 */ /* 0x000fe20000011604 */
[----:B--2---:R-:W-:Y:S01]  /*0280*/  @UP0 ULEA UR6, UR7, UR6, 0x18 ;  /* 0x0000000607060291 */ /* 0x004fe2000f8ec03f */
[----:B------:R-:W-:-:S04]  /*0290*/  VOTEU.ANY UP0, P0 ;  /* 0x00000000003f7886 */ /* 0x000fc80000000100 */
[----:B------:R-:W1:Y:S04]  /*02a0*/  SHFL.IDX PT, R0, R0, RZ, 0x1f ;  /* 0x00001fff00007589 */ /* 0x000e6800000e0000 */
[----:B------:R-:W2:Y:S03]  /*02b0*/  FENCE.VIEW.ASYNC.S ;  /* 0x00000000000073c6 */ /* 0x000ea60000000000 */
[----:B--2---:R2:W3:Y:S01]  /*02c0*/  @UP0 SYNCS.EXCH.64 URZ, [UR6+0x31800], UR4 ;  /* 0x03180004063f05b2 */ /* 0x0044e20008000100 */
[----:B------:R-:W-:Y:S05]  /*02d0*/  @P1 BRA `(.L_x_2) ;  /* 0x0000000000481947 */ /* 0x000fea0003800000 */
[----:B--2---:R-:W2:Y:S01]  /*02e0*/  S2UR UR5, SR_CgaCtaId ;  /* 0x00000000000579c3 */ /* 0x004ea20000008800 */
[----:B------:R-:W-:Y:S01]  /*02f0*/  UMOV UR4, 0x400 ;  /* 0x0000040000047882 */ /* 0x000fe20000000000 */
[----:B------:R-:W-:Y:S01]  /*0300*/  UMOV UR6, 0x1 ;  /* 0x0000000100067882 */ /* 0x000fe20000000000 */
[----:B------:R-:W-:Y:S01]  /*0310*/  UMOV UR9, 0x100 ;  /* 0x0000010000097882 */ /* 0x000fe20000000000 */
[----:B------:R-:W-:-:S04]  /*0320*/  UIADD3 UR6, -UR6, 0x100000, URZ ;  /* 0x0010000006067890 */ /* 0x000fc8000fffe13f */
[----:B------:R-:W-:Y:S02]  /*0330*/  USHF.L.U32 UR7, UR6, 0xb, URZ ;  /* 0x0000000b06077899 */ /* 0x000fe4000800063f */
[----:B------:R-:W-:Y:S01]  /*0340*/  USHF.L.U32 UR6, UR6, 0x1, URZ ;  /* 0x0000000106067899 */ /* 0x000fe2000800063f */
[----:B------:R-:W-:Y:S01]  /*0350*/  ELECT P0, URZ, PT ;  /* 0x00000000003f782f */ /* 0x000fe20003800000 */
[----:B--2---:R-:W-:Y:S02]  /*0360*/  ULEA UR8, UR5, UR4, 0x18 ;  /* 0x0000000405087291 */ /* 0x004fe4000f8ec03f */
[----:B------:R-:W-:-:S04]  /*0370*/  UIADD3 UR4, -UR9, 0x100000, URZ ;  /* 0x0010000009047890 */ /* 0x000fc8000fffe13f */
[----:B------:R-:W-:Y:S02]  /*0380*/  USHF.L.U32 UR5, UR4, 0xb, URZ ;  /* 0x0000000b04057899 */ /* 0x000fe4000800063f */
[----:B------:R-:W-:Y:S01]  /*0390*/  USHF.L.U32 UR4, UR4, 0x1, URZ ;  /* 0x0000000104047899 */ /* 0x000fe2000800063f */
[----:B------:R-:W2:Y:S03]  /*03a0*/  FENCE.VIEW.ASYNC.S ;  /* 0x00000000000073c6 */ /* 0x000ea60000000000 */
[----:B--2---:R4:W2:Y:S08]  /*03b0*/  SYNCS.EXCH.64 URZ, [UR8+0x31810], UR6 ;  /* 0x03181006083f75b2 */ /* 0x0048b00008000100 */
[----:B------:R4:W1:Y:S01]  /*03c0*/  SYNCS.EXCH.64 URZ, [UR8+0x31820], UR4 ;  /* 0x03182004083f75b2 */ /* 0x0008620008000100 */
[----:B------:R4:W1:Y:S01]  /*03d0*/  SYNCS.EXCH.64 URZ, [UR8+0x31818], UR6 ;  /* 0x03181806083f75b2 */ /* 0x0008620008000100 */
[----:B------:R4:W1:Y:S02]  /*03e0*/  SYNCS.EXCH.64 URZ, [UR8+0x31828], UR4 ;  /* 0x03182804083f75b2 */ /* 0x0008640008000100 */
[----:B----4-:R-:W-:Y:S01]  /*03f0*/  NOP ;  /* 0x0000000000007918 */ /* 0x010fe20000000000 */
.L_x_2:
[----:B------:R-:W4:Y:S01]  /*0400*/  SHFL.IDX PT, R3, R2, RZ, 0x1f ;  /* 0x00001fff02037589 */ /* 0x000f2200000e0000 */
[----:B------:R-:W-:Y:S01]  /*0410*/  NOP ;  /* 0x0000000000007918 */ /* 0x000fe20000000000 */
[----:B----4-:R-:W-:-:S13]  /*0420*/  ISETP.NE.AND P0, PT, R3, RZ, PT ;  /* 0x000000ff0300720c */ /* 0x010fda0003f05270 */
[----:B------:R-:W-:Y:S05]  /*0430*/  @P0 BRA `(.L_x_3) ;  /* 0x0000000000400947 */ /* 0x000fea0003800000 */
[----:B--2---:R-:W2:Y:S01]  /*0440*/  S2UR UR5, SR_CgaCtaId ;  /* 0x00000000000579c3 */ /* 0x004ea20000008800 */
[----:B------:R-:W-:Y:S01]  /*0450*/  UMOV UR4, 0x400 ;  /* 0x0000040000047882 */ /* 0x000fe20000000000 */
[----:B------:R-:W-:Y:S01]  /*0460*/  UMOV UR6, 0x1 ;  /* 0x0000000100067882 */ /* 0x000fe20000000000 */
[----:B------:R-:W-:Y:S01]  /*0470*/  UMOV UR7, 0x100 ;  /* 0x0000010000077882 */ /* 0x000fe20000000000 */
[----:B------:R-:W-:Y:S01]  /*0480*/  ELECT P0, URZ, PT ;  /* 0x00000000003f782f */ /* 0x000fe20003800000 */
[----:B--2---:R-:W-:Y:S02]  /*0490*/  ULEA UR8, UR5, UR4, 0x18 ;  /* 0x0000000405087291 */ /* 0x004fe4000f8ec03f */
[----:B------:R-:W-:-:S04]  /*04a0*/  UIADD3 UR4, -UR6, 0x100000, URZ ;  /* 0x0010000006047890 */ /* 0x000fc8000fffe13f */
[----:B------:R-:W-:Y:S02]  /*04b0*/  USHF.L.U32 UR5, UR4, 0xb, URZ ;  /* 0x0000000b04057899 */ /* 0x000fe4000800063f */
[----:B------:R-:W-:Y:S02]  /*04c0*/  USHF.L.U32 UR4, UR4, 0x1, URZ ;  /* 0x0000000104047899 */ /* 0x000fe4000800063f */
[----:B------:R-:W-:-:S04]  /*04d0*/  UIADD3 UR6, -UR7, 0x100000, URZ ;  /* 0x0010000007067890 */ /* 0x000fc8000fffe13f */
[----:B------:R-:W-:Y:S02]  /*04e0*/  USHF.L.U32 UR7, UR6, 0xb, URZ ;  /* 0x0000000b06077899 */ /* 0x000fe4000800063f */
[----:B------:R-:W-:Y:S01]  /*04f0*/  USHF.L.U32 UR6, UR6, 0x1, URZ ;  /* 0x0000000106067899 */ /* 0x000fe2000800063f */
[----:B------:R-:W2:Y:S03]  /*0500*/  FENCE.VIEW.ASYNC.S ;  /* 0x00000000000073c6 */ /* 0x000ea60000000000 */
[----:B--2---:R4:W2:Y:S08]  /*0510*/  SYNCS.EXCH.64 URZ, [UR8+0x31830], UR4 ;  /* 0x03183004083f75b2 */ /* 0x0048b00008000100 */
[----:B------:R4:W1:Y:S02]  /*0520*/  SYNCS.EXCH.64 URZ, [UR8+0x31838], UR6 ;  /* 0x03183806083f75b2 */ /* 0x0008640008000100 */
[----:B----4-:R-:W-:Y:S01]  /*0530*/  NOP ;  /* 0x0000000000007918 */ /* 0x010fe20000000000 */
.L_x_3:
[----:B-1----:R-:W-:Y:S01]  /*0540*/  ISETP.NE.AND P0, PT, R0, RZ, PT ;  /* 0x000000ff0000720c */ /* 0x002fe20003f05270 */
[----:B------:R-:W-:Y:S01]  /*0550*/  IMAD.MOV.U32 R0, RZ, RZ, 0x1 ;  /* 0x00000001ff007424 */ /* 0x000fe200078e00ff */
[----:B------:R-:W-:Y:S01]  /*0560*/  NOP ;  /* 0x0000000000007918 */ /* 0x000fe20000000000 */
[----:B------:R-:W-:-:S03]  /*0570*/  LOP3.LUT R21, R4, 0x7f, RZ, 0xc0, !PT ;  /* 0x0000007f04157812 */ /* 0x000fc600078ec0ff */
[----:B------:R-:W-:Y:S01]  /*0580*/  SEL R0, R0, 0x2, !P0 ;  /* 0x0000000200007807 */ /* 0x000fe20004000000 */
[----:B--23--:R-:W-:Y:S06]  /*0590*/  BAR.SYNC.DEFER_BLOCKING 0x0 ;  /* 0x0000000000007b1d */ /* 0x00cfec0000010000 */
[----:B------:R-:W-:Y:S05]  /*05a0*/  @!P0 BRA `(.L_x_4) ;  /* 0x000000a800548947 */ /* 0x000fea0003800000 */
.L_x_5:
[----:B------:R-:W-:-:S08]  /*05b0*/  NOP ;  /* 0x0000000000007918 */ /* 0x000fd00000000000 */
[----:B------:R-:W1:Y:S02]  /*05c0*/  USETMAXREG.TRY_ALLOC.CTAPOOL UP0, 0xf0 ;  /* 0x000000f0000079c8 */ /* 0x000e640008000600 */
[----:B-1----:R-:W-:-:S13]  /*05d0*/  PLOP3.LUT P0, PT, PT, PT, UP0, 0x80, 0x0 ;  /* 0x000000000000781c */ /* 0x002fda0003f0f008 */
[----:B------:R-:W-:Y:S05]  /*05e0*/  @!P0 BRA `(.L_x_5) ;  /* 0xfffffffc00f08947 */ /* 0x000fea000383ffff */
[----:B------:R-:W1:Y:S02]  /*05f0*/  S2UR UR5, SR_CTAID.Z ;  /* 0x00000000000579c3 */ /* 0x000e640000002700 */
[----:B-1----:R-:W-:-:S13]  /*0600*/  ISETP.LE.AND P0, PT, RZ, UR5, PT ;  /* 0x00000005ff007c0c */ /* 0x002fda000bf03270 */
[----:B------:R-:W-:Y:S05]  /*0610*/  @!P0 EXIT ;  /* 0x000000000000894d */ /* 0x000fea0003800000 */
[----:B------:R-:W1:Y:S01]  /*0620*/  S2UR UR4, SR_CgaCtaId ;  /* 0x00000000000479c3 */ /* 0x000e620000008800 */
[----:B------:R-:W-:Y:S01]  /*0630*/  UMOV UR60, 0x400 ;  /* 0x00000400003c7882 */ /* 0x000fe20000000000 */
[----:B------:R-:W2:Y:S01]  /*0640*/  S2R R2, SR_TID.X ;  /* 0x0000000000027919 */ /* 0x000ea20000002100 */
[----:B------:R-:W-:Y:S01]  /*0650*/  SHF.L.U32 R3, RZ, 0x1f, RZ ;  /* 0x0000001fff037819 */ /* 0x000fe200000006ff */
[----:B-1----:R-:W-:-:S09]  /*0660*/  ULEA UR60, UR4, UR60, 0x18 ;  /* 0x0000003c043c7291 */ /* 0x002fd2000f8ec03f */
[----:B------:R-:W1:Y:S01]  /*0670*/  SYNCS.PHASECHK.TRANS64.TRYWAIT P0, [UR60+0x31800], R3 ;  /* 0x03180003ff0075a7 */ /* 0x000e62000800017c */
[----:B--2---:R-:W-:-:S05]  /*0680*/  VIADD R5, R2, 0xffffff80 ;  /* 0xffffff8002057836 */ /* 0x004fca0000000000 */
[----:B------:R-:W-:-:S04]  /*0690*/  SHF.R.S32.HI R6, RZ, 0x1f, R5 ;  /* 0x0000001fff067819 */ /* 0x000fc80000011405 */
[----:B------:R-:W-:-:S04]  /*06a0*/  LEA.HI R2, R6, R5, RZ, 0x7 ;  /* 0x0000000506027211 */ /* 0x000fc800078f38ff */
[----:B------:R-:W-:Y:S02]  /*06b0*/  SHF.R.S32.HI R7, RZ, 0x7, R2 ;  /* 0x00000007ff077819 */ /* 0x000fe40000011402 */
[----:B------:R-:W-:-:S03]  /*06c0*/  LOP3.LUT R2, R2, 0xffffff80, RZ, 0xc0, !PT ;  /* 0xffffff8002027812 */ /* 0x000fc600078ec0ff */
[----:B------:R2:W3:Y:S02]  /*06d0*/  SHFL.IDX PT, R4, R7, RZ, 0x1f ;  /* 0x00001fff07047589 */ /* 0x0004e400000e0000 */
[----:B-12---:R-:W-:Y:S05]  /*06e0*/  @P0 BRA `(.L_x_6) ;  /* 0x0000000000080947 */ /* 0x006fea0003800000 */
[----:B------:R-:W1:Y:S02]  /*06f0*/  SYNCS.PHASECHK.TRANS64.TRYWAIT P0, [UR60+0x31800], R3 ;  /* 0x03180003ff0075a7 */ /* 0x000e64000800017c */
[----:B-1----:R-:W-:Y:S05]  /*0700*/  @!P0 BRA `(.L_x_7) ;  /* 0x000000c0001c8947 */ /* 0x002fea0003800000 */
.L_x_6:
[----:B------:R-:W-:Y:S01]  /*0710*/  IMAD.IADD R10, R5, 0x1, -R2 ;  /* 0x00000001050a7824 */ /* 0x000fe200078e0a02 */
[----:B------:R-:W2:Y:S01]  /*0720*/  S2UR UR4, SR_CTAID.Y ;  /* 0x00000000000479c3 */ /* 0x000ea20000002600 */
[----:B------:R-:W-:Y:S02]  /*0730*/  LEA.HI R13, R6, R5, RZ, 0x5 ;  /* 0x00000005060d7211 */ /* 0x000fe400078f28ff */
[----:B------:R-:W-:Y:S01]  /*0740*/  CS2R R214, SRZ ;  /* 0x0000000000d67805 */ /* 0x000fe2000001ff00 */
[--C-:B------:R-:W-:Y:S01]  /*0750*/  IMAD R2, R7, 0x800, R10.reuse ;  /* 0x0000080007027824 */ /* 0x100fe200078e020a */
[----:B------:R-:W-:Y:S02]  /*0760*/  SHF.R.S32.HI R9, RZ, 0x1f, R10 ;  /* 0x0000001fff097819 */ /* 0x000fe4000001140a */
[----:B------:R-:W-:Y:S02]  /*0770*/  CS2R R212, SRZ ;  /* 0x0000000000d47805 */ /* 0x000fe4000001ff00 */
[----:B------:R-:W-:Y:S01]  /*0780*/  SHF.R.S32.HI R15, RZ, 0x5, R13 ;  /* 0x00000005ff0f7819 */ /* 0x000fe2000001140d */
[----:B------:R-:W-:Y:S01]  /*0790*/  IMAD.SHL.U32 R2, R2, 0x4, RZ ;  /* 0x0000000402027824 */ /* 0x000fe200078e00ff */
[----:B------:R-:W-:Y:S01]  /*07a0*/  LEA.HI R12, R9, R10, RZ, 0x2 ;  /* 0x0000000a090c7211 */ /* 0x000fe200078f10ff */
[----:B------:R-:W4:Y:S01]  /*07b0*/  LDC.64 R18, c[0x0][0x2d8] ;  /* 0x0000b600ff127b82 */ /* 0x000f220000000a00 */
[----:B------:R-:W-:-:S02]  /*07c0*/  CS2R R210, SRZ ;  /* 0x0000000000d27805 */ /* 0x000fc4000001ff00 */
[----:B------:R-:W-:Y:S02]  /*07d0*/  CS2R R208, SRZ ;  /* 0x0000000000d07805 */ /* 0x000fe4000001ff00 */
[--C-:B-1----:R-:W-:Y:S02]  /*07e0*/  SHF.R.S32.HI R8, RZ, 0x2, R12.reuse ;  /* 0x00000002ff087819 */ /* 0x102fe4000001140c */
[----:B------:R-:W-:Y:S02]  /*07f0*/  CS2R R206, SRZ ;  /* 0x0000000000ce7805 */ /* 0x000fe4000001ff00 */
[----:B------:R-:W-:Y:S02]  /*0800*/  SHF.R.S32.HI R3, RZ, 0x1f, R12 ;  /* 0x0000001fff037819 */ /* 0x000fe4000001140c */
[----:B------:R-:W-:Y:S02]  /*0810*/  CS2R R204, SRZ ;  /* 0x0000000000cc7805 */ /* 0x000fe4000001ff00 */
[----:B------:R-:W-:Y:S01]  /*0820*/  CS2R R202, SRZ ;  /* 0x0000000000ca7805 */ /* 0x000fe2000001ff00 */
[----:B------:R-:W1:Y:S01]  /*0830*/  LDC.64 R230, c[0x0][0x2e0] ;  /* 0x0000b800ffe67b82 */ /* 0x000e620000000a00 */
[----:B------:R-:W-:-:S02]  /*0840*/  LEA.HI R3, R3, R8, RZ, 0x3 ;  /* 0x0000000803037211 */ /* 0x000fc400078f18ff */
[----:B------:R-:W-:Y:S02]  /*0850*/  CS2R R200, SRZ ;  /* 0x0000000000c87805 */ /* 0x000fe4000001ff00 */
[----:B------:R-:W-:Y:S02]  /*0860*/  CS2R R198, SRZ ;  /* 0x0000000000c67805 */ /* 0x000fe4000001ff00 */
[----:B------:R-:W-:Y:S02]  /*0870*/  CS2R R196, SRZ ;  /* 0x0000000000c47805 */ /* 0x000fe4000001ff00 */
[----:B------:R-:W-:Y:S02]  /*0880*/  LOP3.LUT R11, R3, 0xfffffff8, RZ, 0xc0, !PT ;  /* 0xfffffff8030b7812 */ /* 0x000fe400078ec0ff */
[----:B------:R-:W-:Y:S01]  /*0890*/  CS2R R194, SRZ ;  /* 0x0000000000c27805 */ /* 0x000fe2000001ff00 */
[----:B--2---:R-:W-:Y:S01]  /*08a0*/  USHF.R.S32.HI UR6, URZ, 0x1f, UR4 ;  /* 0x0000001f3f067899 */ /* 0x004fe20008011404 */
[----:B------:R-:W-:-:S02]  /*08b0*/  SHF.R.S32.HI R3, RZ, 0x1f, R2 ;  /* 0x0000001fff037819 */ /* 0x000fc40000011402 */
[----:B------:R-:W-:Y:S01]  /*08c0*/  CS2R R192, SRZ ;  /* 0x0000000000c07805 */ /* 0x000fe2000001ff00 */
[----:B------:R-:W-:Y:S01]  /*08d0*/  IMAD.IADD R14, R8, 0x1, -R11 ;  /* 0x00000001080e7824 */ /* 0x000fe200078e0a0b */
[----:B------:R-:W-:Y:S02]  /*08e0*/  LEA.HI R11, R9, R10, RZ, 0x5 ;  /* 0x0000000a090b7211 */ /* 0x000fe400078f28ff */
[----:B------:R-:W-:Y:S02]  /*08f0*/  CS2R R190, SRZ ;  /* 0x0000000000be7805 */ /* 0x000fe4000001ff00 */
[----:B------:R-:W-:Y:S02]  /*0900*/  SHF.R.S32.HI R8, RZ, 0x1f, R13 ;  /* 0x0000001fff087819 */ /* 0x000fe4000001140d */
[----:B------:R-:W-:Y:S02]  /*0910*/  CS2R R188, SRZ ;  /* 0x0000000000bc7805 */ /* 0x000fe4000001ff00 */
[----:B------:R-:W-:Y:S01]  /*0920*/  SHF.R.S32.HI R11, RZ, 0x5, R11 ;  /* 0x00000005ff0b7819 */ /* 0x000fe2000001140b */
[----:B----4-:R-:W-:Y:S01]  /*0930*/  IMAD R16, R18, UR6, RZ ;  /* 0x0000000612107c24 */ /* 0x010fe2000f8e02ff */
[----:B------:R-:W-:Y:S01]  /*0940*/  LEA.HI R13, R8, R15, RZ, 0x2 ;  /* 0x0000000f080d7211 */ /* 0x000fe200078f10ff */
[----:B------:R-:W-:Y:S01]  /*0950*/  IMAD.WIDE.U32 R2, R18, UR4, R2 ;  /* 0x0000000412027c25 */ /* 0x000fe2000f8e0002 */
[----:B---3--:R-:W-:-:S02]  /*0960*/  LEA.HI R8, R4, R4, RZ, 0x1 ;  /* 0x0000000404087211 */ /* 0x008fc400078f08ff */
[----:B------:R-:W-:Y:S02]  /*0970*/  CS2R R186, SRZ ;  /* 0x0000000000ba7805 */ /* 0x000fe4000001ff00 */
[----:B------:R-:W-:Y:S01]  /*0980*/  CS2R R184, SRZ ;  /* 0x0000000000b87805 */ /* 0x000fe2000001ff00 */
[----:B------:R-:W-:Y:S01]  /*0990*/  IMAD R229, R11, 0x10, R14 ;  /* 0x000000100be57824 */ /* 0x000fe200078e020e */
[----:B------:R-:W-:Y:S01]  /*09a0*/  LOP3.LUT R9, R8, 0xfffffffe, RZ, 0xc0, !PT ;  /* 0xfffffffe08097812 */ /* 0x000fe200078ec0ff */
[----:B------:R-:W2:Y:S01]  /*09b0*/  LDC R11, c[0x0][0x280] ;  /* 0x0000a000ff0b7b82 */ /* 0x000ea20000000800 */
[----:B------:R-:W-:Y:S01]  /*09c0*/  IMAD R17, R19, UR4, R16 ;  /* 0x0000000413117c24 */ /* 0x000fe2000f8e0210 */
[----:B------:R-:W-:Y:S01]  /*09d0*/  LOP3.LUT R16, R13, 0xfffffffc, RZ, 0xc0, !PT ;  /* 0xfffffffc0d107812 */ /* 0x000fe200078ec0ff */
[----:B------:R-:W-:Y:S01]  /*09e0*/  USHF.R.S32.HI UR4, URZ, 0x1f, UR5 ;  /* 0x0000001f3f047899 */ /* 0x000fe20008011405 */
[----:B------:R-:W-:Y:S01]  /*09f0*/  IMAD.IADD R4, R4, 0x1, -R9 ;  /* 0x0000000104047824 */ /* 0x000fe200078e0a09 */
[----:B------:R-:W-:Y:S01]  /*0a00*/  CS2R R182, SRZ ;  /* 0x0000000000b67805 */ /* 0x000fe2000001ff00 */
[----:B------:R-:W-:Y:S01]  /*0a10*/  IMAD.IADD R3, R3, 0x1, R17 ;  /* 0x0000000103037824 */ /* 0x000fe200078e0211 */
[----:B------:R-:W-:Y:S01]  /*0a20*/  CS2R R180, SRZ ;  /* 0x0000000000b47805 */ /* 0x000fe2000001ff00 */
[----:B------:R-:W-:Y:S01]  /*0a30*/  IMAD.IADD R20, R15, 0x1, -R16 ;  /* 0x000000010f147824 */ /* 0x000fe200078e0a10 */
[----:B------:R-:W-:Y:S01]  /*0a40*/  CS2R R178, SRZ ;  /* 0x0000000000b27805 */ /* 0x000fe2000001ff00 */
[----:B-1----:R-:W-:Y:S01]  /*0a50*/  IMAD R8, R230, UR4, RZ ;  /* 0x00000004e6087c24 */ /* 0x002fe2000f8e02ff */
[----:B------:R-:W-:-:S02]  /*0a60*/  CS2R R176, SRZ ;  /* 0x0000000000b07805 */ /* 0x000fc4000001ff00 */
[----:B------:R-:W-:Y:S01]  /*0a70*/  CS2R R174, SRZ ;  /* 0x0000000000ae7805 */ /* 0x000fe2000001ff00 */
[----:B------:R1:W-:Y:S01]  /*0a80*/  STL [R1+0x4], R20 ;  /* 0x0000041401007387 */ /* 0x0003e20000100800 */
[----:B------:R-:W-:Y:S01]  /*0a90*/  IMAD R13, R231, UR5, R8 ;  /* 0x00000005e70d7c24 */ /* 0x000fe2000f8e0208 */
[----:B------:R-:W-:Y:S01]  /*0aa0*/  CS2R R172, SRZ ;  /* 0x0000000000ac7805 */ /* 0x000fe2000001ff00 */
[----:B------:R-:W-:Y:S01]  /*0ab0*/  IMAD.WIDE.U32 R230, R230, UR5, R2 ;  /* 0x00000005e6e67c25 */ /* 0x000fe2000f8e0002 */
[----:B------:R-:W-:Y:S02]  /*0ac0*/  CS2R R170, SRZ ;  /* 0x0000000000aa7805 */ /* 0x000fe4000001ff00 */
[----:B------:R-:W-:Y:S02]  /*0ad0*/  CS2R R168, SRZ ;  /* 0x0000000000a87805 */ /* 0x000fe4000001ff00 */
[----:B------:R-:W-:Y:S02]  /*0ae0*/  CS2R R166, SRZ ;  /* 0x0000000000a67805 */ /* 0x000fe4000001ff00 */
[----:B------:R-:W-:-:S02]  /*0af0*/  CS2R R164, SRZ ;  /* 0x0000000000a47805 */ /* 0x000fc4000001ff00 */
[----:B------:R-:W-:Y:S02]  /*0b00*/  CS2R R162, SRZ ;  /* 0x0000000000a27805 */ /* 0x000fe4000001ff00 */
[----:B------:R-:W-:Y:S02]  /*0b10*/  CS2R R160, SRZ ;  /* 0x0000000000a07805 */ /* 0x000fe4000001ff00 */
[----:B------:R-:W-:Y:S02]  /*0b20*/  CS2R R158, SRZ ;  /* 0x00000000009e7805 */ /* 0x000fe4000001ff00 */
[----:B--2---:R-:W-:Y:S02]  /*0b30*/  ISETP.GE.AND P0, PT, R11, 0x1, PT ;  /* 0x000000010b00780c */ /* 0x004fe40003f06270 */
[----:B------:R-:W-:Y:S02]  /*0b40*/  CS2R R156, SRZ ;  /* 0x00000000009c7805 */ /* 0x000fe4000001ff00 */
[----:B------:R-:W-:-:S02]  /*0b50*/  CS2R R154, SRZ ;  /* 0x00000000009a7805 */ /* 0x000fc4000001ff00 */
[----:B------:R-:W-:Y:S02]  /*0b60*/  CS2R R152, SRZ ;  /* 0x0000000000987805 */ /* 0x000fe4000001ff00 */
[----:B------:R-:W-:Y:S02]  /*0b70*/  CS2R R150, SRZ ;  /* 0x0000000000967805 */ /* 0x000fe4000001ff00 */
[----:B------:R-:W-:Y:S02]  /*0b80*/  CS2R R148, SRZ ;  /* 0x0000000000947805 */ /* 0x000fe4000001ff00 */
[----:B------:R-:W-:Y:S02]  /*0b90*/  CS2R R146, SRZ ;  /* 0x0000000000927805 */ /* 0x000fe4000001ff00 */
        /* <DEDUP_REMOVED lines=44> */
[----:B------:R-:W-:Y:S01]  /*0e60*/  CS2R R56, SRZ ;  /* 0x0000000000387805 */ /* 0x000fe2000001ff00 */
[----:B-1----:R-:W-:Y:S06]  /*0e70*/  @!P0 BRA `(.L_x_8) ;  /* 0x0000008800c08947 */ /* 0x002fec0003800000 */
[----:B------:R-:W-:Y:S01]  /*0e80*/  LEA.HI R2, R7, R7, RZ, 0x1 ;  /* 0x0000000707027211 */ /* 0x000fe200078f08ff */
[----:B------:R-:W1:Y:S01]  /*0e90*/  S2R R9, SR_CTAID.X ;  /* 0x0000000000097919 */ /* 0x000e620000002500 */
[----:B------:R-:W-:Y:S01]  /*0ea0*/  LOP3.LUT R3, R12, 0xfffffffc, RZ, 0xc0, !PT ;  /* 0xfffffffc0c037812 */ /* 0x000fe200078ec0ff */
[----:B------:R-:W-:Y:S01]  /*0eb0*/  VIADD R11, R11, 0x3f ;  /* 0x0000003f0b0b7836 */ /* 0x000fe20000000000 */
[----:B------:R-:W-:Y:S01]  /*0ec0*/  LOP3.LUT R2, R2, 0xfffffffe, RZ, 0xc0, !PT ;  /* 0xfffffffe02027812 */ /* 0x000fe200078ec0ff */
[----:B------:R-:W1:Y:S01]  /*0ed0*/  LDC R14, c[0x0][0x290] ;  /* 0x0000a400ff0e7b82 */ /* 0x000e620000000800 */
[----:B------:R-:W-:Y:S01]  /*0ee0*/  LEA.HI R6, R6, R5, RZ, 0x4 ;  /* 0x0000000506067211 */ /* 0x000fe200078f20ff */
[----:B------:R-:W-:Y:S01]  /*0ef0*/  IMAD.IADD R232, R231, 0x1, R13 ;  /* 0x00000001e7e87824 */ /* 0x000fe200078e020d */
[----:B------:R-:W-:Y:S01]  /*0f00*/  LOP3.LUT R228, R0, 0x1, RZ, 0xfc, !PT ;  /* 0x0000000100e47812 */ /* 0x000fe200078efcff */
[----:B------:R-:W-:Y:S01]  /*0f10*/  IMAD.IADD R8, R7, 0x1, -R2 ;  /* 0x0000000107087824 */ /* 0x000fe200078e0a02 */
[----:B------:R-:W-:Y:S01]  /*0f20*/  LOP3.LUT R6, R6, 0xffffff0, RZ, 0xc0, !PT ;  /* 0x0ffffff006067812 */ /* 0x000fe200078ec0ff */
[----:B------:R-:W-:Y:S01]  /*0f30*/  IMAD.IADD R2, R10, 0x1, -R3 ;  /* 0x000000010a027824 */ /* 0x000fe200078e0a03 */
[----:B------:R-:W-:Y:S01]  /*0f40*/  SHF.R.S32.HI R10, RZ, 0x1f, R11 ;  /* 0x0000001fff0a7819 */ /* 0x000fe2000001140b */
[----:B------:R-:W-:Y:S01]  /*0f50*/  IMAD.MOV.U32 R16, RZ, RZ, RZ ;  /* 0x000000ffff107224 */ /* 0x000fe200078e00ff */
[----:B------:R-:W-:Y:S01]  /*0f60*/  CS2R R18, SRZ ;  /* 0x0000000000127805 */ /* 0x000fe2000001ff00 */
[----:B------:R-:W-:Y:S01]  /*0f70*/  IMAD.IADD R6, R5, 0x1, -R6 ;  /* 0x0000000105067824 */ /* 0x000fe200078e0a06 */
[----:B------:R-:W-:Y:S01]  /*0f80*/  LEA.HI R10, R10, R11, RZ, 0x6 ;  /* 0x0000000b0a0a7211 */ /* 0x000fe200078f30ff */
[----:B------:R-:W-:Y:S01]  /*0f90*/  IMAD.MOV.U32 R3, RZ, RZ, RZ ;  /* 0x000000ffff037224 */ /* 0x000fe200078e00ff */
[----:B------:R-:W-:Y:S01]  /*0fa0*/  ULDC UR61, c[0x0][0x75c] ;  /* 0x0001d700003d7ab9 */ /* 0x000fe20000000800 */
[----:B------:R-:W-:Y:S01]  /*0fb0*/  IMAD R6, R7, 0x40, R6 ;  /* 0x0000004007067824 */ /* 0x000fe200078e0206 */
[----:B------:R-:W-:Y:S01]  /*0fc0*/  SHF.R.S32.HI R5, RZ, 0x6, R10 ;  /* 0x00000006ff057819 */ /* 0x000fe2000001140a */
[----:B------:R-:W-:-:S02]  /*0fd0*/  IMAD.MOV.U32 R215, RZ, RZ, RZ ;  /* 0x000000ffffd77224 */ /* 0x000fc400078e00ff */
[----:B------:R-:W-:Y:S02]  /*0fe0*/  IMAD R0, R20, 0x10, R6 ;  /* 0x0000001014007824 */ /* 0x000fe400078e0206 */
[----:B------:R2:W-:Y:S02]  /*0ff0*/  STL [R1], R5 ;  /* 0x0000000501007387 */ /* 0x0005e40000100800 */
[----:B------:R-:W-:-:S05]  /*1000*/  IMAD.SHL.U32 R0, R0, 0x8, RZ ;  /* 0x0000000800007824 */ /* 0x000fca00078e00ff */
[----:B------:R-:W-:Y:S01]  /*1010*/  LEA R0, R0, UR60, 0x1 ;  /* 0x0000003c00007c11 */ /* 0x000fe2000f8e08ff */
[----:B-1----:R-:W-:-:S04]  /*1020*/  IMAD R9, R9, -0x50, R14 ;  /* 0xffffffb009097824 */ /* 0x002fc800078e020e */
[----:B------:R-:W-:-:S04]  /*1030*/  IMAD R9, R8, -0x8, R9 ;  /* 0xfffffff808097824 */ /* 0x000fc800078e0209 */
[----:B--2---:R-:W-:-:S07]  /*1040*/  IMAD R2, R2, -0x2, R9 ;  /* 0xfffffffe02027824 */ /* 0x004fce00078e0209 */
.L_x_19:
[----:B------:R-:W-:-:S13]  /*1050*/  ISETP.NE.AND P0, PT, R228, 0x3, PT ;  /* 0x00000003e400780c */ /* 0x000fda0003f05270 */
[----:B------:R-:W-:Y:S05]  /*1060*/  @!P0 BRA `(.L_x_9) ;  /* 0x0000000000048947 */ /* 0x000fea0003800000 */
[----:B------:R-:W-:Y:S01]  /*1070*/  BPT.TRAP 0x1 ;  /* 0x000000040000795c */ /* 0x000fe20000300000 */
.L_x_9:
[----:B------:R-:W-:Y:S02]  /*1080*/  LEA R17, R3, UR60, 0x3 ;  /* 0x0000003c03117c11 */ /* 0x000fe4000f8e18ff */
[----:B------:R-:W-:-:S04]  /*1090*/  SHF.L.U32 R10, R19, 0x1f, RZ ;  /* 0x0000001f130a7819 */ /* 0x000fc800000006ff */
[----:B------:R1:W2:Y:S01]  /*10a0*/  SYNCS.PHASECHK.TRANS64.TRYWAIT P1, [R17+URZ+0x31810], R10 ;  /* 0x0318100a110075a7 */ /* 0x0002a2000802017f */
[----:B------:R-:W-:Y:S05]  /*10b0*/  @!P0 BRA `(.L_x_10) ;  /* 0x0000000000048947 */ /* 0x000fea0003800000 */
[----:B------:R-:W-:Y:S01]  /*10c0*/  BPT.TRAP 0x1 ;  /* 0x000000040000795c */ /* 0x000fe20000300000 */
.L_x_10:
[----:B------:R-:W-:Y:S01]  /*10d0*/  IMAD.U32 R5, RZ, RZ, UR60 ;  /* 0x0000003cff057e24 */ /* 0x000fe2000f8e00ff */
[----:B------:R-:W-:-:S03]  /*10e0*/  LEA R6, R4, UR60, 0xa ;  /* 0x0000003c04067c11 */ /* 0x000fc6000f8e50ff */
[----:B------:R-:W-:Y:S01]  /*10f0*/  VIADD R7, R5, 0x14100 ;  /* 0x0001410005077836 */ /* 0x000fe20000000000 */
[----:B------:R-:W-:-:S04]  /*1100*/  SHF.R.U32.HI R8, RZ, 0x4, R6 ;  /* 0x00000004ff087819 */ /* 0x000fc80000011606 */
[----:B------:R-:W-:Y:S02]  /*1110*/  SHF.R.U32.HI R7, RZ, 0x4, R7 ;  /* 0x00000004ff077819 */ /* 0x000fe40000011607 */
[----:B------:R-:W-:Y:S02]  /*1120*/  LOP3.LUT R8, R8, 0x3fff, RZ, 0xc0, !PT ;  /* 0x00003fff08087812 */ /* 0x000fe400078ec0ff */
[----:B------:R-:W-:-:S04]  /*1130*/  LOP3.LUT R7, R7, 0x3fff, RZ, 0xc0, !PT ;  /* 0x00003fff07077812 */ /* 0x000fc800078ec0ff */
[----:B------:R-:W-:Y:S02]  /*1140*/  LOP3.LUT R12, R7, 0x10000, RZ, 0xfc, !PT ;  /* 0x00010000070c7812 */ /* 0x000fe400078efcff */
[----:B------:R-:W-:-:S03]  /*1150*/  LOP3.LUT R7, R8, 0x10000, RZ, 0xfc, !PT ;  /* 0x0001000008077812 */ /* 0x000fc600078efcff */
[----:B------:R-:W-:Y:S01]  /*1160*/  IMAD R8, R3, 0x800, R12 ;  /* 0x0000080003087824 */ /* 0x000fe200078e020c */
[----:B--2---:R-:W-:Y:S06]  /*1170*/  @P1 BRA `(.L_x_11) ;  /* 0x0000000000081947 */ /* 0x004fec0003800000 */
[----:B------:R-:W2:Y:S02]  /*1180*/  SYNCS.PHASECHK.TRANS64.TRYWAIT P1, [R17+URZ+0x31810], R10 ;  /* 0x0318100a110075a7 */ /* 0x000ea4000802017f */
[----:B--2---:R-:W-:Y:S05]  /*1190*/  @!P1 BRA `(.L_x_12) ;  /* 0x000000b400909947 */ /* 0x004fea0003800000 */
.L_x_11:
[C---:B------:R-:W-:Y:S01]  /*11a0*/  R2UR UR6, R7.reuse ;  /* 0x00000000070672ca */ /* 0x040fe200000e0000 */
[----:B------:R-:W-:Y:S01]  /*11b0*/  WARPGROUP.ARRIVE ;  /* 0x00000000000079c5 */ /* 0x000fe20000000000 */
[----:B------:R-:W-:Y:S01]  /*11c0*/  R2UR UR4, R8 ;  /* 0x00000000080472ca */ /* 0x000fe200000e0000 */
[----:B------:R-:W-:Y:S01]  /*11d0*/  UMOV UR7, 0x40000000 ;  /* 0x4000000000077882 */ /* 0x000fe20000000000 */
[----:B------:R-:W-:Y:S01]  /*11e0*/  UMOV UR5, 0x40000040 ;  /* 0x4000004000057882 */ /* 0x000fe20000000000 */
[C---:B------:R-:W-:Y:S02]  /*11f0*/  VIADD R9, R7.reuse, 0x80 ;  /* 0x0000008007097836 */ /* 0x040fe40000000000 */
[----:B-12---:R-:W-:-:S03]  /*1200*/  VIADD R10, R7, 0x100 ;  /* 0x00000100070a7836 */ /* 0x006fc60000000000 */
[----:B------:R-:W-:Y:S01]  /*1210*/  R2UR UR8, R9 ;  /* 0x00000000090872ca */ /* 0x000fe200000e0000 */
[C---:B------:R-:W-:Y:S01]  /*1220*/  VIADD R9, R7.reuse, 0x180 ;  /* 0x0000018007097836 */ /* 0x040fe20000000000 */
[----:B------:R-:W-:Y:S01]  /*1230*/  R2UR UR9, R10 ;  /* 0x000000000a0972ca */ /* 0x000fe200000e0000 */
[----:B------:R-:W-:Y:S02]  /*1240*/  VIADD R10, R7, 0x200 ;  /* 0x00000200070a7836 */ /* 0x000fe40000000000 */
[----:B------:R-:W-:Y:S01]  /*1250*/  HGMMA.64x8x16.F32.BF16 R24, gdesc[UR4], RZ, !UPT, gsb0 ;  /* 0x00000000041879f0 */ /* 0x000fe2000c0018ff */
[----:B------:R-:W-:Y:S01]  /*1260*/  UMOV UR7, 0x40000000 ;  /* 0x4000000000077882 */ /* 0x000fe20000000000 */
[----:B------:R-:W-:Y:S01]  /*1270*/  R2UR UR10, R9 ;  /* 0x00000000090a72ca */ /* 0x000fe200000e0000 */
[----:B------:R-:W-:Y:S01]  /*1280*/  VIADD R9, R8, 0x2 ;  /* 0x0000000208097836 */ /* 0x000fe20000000000 */
[----:B------:R-:W-:Y:S01]  /*1290*/  R2UR UR11, R10 ;  /* 0x000000000a0b72ca */ /* 0x000fe200000e0000 */
[----:B------:R-:W-:-:S03]  /*12a0*/  VIADD R10, R7, 0x2 ;  /* 0x00000002070a7836 */ /* 0x000fc60000000000 */
[----:B------:R-:W-:Y:S01]  /*12b0*/  UMOV UR6, UR8 ;  /* 0x0000000800067c82 */ /* 0x000fe20008000000 */
[----:B------:R-:W-:Y:S02]  /*12c0*/  WARPGROUP.DEPBAR.LE gsb0, 0x0 ;  /* 0x00008000000079c5 */ /* 0x000fe40000010000 */
[----:B------:R-:W-:-:S06]  /*12d0*/  WARPGROUP.ARRIVE ;  /* 0x00000000000079c5 */ /* 0x000fcc0000000000 */
[----:B------:R-:W-:Y:S01]  /*12e0*/  HGMMA.64x8x16.F32.BF16 R28, gdesc[UR4], RZ, !UPT, gsb0 ;  /* 0x00000000041c79f0 */ /* 0x000fe2000c0018ff */
[----:B------:R-:W-:Y:S01]  /*12f0*/  UMOV UR6, UR9 ;  /* 0x0000000900067c82 */ /* 0x000fe20008000000 */
[----:B------:R-:W-:Y:S01]  /*1300*/  UMOV UR7, 0x40000000 ;  /* 0x4000000000077882 */ /* 0x000fe20000000000 */
        /* <DEDUP_REMOVED lines=13> */
[----:B------:R-:W-:Y:S01]  /*13e0*/  R2UR UR6, R10 ;  /* 0x000000000a0672ca */ /* 0x000fe200000e0000 */
[----:B------:R-:W-:Y:S01]  /*13f0*/  UMOV UR7, 0x40000000 ;  /* 0x4000000000077882 */ /* 0x000fe20000000000 */
[----:B------:R-:W-:Y:S01]  /*1400*/  R2UR UR4, R9 ;  /* 0x00000000090472ca */ /* 0x000fe200000e0000 */
[----:B------:R-:W-:Y:S01]  /*1410*/  UMOV UR5, 0x40000040 ;  /* 0x4000004000057882 */ /* 0x000fe20000000000 */
[C---:B------:R-:W-:Y:S02]  /*1420*/  VIADD R10, R7.reuse, 0x82 ;  /* 0x00000082070a7836 */ /* 0x040fe40000000000 */
[----:B------:R-:W-:-:S03]  /*1430*/  VIADD R9, R7, 0x102 ;  /* 0x0000010207097836 */ /* 0x000fc60000000000 */
[----:B------:R-:W-:Y:S01]  /*1440*/  R2UR UR8, R10 ;  /* 0x000000000a0872ca */ /* 0x000fe200000e0000 */
[----:B------:R-:W-:Y:S01]  /*1450*/  VIADD R10, R7, 0x182 ;  /* 0x00000182070a7836 */ /* 0x000fe20000000000 */
[----:B------:R-:W-:Y:S01]  /*1460*/  R2UR UR9, R9 ;  /* 0x00000000090972ca */ /* 0x000fe200000e0000 */
[----:B------:R-:W-:-:S03]  /*1470*/  VIADD R9, R7, 0x202 ;  /* 0x0000020207097836 */ /* 0x000fc60000000000 */
[----:B------:R-:W-:Y:S01]  /*1480*/  R2UR UR10, R10 ;  /* 0x000000000a0a72ca */ /* 0x000fe200000e0000 */
[----:B------:R-:W-:Y:S01]  /*1490*/  VIADD R10, R7, 0x4 ;  /* 0x00000004070a7836 */ /* 0x000fe20000000000 */
[----:B------:R-:W-:Y:S01]  /*14a0*/  R2UR UR11, R9 ;  /* 0x00000000090b72ca */ /* 0x000fe200000e0000 */
[----:B------:R-:W-:Y:S01]  /*14b0*/  VIADD R9, R8, 0x4 ;  /* 0x0000000408097836 */ /* 0x000fe20000000000 */
[----:B------:R-:W-:Y:S02]  /*14c0*/  WARPGROUP.DEPBAR.LE gsb0, 0x0 ;  /* 0x00008000000079c5 */ /* 0x000fe40000010000 */
[----:B------:R-:W-:-:S06]  /*14d0*/  WARPGROUP.ARRIVE ;  /* 0x00000000000079c5 */ /* 0x000fcc0000000000 */
[----:B------:R-:W-:Y:S01]  /*14e0*/  HGMMA.64x8x16.F32.BF16 R24, gdesc[UR4], R24, gsb0 ;  /* 0x00000000041879f0 */ /* 0x000fe20008001818 */
[----:B------:R-:W-:Y:S01]  /*14f0*/  UMOV UR6, UR8 ;  /* 0x0000000800067c82 */ /* 0x000fe20008000000 */
[----:B------:R-:W-:Y:S01]  /*1500*/  UMOV UR7, 0x40000000 ;  /* 0x4000000000077882 */ /* 0x000fe20000000000 */
        /* <DEDUP_REMOVED lines=438> */
[C---:B------:R-:W-:Y:S02]  /*3070*/  VIADD R9, R8.reuse, 0x604 ;  /* 0x0000060408097836 */ /* 0x040fe40000000000 */
        /* <DEDUP_REMOVED lines=34> */
[----:B------:R-:W-:Y:S02]  /*32a0*/  R2UR UR10, R10 ;  /* 0x000000000a0a72ca */ /* 0x000fe400000e0000 */
        /* <DEDUP_REMOVED lines=32> */
[C---:B------:R-:W-:Y:S01]  /*34b0*/  VIADD R9, R7.reuse, 0x906 ;  /* 0x0000090607097836 */ /* 0x040fe20000000000 */
[----:B------:R-:W-:Y:S01]  /*34c0*/  R2UR UR9, R8 ;  /* 0x00000000080972ca */ /* 0x000fe200000e0000 */
[----:B------:R-:W-:-:S03]  /*34d0*/  VIADD R7, R7, 0x986 ;  /* 0x0000098607077836 */ /* 0x000fc60000000000 */
[----:B------:R-:W-:Y:S02]  /*34e0*/  R2UR UR10, R9 ;  /* 0x00000000090a72ca */ /* 0x000fe400000e0000 */
[----:B------:R-:W-:Y:S01]  /*34f0*/  R2UR UR11, R7 ;  /* 0x00000000070b72ca */ /* 0x000fe200000e0000 */
[----:B------:R-:W-:-:S05]  /*3500*/  IMAD R7, R3, 0x40, R229 ;  /* 0x0000004003077824 */ /* 0x000fca00078e02e5 */
[----:B------:R-:W-:Y:S01]  /*3510*/  LEA R9, R7, UR60, 0x2 ;  /* 0x0000003c07097c11 */ /* 0x000fe2000f8e10ff */
        /* <DEDUP_REMOVED lines=22> */
[----:B------:R-:W-:Y:S03]  /*3680*/  HGMMA.64x8x16.F32.BF16 R40, gdesc[UR4], R40, gsb0 ;  /* 0x00000000042879f0 */ /* 0x000fe60008001828 */
[----:B------:R-:W-:Y:S02]  /*3690*/  WARPGROUP.DEPBAR.LE gsb0, 0x0 ;  /* 0x00008000000079c5 */ /* 0x000fe40000010000 */
[----:B------:R1:W2:Y:S04]  /*36a0*/  LDS R7, [R9+0x2c100] ;  /* 0x02c1000009077984 */ /* 0x0002a80000000800 */
[----:B------:R1:W3:Y:S01]  /*36b0*/  LDS R8, [R9+0x2c120] ;  /* 0x02c1200009087984 */ /* 0x0002e20000000800 */
[----:B------:R-:W-:Y:S05]  /*36c0*/  @!P0 BRA `(.L_x_13) ;  /* 0x0000000000048947 */ /* 0x000fea0003800000 */
[----:B------:R-:W-:Y:S01]  /*36d0*/  BPT.TRAP 0x1 ;  /* 0x000000040000795c */ /* 0x000fe20000300000 */
.L_x_13:
[----:B------:R-:W-:-:S04]  /*36e0*/  SHF.L.U32 R12, R18, 0x1f, RZ ;  /* 0x0000001f120c7819 */ /* 0x000fc800000006ff */
[----:B------:R4:W1:Y:S01]  /*36f0*/  SYNCS.PHASECHK.TRANS64.TRYWAIT P1, [UR60+0x31830], R12 ;  /* 0x0318300cff0075a7 */ /* 0x000862000802017c */
[----:B------:R-:W-:Y:S05]  /*3700*/  @!P0 BRA `(.L_x_14) ;  /* 0x0000000000048947 */ /* 0x000fea0003800000 */
[----:B------:R-:W-:Y:S01]  /*3710*/  BPT.TRAP 0x1 ;  /* 0x000000040000795c */ /* 0x000fe20000300000 */
.L_x_14:
[----:B-1----:R-:W-:Y:S02]  /*3720*/  VIADD R9, R6, 0xa000 ;  /* 0x0000a00006097836 */ /* 0x002fe40000000000 */
[----:B------:R-:W-:-:S03]  /*3730*/  VIADD R6, R5, 0x24100 ;  /* 0x0002410005067836 */ /* 0x000fc60000000000 */
[----:B------:R-:W-:Y:S02]  /*3740*/  SHF.R.U32.HI R9, RZ, 0x4, R9 ;  /* 0x00000004ff097819 */ /* 0x000fe40000011609 */
[----:B------:R-:W-:Y:S02]  /*3750*/  SHF.R.U32.HI R10, RZ, 0x4, R6 ;  /* 0x00000004ff0a7819 */ /* 0x000fe40000011606 */
[----:B------:R-:W-:Y:S02]  /*3760*/  LOP3.LUT R9, R9, 0x3fff, RZ, 0xc0, !PT ;  /* 0x00003fff09097812 */ /* 0x000fe400078ec0ff */
[----:B------:R-:W-:Y:S02]  /*3770*/  LOP3.LUT R10, R10, 0x3fff, RZ, 0xc0, !PT ;  /* 0x00003fff0a0a7812 */ /* 0x000fe400078ec0ff */
[----:B------:R-:W-:Y:S02]  /*3780*/  LOP3.LUT R224, R9, 0x10000, RZ, 0xfc, !PT ;  /* 0x0001000009e07812 */ /* 0x000fe400078efcff */
[----:B------:R-:W-:Y:S01]  /*3790*/  LOP3.LUT R225, R10, 0x10000, RZ, 0xfc, !PT ;  /* 0x000100000ae17812 */ /* 0x000fe200078efcff */
[----:B------:R-:W-:Y:S06]  /*37a0*/  @P1 BRA `(.L_x_15) ;  /* 0x0000000000081947 */ /* 0x000fec0003800000 */
[----:B------:R-:W1:Y:S02]  /*37b0*/  SYNCS.PHASECHK.TRANS64.TRYWAIT P1, [UR60+0x31830], R12 ;  /* 0x0318300cff0075a7 */ /* 0x000e64000802017c */
[----:B-1----:R-:W-:Y:S05]  /*37c0*/  @!P1 BRA `(.L_x_16) ;  /* 0x0000009000189947 */ /* 0x002fea0003800000 */
.L_x_15:
[----:B------:R-:W-:Y:S01]  /*37d0*/  R2UR UR4, R225 ;  /* 0x00000000e10472ca */ /* 0x000fe200000e0000 */
[----:B------:R-:W-:Y:S01]  /*37e0*/  WARPGROUP.ARRIVE ;  /* 0x00000000000079c5 */ /* 0x000fe20000000000 */
[C---:B------:R-:W-:Y:S01]  /*37f0*/  R2UR UR6, R224.reuse ;  /* 0x00000000e00672ca */ /* 0x040fe200000e0000 */
[----:B------:R-:W-:Y:S01]  /*3800*/  UMOV UR5, 0x40000040 ;  /* 0x4000004000057882 */ /* 0x000fe20000000000 */
[----:B------:R-:W-:Y:S01]  /*3810*/  UMOV UR7, 0x40000000 ;  /* 0x4000000000077882 */ /* 0x000fe20000000000 */
[----:B------:R-:W-:Y:S02]  /*3820*/  VIADD R9, R224, 0x80 ;  /* 0x00000080e0097836 */ /* 0x000fe40000000000 */
[----:B------:R-:W-:Y:S01]  /*3830*/  FMUL.FTZ R26, R26, UR61 ;  /* 0x0000003d1a1a7c20 */ /* 0x000fe20008410000 */
[----:B------:R-:W-:Y:S02]  /*3840*/  VIADD R10, R224, 0x180 ;  /* 0x00000180e00a7836 */ /* 0x000fe40000000000 */
[----:B------:R-:W-:Y:S01]  /*3850*/  FMUL.FTZ R13, R27, UR61 ;  /* 0x0000003d1b0d7c20 */ /* 0x000fe20008410000 */
[----:B------:R-:W-:-:S02]  /*3860*/  VIADD R11, R225, 0x2 ;  /* 0x00000002e10b7836 */ /* 0x000fc40000000000 */
[----:B------:R-:W-:Y:S01]  /*3870*/  FMUL.FTZ R29, R29, UR61 ;  /* 0x0000003d1d1d7c20 */ /* 0x000fe20008410000 */
[----:B----4-:R-:W-:Y:S01]  /*3880*/  VIADD R12, R224, 0x980 ;  /* 0x00000980e00c7836 */ /* 0x010fe20000000000 */
[----:B------:R-:W-:Y:S01]  /*3890*/  R2UR UR8, R10 ;  /* 0x000000000a0872ca */ /* 0x000fe200000e0000 */
[C---:B------:R-:W-:Y:S01]  /*38a0*/  VIADD R10, R224.reuse, 0x2 ;  /* 0x00000002e00a7836 */ /* 0x040fe20000000000 */
[----:B------:R-:W-:Y:S01]  /*38b0*/  R2UR UR11, R11 ;  /* 0x000000000b0b72ca */ /* 0x000fe200000e0000 */
[----:B------:R-:W-:Y:S01]  /*38c0*/  HGMMA.64x8x16.F32.BF16 R44, gdesc[UR4], RZ, !UPT, gsb0 ;  /* 0x00000000042c79f0 */ /* 0x000fe2000c0018ff */
[----:B------:R-:W-:Y:S01]  /*38d0*/  R2UR UR6, R9 ;  /* 0x00000000090672ca */ /* 0x000fe200000e0000 */
[----:B------:R-:W-:Y:S01]  /*38e0*/  UMOV UR7, 0x40000000 ;  /* 0x4000000000077882 */ /* 0x000fe20000000000 */
[----:B------:R-:W-:Y:S01]  /*38f0*/  VIADD R9, R224, 0x100 ;  /* 0x00000100e0097836 */ /* 0x000fe20000000000 */
[----:B------:R-:W-:Y:S01]  /*3900*/  R2UR UR10, R10 ;  /* 0x000000000a0a72ca */ /* 0x000fe200000e0000 */
[----:B------:R-:W-:-:S02]  /*3910*/  VIADD R10, R224, 0x202 ;  /* 0x00000202e00a7836 */ /* 0x000fc40000000000 */
[----:B------:R-:W-:Y:S01]  /*3920*/  FMUL.FTZ R31, R31, UR61 ;  /* 0x0000003d1f1f7c20 */ /* 0x000fe20008410000 */
[----:B------:R-:W-:Y:S02]  /*3930*/  VIADD R11, R224, 0x880 ;  /* 0x00000880e00b7836 */ /* 0x000fe40000000000 */
[----:B------:R-:W-:Y:S01]  /*3940*/  FMUL.FTZ R28, R28, UR61 ;  /* 0x0000003d1c1c7c20 */ /* 0x000fe20008410000 */
[----:B------:R-:W-:Y:S02]  /*3950*/  VIADD R14, R224, 0x782 ;  /* 0x00000782e00e7836 */ /* 0x000fe40000000000 */
[----:B------:R-:W-:Y:S01]  /*3960*/  FMUL.FTZ R36, R36, UR61 ;  /* 0x0000003d24247c20 */ /* 0x000fe20008410000 */
[----:B------:R-:W-:Y:S01]  /*3970*/  VIADD R15, R225, 0x602 ;  /* 0x00000602e10f7836 */ /* 0x000fe20000000000 */
[----:B------:R-:W-:Y:S01]  /*3980*/  R2UR UR25, R11 ;  /* 0x000000000b1972ca */ /* 0x000fe200000e0000 */
[----:B------:R-:W-:Y:S02]  /*3990*/  VIADD R11, R224, 0x900 ;  /* 0x00000900e00b7836 */ /* 0x000fe40000000000 */
[----:B------:R-:W-:Y:S01]  /*39a0*/  FMUL.FTZ R30, R30, UR61 ;  /* 0x0000003d1e1e7c20 */ /* 0x000fe20008410000 */
[C---:B------:R-:W-:Y:S01]  /*39b0*/  VIADD R20, R224.reuse, 0x882 ;  /* 0x00000882e0147836 */ /* 0x040fe20000000000 */
[----:B------:R-:W1:Y:S01]  /*39c0*/  MUFU.TANH R13, R13 ;  /* 0x0000000d000d7308 */ /* 0x000e620000002400 */
[C---:B------:R-:W-:Y:S01]  /*39d0*/  VIADD R21, R224.reuse, 0x982 ;  /* 0x00000982e0157836 */ /* 0x040fe20000000000 */
[----:B------:R-:W-:Y:S01]  /*39e0*/  R2UR UR23, R11 ;  /* 0x000000000b1772ca */ /* 0x000fe200000e0000 */
[----:B------:R-:W-:-:S02]  /*39f0*/  VIADD R22, R224, 0x784 ;  /* 0x00000784e0167836 */ /* 0x000fc40000000000 */
[----:B------:R-:W-:Y:S01]  /*3a00*/  FMUL.FTZ R37, R37, UR61 ;  /* 0x0000003d25257c20 */ /* 0x000fe20008410000 */
[----:B------:R-:W-:Y:S01]  /*3a10*/  VIADD R23, R225, 0x604 ;  /* 0x00000604e1177836 */ /* 0x000fe20000000000 */
[----:B------:R-:W-:Y:S01]  /*3a20*/  ISETP.GT.AND P6, PT, R2, 0x1, PT ;  /* 0x000000010200780c */ /* 0x000fe20003fc4270 */
[----:B------:R-:W-:Y:S01]  /*3a30*/  VIADD R27, R224, 0x886 ;  /* 0x00000886e01b7836 */ /* 0x000fe20000000000 */
[----:B------:R4:W5:Y:S01]  /*3a40*/  MUFU.TANH R11, R26 ;  /* 0x0000001a000b7308 */ /* 0x0009620000002400 */
[----:B------:R-:W-:Y:S01]  /*3a50*/  FMUL.FTZ R35, R35, UR61 ;  /* 0x0000003d23237c20 */ /* 0x000fe20008410000 */
[----:B------:R-:W-:Y:S01]  /*3a60*/  FMUL.FTZ R39, R39, UR61 ;  /* 0x0000003d27277c20 */ /* 0x000fe20008410000 */
[C---:B------:R-:W-:Y:S01]  /*3a70*/  ISETP.GT.AND P2, PT, R2.reuse, 0x11, PT ;  /* 0x000000110200780c */ /* 0x040fe20003f44270 */
[----:B------:R-:W-:Y:S01]  /*3a80*/  UMOV UR57, 0x40000040 ;  /* 0x4000004000397882 */ /* 0x000fe20000000000 */
[C---:B------:R-:W-:Y:S01]  /*3a90*/  ISETP.GT.AND P1, PT, R2.reuse, 0x10, PT ;  /* 0x000000100200780c */ /* 0x040fe20003f24270 */
[----:B------:R-:W-:Y:S01]  /*3aa0*/  UMOV UR59, 0x40 ;  /* 0x00000040003b7882 */ /* 0x000fe20000000000 */
[----:B------:R-:W-:Y:S01]  /*3ab0*/  ISETP.GT.AND P3, PT, R2, 0x20, PT ;  /* 0x000000200200780c */ /* 0x000fe20003f64270 */
[----:B------:R-:W-:Y:S01]  /*3ac0*/  UMOV UR33, UR57 ;  /* 0x0000003900217c82 */ /* 0x000fe20008000000 */
[----:B----4-:R-:W-:Y:S01]  /*3ad0*/  VIADD R26, R224, 0x786 ;  /* 0x00000786e01a7836 */ /* 0x010fe20000000000 */
[C---:B------:R-:W-:Y:S01]  /*3ae0*/  ISETP.GT.AND P4, PT, R2.reuse, 0x21, PT ;  /* 0x000000210200780c */ /* 0x040fe20003f84270 */
[----:B------:R-:W-:Y:S01]  /*3af0*/  UMOV UR35, 0x40 ;  /* 0x0000004000237882 */ /* 0x000fe20000000000 */
[----:B------:R-:W-:Y:S01]  /*3b00*/  ISETP.GT.AND P5, PT, R2, RZ, PT ;  /* 0x000000ff0200720c */ /* 0x000fe20003fa4270 */
[----:B------:R-:W-:Y:S01]  /*3b10*/  UMOV UR49, 0x40000040 ;  /* 0x4000004000317882 */ /* 0x000fe20000000000 */
[----:B------:R-:W-:Y:S01]  /*3b20*/  R2UR UR24, R26 ;  /* 0x000000001a1872ca */ /* 0x000fe200000e0000 */
[----:B------:R-:W-:Y:S01]  /*3b30*/  VIADD R26, R224, 0x806 ;  /* 0x00000806e01a7836 */ /* 0x000fe20000000000 */
[----:B-1----:R-:W-:Y:S01]  /*3b40*/  FSEL R235, R13, -INF , P6 ;  /* 0xff8000000deb7808 */ /* 0x002fe20003000000 */
[----:B------:R-:W-:Y:S01]  /*3b50*/  UMOV UR51, 0x40 ;  /* 0x0000004000337882 */ /* 0x000fe20000000000 */
[C---:B-----5:R-:W-:Y:S01]  /*3b60*/  FSEL R233, R11.reuse, -INF , P5 ;  /* 0xff8000000be97808 */ /* 0x060fe20002800000 */
[----:B------:R-:W-:Y:S01]  /*3b70*/  FFMA.FTZ R11, -R11, R11, 1 ;  /* 0x3f8000000b0b7423 */ /* 0x000fe2000001010b */
[----:B------:R-:W-:Y:S01]  /*3b80*/  LEA R237, R229, UR60, 0x2 ;  /* 0x0000003ce5ed7c11 */ /* 0x000fe2000f8e10ff */
[----:B------:R-:W-:Y:S01]  /*3b90*/  UMOV UR53, UR49 ;  /* 0x0000003100357c82 */ /* 0x000fe20008000000 */
[----:B------:R-:W-:Y:S01]  /*3ba0*/  UMOV UR55, 0x40 ;  /* 0x0000004000377882 */ /* 0x000fe20000000000 */
[----:B------:R-:W-:Y:S01]  /*3bb0*/  UMOV UR45, UR49 ;  /* 0x00000031002d7c82 */ /* 0x000fe20008000000 */
[----:B------:R-:W-:-:S02]  /*3bc0*/  WARPGROUP.DEPBAR.LE gsb0, 0x0 ;  /* 0x00008000000079c5 */ /* 0x000fc40000010000 */
[----:B------:R-:W-:Y:S01]  /*3bd0*/  WARPGROUP.ARRIVE ;  /* 0x00000000000079c5 */ /* 0x000fe20000000000 */
[----:B------:R-:W-:Y:S01]  /*3be0*/  UMOV UR47, 0x40 ;  /* 0x00000040002f7882 */ /* 0x000fe20000000000 */
[----:B------:R-:W-:Y:S01]  /*3bf0*/  UMOV UR29, 0x40000040 ;  /* 0x40000040001d7882 */ /* 0x000fe20000000000 */
[----:B------:R-:W-:Y:S01]  /*3c00*/  UMOV UR31, 0x40 ;  /* 0x00000040001f7882 */ /* 0x000fe20000000000 */
[----:B------:R-:W-:Y:S01]  /*3c10*/  UMOV UR41, UR29 ;  /* 0x0000001d00297c82 */ /* 0x000fe20008000000 */
[----:B------:R-:W-:Y:S01]  /*3c20*/  UMOV UR43, 0x40 ;  /* 0x00000040002b7882 */ /* 0x000fe20000000000 */
[----:B------:R-:W-:Y:S01]  /*3c30*/  HGMMA.64x8x16.F32.BF16 R48, gdesc[UR4], RZ, !UPT, gsb0 ;  /* 0x00000000043079f0 */ /* 0x000fe2000c0018ff */
[----:B------:R-:W-:Y:S01]  /*3c40*/  R2UR UR6, R9 ;  /* 0x00000000090672ca */ /* 0x000fe200000e0000 */
[----:B------:R-:W-:Y:S01]  /*3c50*/  UMOV UR7, 0x40000000 ;  /* 0x4000000000077882 */ /* 0x000fe20000000000 */
[----:B------:R-:W-:Y:S01]  /*3c60*/  VIADD R9, R224, 0x200 ;  /* 0x00000200e0097836 */ /* 0x000fe20000000000 */
[----:B------:R-:W-:Y:S01]  /*3c70*/  UMOV UR37, UR29 ;  /* 0x0000001d00257c82 */ /* 0x000fe20008000000 */
[----:B------:R-:W-:Y:S01]  /*3c80*/  UMOV UR39, 0x40 ;  /* 0x0000004000277882 */ /* 0x000fe20000000000 */
[----:B------:R-:W-:Y:S01]  /*3c90*/  UMOV UR27, 0x40 ;  /* 0x00000040001b7882 */ /* 0x000fe20000000000 */
[----:B------:R-:W-:Y:S01]  /*3ca0*/  IMAD R5, R4, 0x2800, R5 ;  /* 0x0000280004057824 */ /* 0x000fe200078e0205 */
[----:B------:R-:W-:Y:S01]  /*3cb0*/  R2UR UR9, R9 ;  /* 0x00000000090972ca */ /* 0x000fe200000e0000 */
[----:B------:R-:W-:-:S03]  /*3cc0*/  VIADD R9, R224, 0x82 ;  /* 0x00000082e0097836 */ /* 0x000fc60000000000 */
[----:B------:R-:W-:-:S04]  /*3cd0*/  SHF.R.U32.HI R5, RZ, 0x4, R5 ;  /* 0x00000004ff057819 */ /* 0x000fc80000011605 */
[----:B------:R-:W-:Y:S01]  /*3ce0*/  LOP3.LUT R5, R5, 0x3fff, RZ, 0xc0, !PT ;  /* 0x00003fff05057812 */ /* 0x000fe200078ec0ff */
        /* <DEDUP_REMOVED lines=10> */
[----:B------:R-:W-:Y:S01]  /*3d90*/  R2UR UR9, R10 ;  /* 0x000000000a0972ca */ /* 0x000fe200000e0000 */
[----:B------:R-:W-:Y:S01]  /*3da0*/  VIADD R10, R225, 0x4 ;  /* 0x00000004e10a7836 */ /* 0x000fe20000000000 */
[----:B------:R-:W-:Y:S02]  /*3db0*/  WARPGROUP.DEPBAR.LE gsb0, 0x0 ;  /* 0x00008000000079c5 */ /* 0x000fe40000010000 */
[----:B------:R-:W-:-:S06]  /*3dc0*/  WARPGROUP.ARRIVE ;  /* 0x00000000000079c5 */ /* 0x000fcc0000000000 */
[----:B------:R-:W-:Y:S01]  /*3dd0*/  HGMMA.64x8x16.F32.BF16 R220, gdesc[UR4], RZ, !UPT, gsb0 ;  /* 0x0000000004dc79f0 */ /* 0x000fe2000c0018ff */
[----:B------:R-:W-:Y:S01]  /*3de0*/  UMOV UR6, UR10 ;  /* 0x0000000a00067c82 */ /* 0x000fe20008000000 */
[----:B------:R-:W-:Y:S01]  /*3df0*/  UMOV UR7, 0x40000000 ;  /* 0x4000000000077882 */ /* 0x000fe20000000000 */
[----:B------:R-:W-:Y:S01]  /*3e00*/  UMOV UR4, UR11 ;  /* 0x0000000b00047c82 */ /* 0x000fe20008000000 */
[----:B------:R-:W-:Y:S01]  /*3e10*/  UMOV UR5, 0x40000040 ;  /* 0x4000004000057882 */ /* 0x000fe20000000000 */
[----:B------:R-:W-:Y:S01]  /*3e20*/  R2UR UR11, R10 ;  /* 0x000000000a0b72ca */ /* 0x000fe200000e0000 */
[----:B------:R-:W-:Y:S01]  /*3e30*/  VIADD R10, R224, 0x204 ;  /* 0x00000204e00a7836 */ /* 0x000fe20000000000 */
[----:B------:R-:W-:Y:S02]  /*3e40*/  WARPGROUP.DEPBAR.LE gsb0, 0x0 ;  /* 0x00008000000079c5 */ /* 0x000fe40000010000 */
[----:B------:R-:W-:-:S06]  /*3e50*/  WARPGROUP.ARRIVE ;  /* 0x00000000000079c5 */ /* 0x000fcc0000000000 */
[----:B------:R-:W-:Y:S01]  /*3e60*/  HGMMA.64x8x16.F32.BF16 R44, gdesc[UR4], R44, gsb0 ;  /* 0x00000000042c79f0 */ /* 0x000fe2000800182c */
[----:B------:R-:W-:Y:S01]  /*3e70*/  R2UR UR6, R9 ;  /* 0x00000000090672ca */ /* 0x000fe200000e0000 */
[----:B------:R-:W-:Y:S01]  /*3e80*/  UMOV UR7, 0x40000000 ;  /* 0x4000000000077882 */ /* 0x000fe20000000000 */
[----:B------:R-:W-:Y:S01]  /*3e90*/  VIADD R9, R224, 0x102 ;  /* 0x00000102e0097836 */ /* 0x000fe20000000000 */
[----:B------:R-:W-:Y:S02]  /*3ea0*/  WARPGROUP.DEPBAR.LE gsb0, 0x0 ;  /* 0x00008000000079c5 */ /* 0x000fe40000010000 */
[----:B------:R-:W-:-:S08]  /*3eb0*/  WARPGROUP.ARRIVE ;  /* 0x00000000000079c5 */ /* 0x000fd00000000000 */
[----:B------:R-:W-:Y:S01]  /*3ec0*/  HGMMA.64x8x16.F32.BF16 R48, gdesc[UR4], R48, gsb0 ;  /* 0x00000000043079f0 */ /* 0x000fe20008001830 */
[----:B------:R-:W-:Y:S01]  /*3ed0*/  R2UR UR6, R9 ;  /* 0x00000000090672ca */ /* 0x000fe200000e0000 */
[----:B------:R-:W-:Y:S01]  /*3ee0*/  UMOV UR7, 0x40000000 ;  /* 0x4000000000077882 */ /* 0x000fe20000000000 */
[----:B------:R-:W-:-:S05]  /*3ef0*/  VIADD R9, R224, 0x182 ;  /* 0x00000182e0097836 */ /* 0x000fca0000000000 */
[----:B------:R-:W-:Y:S01]  /*3f00*/  R2UR UR8, R9 ;  /* 0x00000000090872ca */ /* 0x000fe200000e0000 */
[----:B------:R-:W-:-:S05]  /*3f10*/  VIADD R9, R224, 0x4 ;  /* 0x00000004e0097836 */ /* 0x000fca0000000000 */
        /* <DEDUP_REMOVED lines=12> */
[----:B------:R-:W-:Y:S01]  /*3fe0*/  R2UR UR9, R10 ;  /* 0x000000000a0972ca */ /* 0x000fe200000e0000 */
[----:B------:R-:W-:Y:S01]  /*3ff0*/  VIADD R10, R225, 0x6 ;  /* 0x00000006e10a7836 */ /* 0x000fe20000000000 */
[----:B------:R-:W-:Y:S02]  /*4000*/  WARPGROUP.DEPBAR.LE gsb0, 0x0 ;  /* 0x00008000000079c5 */ /* 0x000fe40000010000 */
[----:B------:R-:W-:-:S06]  /*4010*/  WARPGROUP.ARRIVE ;  /* 0x00000000000079c5 */ /* 0x000fcc0000000000 */
[----:B------:R-:W-:Y:S01]  /*4020*/  HGMMA.64x8x16.F32.BF16 R220, gdesc[UR4], R220, gsb0 ;  /* 0x0000000004dc79f0 */ /* 0x000fe200080018dc */
        /* <DEDUP_REMOVED lines=225> */
[----:B------:R-:W-:-:S05]  /*4e40*/  VIADD R10, R225, 0x402 ;  /* 0x00000402e10a7836 */ /* 0x000fca0000000000 */
[----:B------:R-:W-:Y:S01]  /*4e50*/  R2UR UR12, R10 ;  /* 0x000000000a0c72ca */ /* 0x000fe200000e0000 */
[----:B------:R-:W-:Y:S01]  /*4e60*/  VIADD R10, R224, 0x702 ;  /* 0x00000702e00a7836 */ /* 0x000fe20000000000 */
[----:B------:R-:W-:Y:S02]  /*4e70*/  WARPGROUP.DEPBAR.LE gsb0, 0x0 ;  /* 0x00008000000079c5 */ /* 0x000fe40000010000 */
[----:B------:R-:W-:-:S06]  /*4e80*/  WARPGROUP.ARRIVE ;  /* 0x00000000000079c5 */ /* 0x000fcc0000000000 */
[----:B------:R-:W-:Y:S01]  /*4e90*/  HGMMA.64x8x16.F32.BF16 R44, gdesc[UR4], R44, gsb0 ;  /* 0x00000000042c79f0 */ /* 0x000fe2000800182c */
[----:B------:R-:W-:Y:S01]  /*4ea0*/  R2UR UR6, R9 ;  /* 0x00000000090672ca */ /* 0x000fe200000e0000 */
[----:B------:R-:W-:Y:S01]  /*4eb0*/  UMOV UR7, 0x40000000 ;  /* 0x4000000000077882 */ /* 0x000fe20000000000 */
[----:B------:R-:W-:-:S05]  /*4ec0*/  VIADD R9, R224, 0x600 ;  /* 0x00000600e0097836 */ /* 0x000fca0000000000 */
[----:B------:R-:W-:Y:S01]  /*4ed0*/  R2UR UR8, R9 ;  /* 0x00000000090872ca */ /* 0x000fe200000e0000 */
        /* <DEDUP_REMOVED lines=33> */
[----:B------:R-:W-:Y:S01]  /*50f0*/  R2UR UR12, R10 ;  /* 0x000000000a0c72ca */ /* 0x000fe200000e0000 */
        /* <DEDUP_REMOVED lines=44> */
[----:B------:R-:W-:Y:S01]  /*53c0*/  FMUL.FTZ R9, R24, UR61 ;  /* 0x0000003d18097c20 */ /* 0x000fe20008410000 */
[----:B------:R-:W-:-:S05]  /*53d0*/  VIADD R24, R224, 0x804 ;  /* 0x00000804e0187836 */ /* 0x000fca0000000000 */
[----:B------:R-:W-:Y:S01]  /*53e0*/  MUFU.TANH R9, R9 ;  /* 0x0000000900097308 */ /* 0x000fe20000002400 */
        /* <DEDUP_REMOVED lines=8> */
[C---:B------:R-:W-:Y:S01]  /*5470*/  VIADD R10, R225.reuse, 0x600 ;  /* 0x00000600e10a7836 */ /* 0x040fe20000000000 */
[----:B------:R-:W-:Y:S01]  /*5480*/  R2UR UR13, R20 ;  /* 0x00000000140d72ca */ /* 0x000fe200000e0000 */
[----:B------:R-:W-:Y:S02]  /*5490*/  VIADD R20, R224, 0x902 ;  /* 0x00000902e0147836 */ /* 0x000fe40000000000 */
[----:B------:R-:W-:Y:S01]  /*54a0*/  VIADD R225, R225, 0x606 ;  /* 0x00000606e1e17836 */ /* 0x000fe20000000000 */
[----:B------:R-:W-:Y:S01]  /*54b0*/  R2UR UR10, R10 ;  /* 0x000000000a0a72ca */ /* 0x000fe200000e0000 */
[----:B------:R-:W-:Y:S01]  /*54c0*/  VIADD R10, R224, 0x800 ;  /* 0x00000800e00a7836 */ /* 0x000fe20000000000 */
[----:B------:R-:W-:-:S02]  /*54d0*/  R2UR UR11, R20 ;  /* 0x00000000140b72ca */ /* 0x000fc400000e0000 */
[----:B------:R1:W4:Y:S02]  /*54e0*/  MUFU.TANH R20, R31 ;  /* 0x0000001f00147308 */ /* 0x0003240000002400 */
[----:B------:R-:W-:Y:S01]  /*54f0*/  R2UR UR20, R10 ;  /* 0x000000000a1472ca */ /* 0x000fe200000e0000 */
[----:B------:R-:W-:Y:S01]  /*5500*/  FMUL.FTZ R10, R25, UR61 ;  /* 0x0000003d190a7c20 */ /* 0x000fe20008410000 */
[----:B------:R-:W-:-:S05]  /*5510*/  VIADD R25, R224, 0x984 ;  /* 0x00000984e0197836 */ /* 0x000fca0000000000 */
[----:B------:R-:W-:Y:S01]  /*5520*/  R2UR UR26, R25 ;  /* 0x00000000191a72ca */ /* 0x000fe200000e0000 */
[----:B------:R-:W5:Y:S01]  /*5530*/  MUFU.TANH R10, R10 ;  /* 0x0000000a000a7308 */ /* 0x000f620000002400 */
[----:B-1----:R-:W-:-:S07]  /*5540*/  FMUL.FTZ R31, R40, UR61 ;  /* 0x0000003d281f7c20 */ /* 0x002fce0008410000 */
[----:B------:R1:W-:Y:S08]  /*5550*/  MUFU.TANH R25, R36 ;  /* 0x0000002400197308 */ /* 0x0003f00000002400 */
[----:B------:R-:W-:Y:S01]  /*5560*/  MUFU.TANH R31, R31 ;  /* 0x0000001f001f7308 */ /* 0x000fe20000002400 */
[----:B-1----:R-:W-:Y:S01]  /*5570*/  FMUL.FTZ R36, R41, UR61 ;  /* 0x0000003d29247c20 */ /* 0x002fe20008410000 */
[----:B----4-:R-:W-:Y:S01]  /*5580*/  FSEL R41, R20, -INF , P2 ;  /* 0xff80000014297808 */ /* 0x010fe20001000000 */
[----:B------:R-:W-:-:S02]  /*5590*/  WARPGROUP.DEPBAR.LE gsb0, 0x0 ;  /* 0x00008000000079c5 */ /* 0x000fc40000010000 */
[----:B------:R-:W-:-:S03]  /*55a0*/  WARPGROUP.ARRIVE ;  /* 0x00000000000079c5 */ /* 0x000fc60000000000 */
[----:B------:R-:W-:Y:S03]  /*55b0*/  MUFU.TANH R36, R36 ;  /* 0x0000002400247308 */ /* 0x000fe60000002400 */
        /* <DEDUP_REMOVED lines=9> */
[----:B------:R-:W-:-:S05]  /*5650*/  VIADD R15, R224, 0x802 ;  /* 0x00000802e00f7836 */ /* 0x000fca0000000000 */
[----:B------:R-:W-:Y:S02]  /*5660*/  R2UR UR15, R15 ;  /* 0x000000000f0f72ca */ /* 0x000fe400000e0000 */
[----:B------:R5:W1:Y:S02]  /*5670*/  MUFU.TANH R15, R30 ;  /* 0x0000001e000f7308 */ /* 0x000a640000002400 */
[C---:B-----5:R-:W-:Y:S01]  /*5680*/  FSEL R30, R10.reuse, -INF , P6 ;  /* 0xff8000000a1e7808 */ /* 0x060fe20003000000 */
[----:B------:R-:W-:Y:S01]  /*5690*/  FFMA.FTZ R10, -R10, R10, 1 ;  /* 0x3f8000000a0a7423 */ /* 0x000fe2000001010a */
[----:B------:R-:W-:Y:S02]  /*56a0*/  ISETP.GT.AND P6, PT, R2, 0x31, PT ;  /* 0x000000310200780c */ /* 0x000fe40003fc4270 */
[----:B-1----:R-:W-:Y:S01]  /*56b0*/  FSEL R227, R15, -INF , P1 ;  /* 0xff8000000fe37808 */ /* 0x002fe20000800000 */
[----:B------:R-:W-:Y:S02]  /*56c0*/  WARPGROUP.DEPBAR.LE gsb0, 0x0 ;  /* 0x00008000000079c5 */ /* 0x000fe40000010000 */
[----:B------:R-:W-:-:S06]  /*56d0*/  WARPGROUP.ARRIVE ;  /* 0x00000000000079c5 */ /* 0x000fcc0000000000 */
[----:B------:R-:W-:Y:S01]  /*56e0*/  HGMMA.64x8x16.F32.BF16 R52, gdesc[UR4], R52, gsb0 ;  /* 0x00000000043479f0 */ /* 0x000fe20008001834 */
[----:B------:R-:W-:Y:S01]  /*56f0*/  UMOV UR6, UR19 ;  /* 0x0000001300067c82 */ /* 0x000fe20008000000 */
[----:B------:R-:W-:Y:S01]  /*5700*/  UMOV UR7, 0x40000000 ;  /* 0x4000000000077882 */ /* 0x000fe20000000000 */
[----:B------:R-:W-:Y:S02]  /*5710*/  R2UR UR19, R14 ;  /* 0x000000000e1372ca */ /* 0x000fe400000e0000 */
[----:B------:R-:W1:Y:S02]  /*5720*/  MUFU.TANH R14, R29 ;  /* 0x0000001d000e7308 */ /* 0x000e640000002400 */
[C---:B-1----:R-:W-:Y:S01]  /*5730*/  FSEL R40, R14.reuse, -INF , P2 ;  /* 0xff8000000e287808 */ /* 0x042fe20001000000 */
[----:B------:R-:W-:Y:S01]  /*5740*/  FFMA.FTZ R14, -R14, R14, 1 ;  /* 0x3f8000000e0e7423 */ /* 0x000fe2000001010e */
[----:B------:R-:W-:Y:S01]  /*5750*/  ISETP.GT.AND P2, PT, R2, 0x41, PT ;  /* 0x000000410200780c */ /* 0x000fe20003f44270 */
[----:B------:R-:W-:-:S02]  /*5760*/  WARPGROUP.DEPBAR.LE gsb0, 0x0 ;  /* 0x00008000000079c5 */ /* 0x000fc40000010000 */
[----:B------:R-:W-:-:S06]  /*5770*/  WARPGROUP.ARRIVE ;  /* 0x00000000000079c5 */ /* 0x000fcc0000000000 */
[----:B------:R-:W-:Y:S01]  /*5780*/  HGMMA.64x8x16.F32.BF16 R216, gdesc[UR4], R216, gsb0 ;  /* 0x0000000004d879f0 */ /* 0x000fe200080018d8 */
[----:B------:R-:W-:Y:S01]  /*5790*/  UMOV UR6, UR21 ;  /* 0x0000001500067c82 */ /* 0x000fe20008000000 */
[----:B------:R-:W-:Y:S01]  /*57a0*/  UMOV UR7, 0x40000000 ;  /* 0x4000000000077882 */ /* 0x000fe20000000000 */
[----:B------:R-:W-:Y:S02]  /*57b0*/  R2UR UR21, R12 ;  /* 0x000000000c1572ca */ /* 0x000fe400000e0000 */
[----:B------:R1:W-:Y:S02]  /*57c0*/  MUFU.TANH R12, R28 ;  /* 0x0000001c000c7308 */ /* 0x0003e40000002400 */
[----:B-1----:R-:W-:-:S05]  /*57d0*/  VIADD R28, R224, 0x906 ;  /* 0x00000906e01c7836 */ /* 0x002fca0000000000 */
[----:B------:R-:W-:Y:S02]  /*57e0*/  R2UR UR30, R28 ;  /* 0x000000001c1e72ca */ /* 0x000fe400000e0000 */
        /* <DEDUP_REMOVED lines=9> */
[----:B------:R-:W-:Y:S01]  /*5880*/  FMUL.FTZ R21, R32, UR61 ;  /* 0x0000003d20157c20 */ /* 0x000fe20008410000 */
[----:B------:R-:W-:Y:S01]  /*5890*/  R2UR UR22, R26 ;  /* 0x000000001a1672ca */ /* 0x000fe200000e0000 */
[----:B------:R-:W-:Y:S01]  /*58a0*/  FMUL.FTZ R32, R42, UR61 ;  /* 0x0000003d2a207c20 */ /* 0x000fe20008410000 */
[----:B------:R-:W-:Y:S08]  /*58b0*/  MUFU.TANH R26, R37 ;  /* 0x00000025001a7308 */ /* 0x000ff00000002400 */
[----:B------:R-:W-:Y:S08]  /*58c0*/  MUFU.TANH R21, R21 ;  /* 0x0000001500157308 */ /* 0x000ff00000002400 */
[----:B------:R-:W-:Y:S01]  /*58d0*/  MUFU.TANH R32, R32 ;  /* 0x0000002000207308 */ /* 0x000fe20000002400 */
[----:B------:R-:W-:-:S02]  /*58e0*/  WARPGROUP.DEPBAR.LE gsb0, 0x0 ;  /* 0x00008000000079c5 */ /* 0x000fc40000010000 */
[----:B------:R-:W-:-:S06]  /*58f0*/  WARPGROUP.ARRIVE ;  /* 0x00000000000079c5 */ /* 0x000fcc0000000000 */
[----:B------:R-:W-:Y:S01]  /*5900*/  HGMMA.64x8x16.F32.BF16 R44, gdesc[UR4], R44, gsb0 ;  /* 0x00000000042c79f0 */ /* 0x000fe2000800182c */
[----:B------:R-:W-:Y:S01]  /*5910*/  UMOV UR6, UR8 ;  /* 0x0000000800067c82 */ /* 0x000fe20008000000 */
[----:B------:R-:W-:Y:S01]  /*5920*/  UMOV UR7, 0x40000000 ;  /* 0x4000000000077882 */ /* 0x000fe20000000000 */
[----:B------:R-:W-:Y:S01]  /*5930*/  R2UR UR8, R22 ;  /* 0x00000000160872ca */ /* 0x000fe200000e0000 */
[----:B------:R-:W-:-:S06]  /*5940*/  FMUL.FTZ R22, R33, UR61 ;  /* 0x0000003d21167c20 */ /* 0x000fcc0008410000 */
[----:B------:R-:W1:Y:S02]  /*5950*/  MUFU.TANH R22, R22 ;  /* 0x0000001600167308 */ /* 0x000e640000002400 */
[C---:B-1----:R-:W-:Y:S01]  /*5960*/  FSEL R42, R22.reuse, -INF , P4 ;  /* 0xff800000162a7808 */ /* 0x042fe20002000000 */
[----:B------:R-:W-:Y:S01]  /*5970*/  FFMA.FTZ R22, -R22, R22, 1 ;  /* 0x3f80000016167423 */ /* 0x000fe20000010116 */
        /* <DEDUP_REMOVED lines=30> */
[----:B------:R-:W-:Y:S01]  /*5b60*/  VIADD R24, R224, 0x884 ;  /* 0x00000884e0187836 */ /* 0x000fe20000000000 */
[C---:B------:R-:W-:Y:S01]  /*5b70*/  FSEL R34, R9.reuse, -INF , P5 ;  /* 0xff80000009227808 */ /* 0x040fe20002800000 */
[----:B------:R-:W-:Y:S01]  /*5b80*/  FFMA.FTZ R9, -R9, R9, 1 ;  /* 0x3f80000009097423 */ /* 0x000fe20000010109 */
[----:B------:R-:W-:Y:S01]  /*5b90*/  ISETP.GT.AND P5, PT, R2, 0x30, PT ;  /* 0x000000300200780c */ /* 0x000fe20003fa4270 */
[----:B------:R-:W-:Y:S01]  /*5ba0*/  MUFU.TANH R23, R23 ;  /* 0x0000001700177308 */ /* 0x000fe20000002400 */
[----:B------:R-:W-:Y:S01]  /*5bb0*/  R2UR UR14, R24 ;  /* 0x00000000180e72ca */ /* 0x000fe200000e0000 */
[----:B------:R-:W-:-:S02]  /*5bc0*/  VIADD R24, R224, 0x904 ;  /* 0x00000904e0187836 */ /* 0x000fc40000000000 */
[----:B------:R-:W-:-:S03]  /*5bd0*/  VIADD R224, R224, 0x986 ;  /* 0x00000986e0e07836 */ /* 0x000fc60000000000 */
[----:B------:R-:W-:Y:S02]  /*5be0*/  R2UR UR16, R24 ;  /* 0x00000000181072ca */ /* 0x000fe400000e0000 */
[----:B------:R-:W-:Y:S01]  /*5bf0*/  MUFU.TANH R24, R35 ;  /* 0x0000002300187308 */ /* 0x000fe20000002400 */
[----:B------:R-:W-:Y:S02]  /*5c00*/  R2UR UR28, R224 ;  /* 0x00000000e01c72ca */ /* 0x000fe400000e0000 */
[----:B------:R-:W-:Y:S01]  /*5c10*/  FSEL R224, R36, -INF , P2 ;  /* 0xff80000024e07808 */ /* 0x000fe20001000000 */
[----:B------:R-:W-:Y:S02]  /*5c20*/  WARPGROUP.DEPBAR.LE gsb0, 0x0 ;  /* 0x00008000000079c5 */ /* 0x000fe40000010000 */
[----:B------:R-:W-:-:S06]  /*5c30*/  WARPGROUP.ARRIVE ;  /* 0x00000000000079c5 */ /* 0x000fcc0000000000 */
[----:B------:R-:W-:Y:S01]  /*5c40*/  HGMMA.64x8x16.F32.BF16 R44, gdesc[UR4], R44, gsb0 ;  /* 0x00000000042c79f0 */ /* 0x000fe2000800182c */
[----:B------:R-:W-:Y:S01]  /*5c50*/  UMOV UR6, UR20 ;  /* 0x0000001400067c82 */ /* 0x000fe20008000000 */
[----:B------:R-:W-:Y:S01]  /*5c60*/  UMOV UR7, 0x40000000 ;  /* 0x4000000000077882 */ /* 0x000fe20000000000 */
[----:B------:R-:W-:Y:S01]  /*5c70*/  R2UR UR20, R27 ;  /* 0x000000001b1472ca */ /* 0x000fe200000e0000 */
[----:B------:R-:W-:Y:S01]  /*5c80*/  FMUL.FTZ R27, R38, UR61 ;  /* 0x0000003d261b7c20 */ /* 0x000fe20008410000 */
[C---:B------:R-:W-:Y:S01]  /*5c90*/  FSEL R38, R12.reuse, -INF , P1 ;  /* 0xff8000000c267808 */ /* 0x040fe20000800000 */
[----:B------:R-:W-:Y:S01]  /*5ca0*/  FFMA.FTZ R12, -R12, R12, 1 ;  /* 0x3f8000000c0c7423 */ /* 0x000fe2000001010c */
[----:B------:R-:W-:-:S03]  /*5cb0*/  ISETP.GT.AND P1, PT, R2, 0x40, PT ;  /* 0x000000400200780c */ /* 0x000fc60003f24270 */
        /* <DEDUP_REMOVED lines=8> */
[----:B------:R-:W-:Y:S01]  /*5d40*/  UMOV UR25, UR29 ;  /* 0x0000001d00197c82 */ /* 0x000fe20008000000 */
[----:B------:R-:W-:Y:S02]  /*5d50*/  WARPGROUP.DEPBAR.LE gsb0, 0x0 ;  /* 0x00008000000079c5 */ /* 0x000fe40000010000 */
[----:B------:R-:W-:-:S06]  /*5d60*/  WARPGROUP.ARRIVE ;  /* 0x00000000000079c5 */ /* 0x000fcc0000000000 */
[----:B------:R-:W-:Y:S01]  /*5d70*/  HGMMA.64x8x16.F32.BF16 R52, gdesc[UR4], R52, gsb0 ;  /* 0x00000000043479f0 */ /* 0x000fe20008001834 */
[----:B------:R-:W-:Y:S01]  /*5d80*/  UMOV UR6, UR23 ;  /* 0x0000001700067c82 */ /* 0x000fe20008000000 */
[----:B------:R-:W-:Y:S01]  /*5d90*/  UMOV UR7, 0x40000000 ;  /* 0x4000000000077882 */ /* 0x000fe20000000000 */
[----:B------:R-:W-:Y:S01]  /*5da0*/  UMOV UR23, 0x40 ;  /* 0x0000004000177882 */ /* 0x000fe20000000000 */
        /* <DEDUP_REMOVED lines=11> */
[----:B------:R-:W-:Y:S01]  /*5e60*/  UMOV UR4, UR17 ;  /* 0x0000001100047c82 */ /* 0x000fe20008000000 */
[----:B------:R-:W-:Y:S01]  /*5e70*/  UMOV UR5, 0x40000040 ;  /* 0x4000004000057882 */ /* 0x000fe20000000000 */
[----:B------:R-:W-:Y:S01]  /*5e80*/  ULDC UR17, c[0x0][0x744] ;  /* 0x0001d10000117ab9 */ /* 0x000fe20000000800 */
[----:B------:R-:W-:Y:S01]  /*5e90*/  UMOV UR19, 0x40 ;  /* 0x0000004000137882 */ /* 0x000fe20000000000 */
[--C-:B--2---:R-:W-:Y:S01]  /*5ea0*/  FFMA.FTZ R39, R30, UR17, -R7.reuse ;  /* 0x000000111e277c23 */ /* 0x104fe20008010807 */
[----:B------:R-:W-:Y:S01]  /*5eb0*/  FSEL R30, R21, -INF , P3 ;  /* 0xff800000151e7808 */ /* 0x000fe20001800000 */
[--C-:B------:R-:W-:Y:S01]  /*5ec0*/  FFMA.FTZ R37, R40, UR17, -R7.reuse ;  /* 0x0000001128257c23 */ /* 0x100fe20008010807 */
[--C-:B------:R-:W-:Y:S01]  /*5ed0*/  FFMA.FTZ R29, R38, UR17, -R7.reuse ;  /* 0x00000011261d7c23 */ /* 0x100fe20008010807 */
[--C-:B------:R-:W-:Y:S01]  /*5ee0*/  FFMA.FTZ R33, R42, UR17, -R7.reuse ;  /* 0x000000112a217c23 */ /* 0x100fe20008010807 */
[----:B------:R-:W-:Y:S01]  /*5ef0*/  FSEL R38, R26, -INF , P6 ;  /* 0xff8000001a267808 */ /* 0x000fe20003000000 */
[--C-:B------:R-:W-:Y:S01]  /*5f00*/  FFMA.FTZ R40, R30, UR17, -R7.reuse ;  /* 0x000000111e287c23 */ /* 0x100fe20008010807 */
[----:B------:R-:W-:Y:S01]  /*5f10*/  FSEL R30, R25, -INF , P5 ;  /* 0xff800000191e7808 */ /* 0x000fe20002800000 */
[--C-:B---3--:R-:W-:Y:S01]  /*5f20*/  FFMA.FTZ R234, R227, UR17, -R8.reuse ;  /* 0x00000011e3ea7c23 */ /* 0x108fe20008010808 */
[----:B------:R-:W-:Y:S01]  /*5f30*/  FSEL R42, R31, -INF , P1 ;  /* 0xff8000001f2a7808 */ /* 0x000fe20000800000 */
[--C-:B------:R-:W-:Y:S01]  /*5f40*/  FFMA.FTZ R34, R34, UR17, -R7.reuse ;  /* 0x0000001122227c23 */ /* 0x100fe20008010807 */
[----:B------:R-:W-:Y:S01]  /*5f50*/  FSEL R227, R23, -INF , P3 ;  /* 0xff80000017e37808 */ /* 0x000fe20001800000 */
[--C-:B------:R-:W-:Y:S01]  /*5f60*/  FFMA.FTZ R30, R30, UR17, -R7.reuse ;  /* 0x000000111e1e7c23 */ /* 0x100fe20008010807 */
[--C-:B------:R-:W-:Y:S01]  /*5f70*/  FFMA.FTZ R38, R38, UR17, -R7.reuse ;  /* 0x0000001126267c23 */ /* 0x100fe20008010807 */
[--C-:B------:R-:W-:Y:S01]  /*5f80*/  FFMA.FTZ R35, R42, UR17, -R7.reuse ;  /* 0x000000112a237c23 */ /* 0x100fe20008010807 */
[----:B------:R-:W-:Y:S01]  /*5f90*/  FFMA.FTZ R7, R224, UR17, -R7 ;  /* 0x00000011e0077c23 */ /* 0x000fe20008010807 */
[--C-:B------:R-:W-:Y:S01]  /*5fa0*/  FFMA.FTZ R42, R41, UR17, -R8.reuse ;  /* 0x00000011292a7c23 */ /* 0x100fe20008010808 */
[--C-:B------:R-:W-:Y:S01]  /*5fb0*/  FFMA.FTZ R224, R233, UR17, -R8.reuse ;  /* 0x00000011e9e07c23 */ /* 0x100fe20008010808 */
[--C-:B------:R-:W-:Y:S01]  /*5fc0*/  FFMA.FTZ R226, R227, UR17, -R8.reuse ;  /* 0x00000011e3e27c23 */ /* 0x100fe20008010808 */
[--C-:B------:R-:W-:Y:S01]  /*5fd0*/  FFMA.FTZ R41, R43, UR17, -R8.reuse ;  /* 0x000000112b297c23 */ /* 0x100fe20008010808 */
[----:B------:R-:W-:Y:S01]  /*5fe0*/  FSEL R233, R24, -INF , P4 ;  /* 0xff80000018e97808 */ /* 0x000fe20002000000 */
[--C-:B------:R-:W-:Y:S01]  /*5ff0*/  FFMA.FTZ R235, R235, UR17, -R8.reuse ;  /* 0x00000011ebeb7c23 */ /* 0x100fe20008010808 */
[----:B------:R-:W-:Y:S01]  /*6000*/  FSEL R43, R28, -INF , P6 ;  /* 0xff8000001c2b7808 */ /* 0x000fe20003000000 */
[----:B------:R-:W1:Y:S01]  /*6010*/  MUFU.EX2 R34, R34 ;  /* 0x0000002200227308 */ /* 0x000e620000000800 */
[----:B------:R-:W-:Y:S01]  /*6020*/  FSEL R227, R32, -INF , P1 ;  /* 0xff80000020e37808 */ /* 0x000fe20000800000 */
[--C-:B------:R-:W-:Y:S01]  /*6030*/  FFMA.FTZ R233, R233, UR17, -R8.reuse ;  /* 0x00000011e9e97c23 */ /* 0x100fe20008010808 */
[----:B------:R-:W-:Y:S01]  /*6040*/  FFMA.FTZ R31, -R31, R31, 1 ;  /* 0x3f8000001f1f7423 */ /* 0x000fe2000001011f */
[--C-:B------:R-:W-:Y:S01]  /*6050*/  FFMA.FTZ R43, R43, UR17, -R8.reuse ;  /* 0x000000112b2b7c23 */ /* 0x100fe20008010808 */
[----:B------:R-:W-:Y:S01]  /*6060*/  FFMA.FTZ R25, -R25, R25, 1 ;  /* 0x3f80000019197423 */ /* 0x000fe20000010119 */
[--C-:B------:R-:W-:Y:S01]  /*6070*/  FFMA.FTZ R227, R227, UR17, -R8.reuse ;  /* 0x00000011e3e37c23 */ /* 0x100fe20008010808 */
[----:B------:R-:W-:Y:S01]  /*6080*/  FFMA.FTZ R8, R236, UR17, -R8 ;  /* 0x00000011ec087c23 */ /* 0x000fe20008010808 */
[----:B------:R-:W2:Y:S01]  /*6090*/  MUFU.EX2 R39, R39 ;  /* 0x0000002700277308 */ /* 0x000ea20000000800 */
[----:B------:R-:W-:Y:S01]  /*60a0*/  FFMA.FTZ R32, -R32, R32, 1 ;  /* 0x3f80000020207423 */ /* 0x000fe20000010120 */
[----:B------:R-:W-:Y:S01]  /*60b0*/  FFMA.FTZ R21, -R21, R21, 1 ;  /* 0x3f80000015157423 */ /* 0x000fe20000010115 */
[----:B------:R-:W-:Y:S01]  /*60c0*/  FFMA.FTZ R28, -R28, R28, 1 ;  /* 0x3f8000001c1c7423 */ /* 0x000fe2000001011c */
[----:B------:R-:W-:-:S04]  /*60d0*/  UMOV UR17, UR57 ;  /* 0x0000003900117c82 */ /* 0x000fc80008000000 */
[----:B------:R-:W3:Y:S01]  /*60e0*/  MUFU.EX2 R37, R37 ;  /* 0x0000002500257308 */ /* 0x000ee20000000800 */
[----:B------:R-:W-:Y:S02]  /*60f0*/  WARPGROUP.DEPBAR.LE gsb0, 0x0 ;  /* 0x00008000000079c5 */ /* 0x000fe40000010000 */
[----:B------:R-:W-:-:S05]  /*6100*/  WARPGROUP.ARRIVE ;  /* 0x00000000000079c5 */ /* 0x000fca0000000000 */
[----:B------:R-:W-:Y:S01]  /*6110*/  MUFU.EX2 R33, R33 ;  /* 0x0000002100217308 */ /* 0x000fe20000000800 */
[----:B------:R-:W-:Y:S01]  /*6120*/  HGMMA.64x8x16.F32.BF16 R44, gdesc[UR4], R44, gsb0 ;  /* 0x00000000042c79f0 */ /* 0x000fe2000800182c */
[----:B------:R-:W-:Y:S01]  /*6130*/  UMOV UR6, UR15 ;  /* 0x0000000f00067c82 */ /* 0x000fe20008000000 */
[----:B------:R-:W-:Y:S01]  /*6140*/  UMOV UR7, 0x40000000 ;  /* 0x4000000000077882 */ /* 0x000fe20000000000 */
[----:B------:R-:W-:-:S04]  /*6150*/  UMOV UR15, 0x40000000 ;  /* 0x40000000000f7882 */ /* 0x000fc80000000000 */
[----:B------:R-:W-:Y:S08]  /*6160*/  MUFU.EX2 R35, R35 ;  /* 0x0000002300237308 */ /* 0x000ff00000000800 */
[----:B------:R-:W-:Y:S08]  /*6170*/  MUFU.EX2 R30, R30 ;  /* 0x0000001e001e7308 */ /* 0x000ff00000000800 */
[----:B------:R-:W-:Y:S08]  /*6180*/  MUFU.EX2 R224, R224 ;  /* 0x000000e000e07308 */ /* 0x000ff00000000800 */
[----:B------:R-:W4:Y:S08]  /*6190*/  MUFU.EX2 R29, R29 ;  /* 0x0000001d001d7308 */ /* 0x000f300000000800 */
[----:B------:R-:W-:Y:S08]  /*61a0*/  MUFU.EX2 R235, R235 ;  /* 0x000000eb00eb7308 */ /* 0x000ff00000000800 */
[----:B------:R-:W-:Y:S01]  /*61b0*/  MUFU.EX2 R226, R226 ;  /* 0x000000e200e27308 */ /* 0x000fe20000000800 */
[----:B------:R-:W-:-:S02]  /*61c0*/  WARPGROUP.DEPBAR.LE gsb0, 0x0 ;  /* 0x00008000000079c5 */ /* 0x000fc40000010000 */
[----:B------:R-:W-:-:S05]  /*61d0*/  WARPGROUP.ARRIVE ;  /* 0x00000000000079c5 */ /* 0x000fca0000000000 */
[----:B------:R-:W-:Y:S01]  /*61e0*/  MUFU.EX2 R42, R42 ;  /* 0x0000002a002a7308 */ /* 0x000fe20000000800 */
[----:B------:R-:W-:Y:S01]  /*61f0*/  HGMMA.64x8x16.F32.BF16 R48, gdesc[UR4], R48, gsb0 ;  /* 0x00000000043079f0 */ /* 0x000fe20008001830 */
[----:B------:R-:W-:Y:S01]  /*6200*/  UMOV UR6, UR13 ;  /* 0x0000000d00067c82 */ /* 0x000fe20008000000 */
[----:B------:R-:W-:-:S05]  /*6210*/  UMOV UR7, 0x40000000 ;  /* 0x4000000000077882 */ /* 0x000fca0000000000 */
[----:B------:R-:W5:Y:S08]  /*6220*/  MUFU.EX2 R40, R40 ;  /* 0x0000002800287308 */ /* 0x000f700000000800 */
[----:B------:R-:W-:Y:S08]  /*6230*/  MUFU.EX2 R233, R233 ;  /* 0x000000e900e97308 */ /* 0x000ff00000000800 */
[----:B------:R-:W-:Y:S01]  /*6240*/  MUFU.EX2 R8, R8 ;  /* 0x0000000800087308 */ /* 0x000fe20000000800 */
[----:B------:R-:W-:-:S02]  /*6250*/  WARPGROUP.DEPBAR.LE gsb0, 0x0 ;  /* 0x00008000000079c5 */ /* 0x000fc40000010000 */
        /* <DEDUP_REMOVED lines=17> */
[----:B------:R-:W-:Y:S01]  /*6370*/  UMOV UR10, UR26 ;  /* 0x0000001a000a7c82 */ /* 0x000fe20008000000 */
[----:B------:R-:W-:Y:S01]  /*6380*/  UMOV UR13, UR5 ;  /* 0x00000005000d7c82 */ /* 0x000fe20008000000 */
[----:B------:R-:W-:Y:S01]  /*6390*/  UMOV UR8, UR4 ;  /* 0x0000000400087c82 */ /* 0x000fe20008000000 */
[----:B------:R-:W-:Y:S01]  /*63a0*/  UMOV UR9, UR5 ;  /* 0x0000000500097c82 */ /* 0x000fe20008000000 */
        /* <DEDUP_REMOVED lines=23> */
[----:B------:R-:W-:Y:S02]  /*6520*/  WARPGROUP.DEPBAR.LE gsb0, 0x0 ;  /* 0x00008000000079c5 */ /* 0x000fe40000010000 */
[----:B------:R-:W-:-:S06]  /*6530*/  WARPGROUP.ARRIVE ;  /* 0x00000000000079c5 */ /* 0x000fcc0000000000 */
[----:B------:R-:W-:Y:S01]  /*6540*/  HGMMA.64x8x16.F32.BF16 R220, gdesc[UR8], R220, gsb0 ;  /* 0x0000000008dc79f0 */ /* 0x000fe200080018dc */
[----:B------:R-:W-:Y:S02]  /*6550*/  UMOV UR9, UR35 ;  /* 0x0000002300097c82 */ /* 0x000fe40008000000 */
[----:B------:R-:W-:Y:S02]  /*6560*/  WARPGROUP.DEPBAR.LE gsb0, 0x0 ;  /* 0x00008000000079c5 */ /* 0x000fe40000010000 */
[----:B------:R-:W-:-:S06]  /*6570*/  WARPGROUP.ARRIVE ;  /* 0x00000000000079c5 */ /* 0x000fcc0000000000 */
[----:B------:R-:W-:Y:S01]  /*6580*/  HGMMA.64x8x16.F32.BF16 R44, gdesc[UR4], R44, gsb0 ;  /* 0x00000000042c79f0 */ /* 0x000fe2000800182c */
[----:B------:R-:W-:Y:S01]  /*6590*/  UMOV UR6, UR22 ;  /* 0x0000001600067c82 */ /* 0x000fe20008000000 */
[----:B------:R-:W-:Y:S01]  /*65a0*/  UMOV UR7, 0x40000000 ;  /* 0x4000000000077882 */ /* 0x000fe20000000000 */
[----:B------:R-:W-:Y:S02]  /*65b0*/  WARPGROUP.DEPBAR.LE gsb0, 0x0 ;  /* 0x00008000000079c5 */ /* 0x000fe40000010000 */
[----:B------:R-:W1:Y:S01]  /*65c0*/  LDS R236, [R237+0x2c300] ;  /* 0x02c30000edec7984 */ /* 0x000e620000000800 */
[----:B------:R-:W-:-:S06]  /*65d0*/  WARPGROUP.ARRIVE ;  /* 0x00000000000079c5 */ /* 0x000fcc0000000000 */
[----:B------:R-:W-:Y:S01]  /*65e0*/  HGMMA.64x8x16.F32.BF16 R48, gdesc[UR4], R48, gsb0 ;  /* 0x00000000043079f0 */ /* 0x000fe20008001830 */
[----:B------:R-:W-:Y:S01]  /*65f0*/  UMOV UR6, UR20 ;  /* 0x0000001400067c82 */ /* 0x000fe20008000000 */
[----:B------:R-:W-:Y:S01]  /*6600*/  UMOV UR7, 0x40000000 ;  /* 0x4000000000077882 */ /* 0x000fe20000000000 */
[--C-:B-1----:R-:W-:Y:S01]  /*6610*/  FADD.FTZ R44, R44, -R236.reuse ;  /* 0x800000ec2c2c7221 */ /* 0x102fe20000010000 */
[----:B------:R-:W-:-:S03]  /*6620*/  FADD.FTZ R45, R45, -R236 ;  /* 0x800000ec2d2d7221 */ /* 0x000fc60000010000 */
[----:B------:R-:W-:Y:S01]  /*6630*/  FMUL.FTZ R44, R34, R44 ;  /* 0x0000002c222c7220 */ /* 0x000fe20000410000 */
[----:B--2---:R-:W-:-:S03]  /*6640*/  FMUL.FTZ R45, R39, R45 ;  /* 0x0000002d272d7220 */ /* 0x004fc60000410000 */
[----:B------:R-:W-:Y:S01]  /*6650*/  FMUL.FTZ R9, R9, R44 ;  /* 0x0000002c09097220 */ /* 0x000fe20000410000 */
[----:B------:R-:W-:Y:S02]  /*6660*/  FMUL.FTZ R10, R10, R45 ;  /* 0x0000002d0a0a7220 */ /* 0x000fe40000410000 */
[----:B------:R-:W1:Y:S03]  /*6670*/  MUFU.EX2 R45, R38 ;  /* 0x00000026002d7308 */ /* 0x000e660000000800 */
[----:B------:R-:W-:Y:S01]  /*6680*/  F2FP.BF16.F32.PACK_AB R10, R10, R9 ;  /* 0x000000090a0a723e */ /* 0x000fe200000010ff */
[----:B------:R-:W-:Y:S02]  /*6690*/  WARPGROUP.DEPBAR.LE gsb0, 0x0 ;  /* 0x00008000000079c5 */ /* 0x000fe40000010000 */
[----:B------:R-:W-:Y:S01]  /*66a0*/  WARPGROUP.ARRIVE ;  /* 0x00000000000079c5 */ /* 0x000fe20000000000 */
[--C-:B------:R-:W-:Y:S01]  /*66b0*/  FADD.FTZ R44, R49, -R236.reuse ;  /* 0x800000ec312c7221 */ /* 0x100fe20000010000 */
[----:B------:R2:W1:Y:S01]  /*66c0*/  MUFU.EX2 R38, R7 ;  /* 0x0000000700267308 */ /* 0x0004620000000800 */
[----:B------:R-:W-:-:S02]  /*66d0*/  FADD.FTZ R48, R48, -R236 ;  /* 0x800000ec30307221 */ /* 0x000fc40000010000 */
[----:B---3--:R-:W-:Y:S01]  /*66e0*/  FMUL.FTZ R49, R37, R44 ;  /* 0x0000002c25317220 */ /* 0x008fe20000410000 */
[----:B------:R-:W-:Y:S01]  /*66f0*/  HGMMA.64x8x16.F32.BF16 R52, gdesc[UR4], R52, gsb0 ;  /* 0x00000000043479f0 */ /* 0x000fe20008001834 */
[----:B------:R-:W-:Y:S01]  /*6700*/  UMOV UR6, UR30 ;  /* 0x0000001e00067c82 */ /* 0x000fe20008000000 */
[----:B------:R-:W-:Y:S01]  /*6710*/  UMOV UR7, 0x40000000 ;  /* 0x4000000000077882 */ /* 0x000fe20000000000 */
[----:B------:R-:W-:Y:S01]  /*6720*/  FMUL.FTZ R49, R14, R49 ;  /* 0x000000310e317220 */ /* 0x000fe20000410000 */
[----:B----4-:R-:W-:Y:S01]  /*6730*/  FMUL.FTZ R48, R29, R48 ;  /* 0x000000301d307220 */ /* 0x010fe20000410000 */
[----:B--2---:R-:W-:Y:S01]  /*6740*/  FFMA.FTZ R7, -R26, R26, 1 ;  /* 0x3f8000001a077423 */ /* 0x004fe2000001011a */
[----:B------:R-:W-:Y:S01]  /*6750*/  FFMA.FTZ R44, -R13, R13, 1 ;  /* 0x3f8000000d2c7423 */ /* 0x000fe2000001010d */
[----:B------:R-:W-:Y:S01]  /*6760*/  FFMA.FTZ R13, -R15, R15, 1 ;  /* 0x3f8000000f0d7423 */ /* 0x000fe2000001010f */
[----:B------:R-:W-:Y:S02]  /*6770*/  FMUL.FTZ R12, R12, R48 ;  /* 0x000000300c0c7220 */ /* 0x000fe40000410000 */
[----:B------:R-:W-:Y:S03]  /*6780*/  MUFU.EX2 R48, R43 ;  /* 0x0000002b00307308 */ /* 0x000fe60000000800 */
[----:B------:R-:W-:Y:S01]  /*6790*/  F2FP.BF16.F32.PACK_AB R12, R49, R12 ;  /* 0x0000000c310c723e */ /* 0x000fe200000010ff */
[----:B------:R-:W-:-:S02]  /*67a0*/  WARPGROUP.DEPBAR.LE gsb0, 0x0 ;  /* 0x00008000000079c5 */ /* 0x000fc40000010000 */
[----:B------:R-:W-:Y:S01]  /*67b0*/  WARPGROUP.ARRIVE ;  /* 0x00000000000079c5 */ /* 0x000fe20000000000 */
[--C-:B------:R-:W-:Y:S01]  /*67c0*/  FADD.FTZ R14, R53, -R236.reuse ;  /* 0x800000ec350e7221 */ /* 0x100fe20000010000 */
[----:B------:R-:W-:-:S03]  /*67d0*/  FADD.FTZ R52, R52, -R236 ;  /* 0x800000ec34347221 */ /* 0x000fc60000010000 */
[C---:B------:R-:W-:Y:S01]  /*67e0*/  FMUL.FTZ R53, R33.reuse, R14 ;  /* 0x0000000e21357220 */ /* 0x040fe20000410000 */
[----:B------:R-:W-:Y:S01]  /*67f0*/  HGMMA.64x8x16.F32.BF16 R216, gdesc[UR4], R216, gsb0 ;  /* 0x0000000004d879f0 */ /* 0x000fe200080018d8 */
[----:B------:R-:W-:Y:S01]  /*6800*/  UMOV UR6, UR28 ;  /* 0x0000001c00067c82 */ /* 0x000fe20008000000 */
[----:B------:R-:W-:Y:S01]  /*6810*/  UMOV UR7, 0x40000000 ;  /* 0x4000000000077882 */ /* 0x000fe20000000000 */
[----:B------:R-:W-:Y:S01]  /*6820*/  FMUL.FTZ R22, R22, R53 ;  /* 0x0000003516167220 */ /* 0x000fe20000410000 */
[----:B-----5:R-:W-:Y:S01]  /*6830*/  FMUL.FTZ R52, R40, R52 ;  /* 0x0000003428347220 */ /* 0x020fe20000410000 */
[----:B------:R-:W-:-:S03]  /*6840*/  F2FP.BF16.F32.PACK_AB R40, R33, R40 ;  /* 0x000000282128723e */ /* 0x000fc600000010ff */
[----:B------:R-:W-:Y:S01]  /*6850*/  FMUL.FTZ R21, R21, R52 ;  /* 0x0000003415157220 */ /* 0x000fe20000410000 */
[----:B------:R-:W-:Y:S02]  /*6860*/  WARPGROUP.DEPBAR.LE gsb0, 0x0 ;  /* 0x00008000000079c5 */ /* 0x000fe40000010000 */
[----:B------:R-:W-:Y:S01]  /*6870*/  WARPGROUP.ARRIVE ;  /* 0x00000000000079c5 */ /* 0x000fe20000000000 */
[--C-:B------:R-:W-:Y:S01]  /*6880*/  FADD.FTZ R14, R217, -R236.reuse ;  /* 0x800000ecd90e7221 */ /* 0x100fe20000010000 */
[----:B------:R-:W-:-:S03]  /*6890*/  FADD.FTZ R53, R216, -R236 ;  /* 0x800000ecd8357221 */ /* 0x000fc60000010000 */
[----:B-1----:R-:W-:Y:S01]  /*68a0*/  FMUL.FTZ R14, R45, R14 ;  /* 0x0000000e2d0e7220 */ /* 0x002fe20000410000 */
[----:B------:R-:W-:Y:S01]  /*68b0*/  HGMMA.64x8x16.F32.BF16 R220, gdesc[UR4], R220, gsb0 ;  /* 0x0000000004dc79f0 */ /* 0x000fe200080018dc */
[----:B------:R-:W-:Y:S01]  /*68c0*/  FMUL.FTZ R26, R30, R53 ;  /* 0x000000351e1a7220 */ /* 0x000fe20000410000 */
[----:B------:R-:W-:Y:S01]  /*68d0*/  UIADD3 UR4, UR60, 0x2c500, URZ ;  /* 0x0002c5003c047890 */ /* 0x000fe2000fffe03f */
[----:B------:R-:W-:Y:S01]  /*68e0*/  FMUL.FTZ R7, R7, R14 ;  /* 0x0000000e07077220 */ /* 0x000fe20000410000 */
[----:B------:R-:W-:Y:S01]  /*68f0*/  FFMA.FTZ R14, -R36, R36, 1 ;  /* 0x3f800000240e7423 */ /* 0x000fe20000010124 */
[----:B------:R-:W-:Y:S01]  /*6900*/  FMUL.FTZ R26, R25, R26 ;  /* 0x0000001a191a7220 */ /* 0x000fe20000410000 */
[----:B------:R-:W-:Y:S01]  /*6910*/  USHF.R.U32.HI UR4, URZ, 0x4, UR4 ;  /* 0x000000043f047899 */ /* 0x000fe20008011604 */
[----:B------:R-:W1:Y:S01]  /*6920*/  MUFU.EX2 R25, R234 ;  /* 0x000000ea00197308 */ /* 0x000e620000000800 */
[----:B------:R-:W-:Y:S02]  /*6930*/  UMOV UR7, 0x40 ;  /* 0x0000004000077882 */ /* 0x000fe40000000000 */
[----:B------:R-:W-:Y:S01]  /*6940*/  F2FP.BF16.F32.PACK_AB R26, R7, R26 ;  /* 0x0000001a071a723e */ /* 0x000fe200000010ff */
[----:B------:R-:W-:-:S04]  /*6950*/  ULOP3.LUT UR4, UR4, 0x3fff, URZ, 0xc0, !UPT ;  /* 0x00003fff04047892 */ /* 0x000fc8000f8ec03f */
[----:B------:R-:W-:-:S04]  /*6960*/  ULOP3.LUT UR4, UR4, 0x80000, URZ, 0xfc, !UPT ;  /* 0x0008000004047892 */ /* 0x000fc8000f8efc3f */
[----:B------:R-:W-:Y:S02]  /*6970*/  UIADD3 UR5, UR4, 0x80, URZ ;  /* 0x0000008004057890 */ /* 0x000fe4000fffe03f */
[----:B------:R-:W-:Y:S02]  /*6980*/  UIADD3 UR6, UR4, 0x100, URZ ;  /* 0x0000010004067890 */ /* 0x000fe4000fffe03f */
[----:B------:R-:W-:Y:S01]  /*6990*/  UMOV UR58, UR4 ;  /* 0x00000004003a7c82 */ /* 0x000fe20008000000 */
[----:B------:R-:W-:Y:S02]  /*69a0*/  UIADD3 UR50, UR4, 0x10, URZ ;  /* 0x0000001004327890 */ /* 0x000fe4000fffe03f */
[----:B------:R-:W-:Y:S01]  /*69b0*/  UMOV UR34, UR5 ;  /* 0x0000000500227c82 */ /* 0x000fe20008000000 */
[----:B------:R-:W-:Y:S01]  /*69c0*/  UIADD3 UR5, UR4, 0x180, URZ ;  /* 0x0000018004057890 */ /* 0x000fe2000fffe03f */
[----:B------:R-:W-:Y:S01]  /*69d0*/  UMOV UR14, UR6 ;  /* 0x00000006000e7c82 */ /* 0x000fe20008000000 */
[----:B------:R-:W-:-:S02]  /*69e0*/  UIADD3 UR6, UR4, 0x200, URZ ;  /* 0x0000020004067890 */ /* 0x000fc4000fffe03f */
[----:B------:R-:W-:-:S03]  /*69f0*/  UIADD3 UR54, UR4, 0x190, URZ ;  /* 0x0000019004367890 */ /* 0x000fc6000fffe03f */
[----:B------:R-:W-:Y:S01]  /*6a00*/  UMOV UR18, UR5 ;  /* 0x0000000500127c82 */ /* 0x000fe20008000000 */
[----:B------:R-:W-:Y:S02]  /*6a10*/  UIADD3 UR5, UR4, 0x90, URZ ;  /* 0x0000009004057890 */ /* 0x000fe4000fffe03f */
[----:B------:R-:W-:Y:S02]  /*6a20*/  UIADD3 UR46, UR4, 0x210, URZ ;  /* 0x00000210042e7890 */ /* 0x000fe4000fffe03f */
[----:B------:R-:W-:Y:S02]  /*6a30*/  UIADD3 UR30, UR4, 0x20, URZ ;  /* 0x00000020041e7890 */ /* 0x000fe4000fffe03f */
[----:B------:R-:W-:Y:S02]  /*6a40*/  UIADD3 UR42, UR4, 0xa0, URZ ;  /* 0x000000a0042a7890 */ /* 0x000fe4000fffe03f */
[----:B------:R-:W-:Y:S01]  /*6a50*/  UIADD3 UR38, UR4, 0x120, URZ ;  /* 0x0000012004267890 */ /* 0x000fe2000fffe03f */
[----:B------:R-:W-:Y:S01]  /*6a60*/  UMOV UR8, UR34 ;  /* 0x0000002200087c82 */ /* 0x000fe20008000000 */
[----:B------:R-:W-:Y:S01]  /*6a70*/  UIADD3 UR26, UR4, 0x220, URZ ;  /* 0x00000220041a7890 */ /* 0x000fe2000fffe03f */
[----:B------:R-:W-:Y:S01]  /*6a80*/  MOV R9, UR30 ;  /* 0x0000001e00097c02 */ /* 0x000fe20008000f00 */
[----:B------:R-:W-:-:S02]  /*6a90*/  WARPGROUP.DEPBAR.LE gsb0, 0x0 ;  /* 0x00008000000079c5 */ /* 0x000fc40000010000 */
[----:B------:R-:W2:Y:S01]  /*6aa0*/  LDS R237, [R237+0x2c320] ;  /* 0x02c32000eded7984 */ /* 0x000ea20000000800 */
[--C-:B------:R-:W-:Y:S01]  /*6ab0*/  FADD.FTZ R220, R220, -R236.reuse ;  /* 0x800000ecdcdc7221 */ /* 0x100fe20000010000 */
[----:B------:R-:W-:-:S03]  /*6ac0*/  FADD.FTZ R221, R221, -R236 ;  /* 0x800000ecdddd7221 */ /* 0x000fc60000010000 */
[----:B------:R-:W-:Y:S01]  /*6ad0*/  FMUL.FTZ R36, R35, R220 ;  /* 0x000000dc23247220 */ /* 0x000fe20000410000 */
[C---:B------:R-:W-:Y:S01]  /*6ae0*/  FMUL.FTZ R221, R38.reuse, R221 ;  /* 0x000000dd26dd7220 */ /* 0x040fe20000410000 */
[----:B------:R-:W-:Y:S02]  /*6af0*/  F2FP.BF16.F32.PACK_AB R38, R38, R35 ;  /* 0x000000232626723e */ /* 0x000fe400000010ff */
[----:B------:R-:W-:Y:S01]  /*6b00*/  FMUL.FTZ R36, R31, R36 ;  /* 0x000000241f247220 */ /* 0x000fe20000410000 */
[----:B------:R-:W-:-:S05]  /*6b10*/  FMUL.FTZ R31, R14, R221 ;  /* 0x000000dd0e1f7220 */ /* 0x000fca0000410000 */
[----:B------:R-:W-:Y:S01]  /*6b20*/  F2FP.BF16.F32.PACK_AB R36, R31, R36 ;  /* 0x000000241f24723e */ /* 0x000fe200000010ff */
[--C-:B--2---:R-:W-:Y:S01]  /*6b30*/  FADD.FTZ R53, R46, -R237.reuse ;  /* 0x800000ed2e357221 */ /* 0x104fe20000010000 */
[--C-:B------:R-:W-:Y:S01]  /*6b40*/  FADD.FTZ R51, R51, -R237.reuse ;  /* 0x800000ed33337221 */ /* 0x100fe20000010000 */
[----:B------:R-:W-:Y:S01]  /*6b50*/  FFMA.FTZ R46, -R20, R20, 1 ;  /* 0x3f800000142e7423 */ /* 0x000fe20000010114 */
[----:B------:R-:W-:Y:S01]  /*6b60*/  FFMA.FTZ R20, -R23, R23, 1 ;  /* 0x3f80000017147423 */ /* 0x000fe20000010117 */
[----:B------:R-:W-:Y:S01]  /*6b70*/  FMUL.FTZ R14, R224, R53 ;  /* 0x00000035e00e7220 */ /* 0x000fe20000410000 */
[----:B------:R-:W-:Y:S01]  /*6b80*/  FMUL.FTZ R51, R42, R51 ;  /* 0x000000332a337220 */ /* 0x000fe20000410000 */
[--C-:B------:R-:W-:Y:S01]  /*6b90*/  FADD.FTZ R50, R50, -R237.reuse ;  /* 0x800000ed32327221 */ /* 0x100fe20000010000 */
[--C-:B------:R-:W-:Y:S01]  /*6ba0*/  FADD.FTZ R222, R222, -R237.reuse ;  /* 0x800000eddede7221 */ /* 0x100fe20000010000 */
[----:B------:R-:W-:Y:S01]  /*6bb0*/  FMUL.FTZ R11, R11, R14 ;  /* 0x0000000e0b0b7220 */ /* 0x000fe20000410000 */
[--C-:B------:R-:W-:Y:S01]  /*6bc0*/  FADD.FTZ R14, R47, -R237.reuse ;  /* 0x800000ed2f0e7221 */ /* 0x100fe20000010000 */
[----:B------:R-:W-:Y:S01]  /*6bd0*/  FMUL.FTZ R46, R46, R51 ;  /* 0x000000332e2e7220 */ /* 0x000fe20000410000 */
[----:B------:R2:W3:Y:S01]  /*6be0*/  MUFU.EX2 R47, R41 ;  /* 0x00000029002f7308 */ /* 0x0004e20000000800 */
[----:B-1----:R-:W-:Y:S01]  /*6bf0*/  FMUL.FTZ R50, R25, R50 ;  /* 0x0000003219327220 */ /* 0x002fe20000410000 */
[----:B------:R-:W-:Y:S01]  /*6c00*/  FMUL.FTZ R15, R235, R14 ;  /* 0x0000000eeb0f7220 */ /* 0x000fe20000410000 */
[----:B------:R-:W-:Y:S01]  /*6c10*/  F2FP.BF16.F32.PACK_AB R14, R39, R34 ;  /* 0x00000022270e723e */ /* 0x000fe200000010ff */
[----:B------:R-:W-:Y:S01]  /*6c20*/  FFMA.FTZ R51, -R24, R24, 1 ;  /* 0x3f80000018337423 */ /* 0x000fe20000010118 */
[----:B------:R-:W-:Y:S01]  /*6c30*/  F2FP.BF16.F32.PACK_AB R24, R37, R29 ;  /* 0x0000001d2518723e */ /* 0x000fe200000010ff */
[----:B------:R-:W-:Y:S01]  /*6c40*/  FMUL.FTZ R44, R44, R15 ;  /* 0x0000000f2c2c7220 */ /* 0x000fe20000410000 */
[--C-:B------:R-:W-:Y:S01]  /*6c50*/  FADD.FTZ R15, R54, -R237.reuse ;  /* 0x800000ed360f7221 */ /* 0x100fe20000010000 */
[----:B------:R-:W1:Y:S01]  /*6c60*/  MUFU.EX2 R39, R227 ;  /* 0x000000e300277308 */ /* 0x000e620000000800 */
[----:B------:R-:W-:Y:S01]  /*6c70*/  F2FP.BF16.F32.PACK_AB R25, R42, R25 ;  /* 0x000000192a19723e */ /* 0x000fe200000010ff */
[--C-:B------:R-:W-:Y:S01]  /*6c80*/  FADD.FTZ R34, R55, -R237.reuse ;  /* 0x800000ed37227221 */ /* 0x100fe20000010000 */
[----:B------:R-:W-:Y:S01]  /*6c90*/  FMUL.FTZ R15, R226, R15 ;  /* 0x0000000fe20f7220 */ /* 0x000fe20000410000 */
[----:B--2---:R-:W-:Y:S01]  /*6ca0*/  F2FP.BF16.F32.PACK_AB R41, R233, R226 ;  /* 0x000000e2e929723e */ /* 0x004fe200000010ff */
[--C-:B------:R-:W-:Y:S01]  /*6cb0*/  FADD.FTZ R218, R218, -R237.reuse ;  /* 0x800000eddada7221 */ /* 0x100fe20000010000 */
[--C-:B------:R-:W-:Y:S01]  /*6cc0*/  FADD.FTZ R219, R219, -R237.reuse ;  /* 0x800000eddbdb7221 */ /* 0x100fe20000010000 */
[----:B------:R-:W-:Y:S01]  /*6cd0*/  FMUL.FTZ R20, R20, R15 ;  /* 0x0000000f14147220 */ /* 0x000fe20000410000 */
[----:B------:R-:W-:Y:S01]  /*6ce0*/  F2FP.BF16.F32.PACK_AB R15, R235, R224 ;  /* 0x000000e0eb0f723e */ /* 0x000fe200000010ff */
[----:B------:R-:W-:Y:S01]  /*6cf0*/  BAR.SYNC.DEFER_BLOCKING 0x9, 0x100 ;  /* 0x0244000000007b1d */ /* 0x000fe20000010000 */
[----:B------:R-:W-:Y:S01]  /*6d00*/  FADD.FTZ R223, R223, -R237 ;  /* 0x800000eddfdf7221 */ /* 0x000fe20000010000 */
[----:B------:R-:W-:Y:S01]  /*6d10*/  FMUL.FTZ R34, R233, R34 ;  /* 0x00000022e9227220 */ /* 0x000fe20000410000 */
[----:B---3--:R-:W-:Y:S01]  /*6d20*/  FMUL.FTZ R218, R47, R218 ;  /* 0x000000da2fda7220 */ /* 0x008fe20000410000 */
[----:B------:R-:W-:Y:S01]  /*6d30*/  FMUL.FTZ R219, R48, R219 ;  /* 0x000000db30db7220 */ /* 0x000fe20000410000 */
[----:B------:R-:W-:Y:S01]  /*6d40*/  FMUL.FTZ R13, R13, R50 ;  /* 0x000000320d0d7220 */ /* 0x000fe20000410000 */
[----:B------:R-:W-:Y:S01]  /*6d50*/  FMUL.FTZ R51, R51, R34 ;  /* 0x0000002233337220 */ /* 0x000fe20000410000 */
[----:B------:R-:W-:Y:S01]  /*6d60*/  FMUL.FTZ R27, R27, R218 ;  /* 0x000000da1b1b7220 */ /* 0x000fe20000410000 */
[----:B-1----:R-:W-:Y:S01]  /*6d70*/  FMUL.FTZ R23, R39, R222 ;  /* 0x000000de27177220 */ /* 0x002fe20000410000 */
[----:B------:R-:W-:Y:S01]  /*6d80*/  F2FP.BF16.F32.PACK_AB R39, R8, R39 ;  /* 0x000000270827723e */ /* 0x000fe200000010ff */
[----:B------:R-:W-:Y:S01]  /*6d90*/  FMUL.FTZ R28, R28, R219 ;  /* 0x000000db1c1c7220 */ /* 0x000fe20000410000 */
[----:B------:R-:W-:Y:S01]  /*6da0*/  F2FP.BF16.F32.PACK_AB R11, R44, R11 ;  /* 0x0000000b2c0b723e */ /* 0x000fe200000010ff */
[----:B------:R-:W-:Y:S01]  /*6db0*/  FMUL.FTZ R32, R32, R23 ;  /* 0x0000001720207220 */ /* 0x000fe20000410000 */
[----:B------:R-:W-:Y:S01]  /*6dc0*/  IMAD R23, R4, 0x2000, R6 ;  /* 0x0000200004177824 */ /* 0x000fe200078e0206 */
[----:B------:R-:W-:-:S02]  /*6dd0*/  F2FP.BF16.F32.PACK_AB R13, R46, R13 ;  /* 0x0000000d2e0d723e */ /* 0x000fc400000010ff */
[----:B------:R-:W-:Y:S02]  /*6de0*/  F2FP.BF16.F32.PACK_AB R50, R22, R21 ;  /* 0x000000151632723e */ /* 0x000fe400000010ff */
[----:B------:R-:W-:Y:S02]  /*6df0*/  SHF.R.U32.HI R216, RZ, 0x4, R23 ;  /* 0x00000004ffd87819 */ /* 0x000fe40000011617 */
[----:B------:R-:W-:Y:S02]  /*6e00*/  F2FP.BF16.F32.PACK_AB R51, R51, R20 ;  /* 0x000000143333723e */ /* 0x000fe400000010ff */
[----:B------:R-:W-:Y:S01]  /*6e10*/  LOP3.LUT R216, R216, 0x3fff, RZ, 0xc0, !PT ;  /* 0x00003fffd8d87812 */ /* 0x000fe200078ec0ff */
[----:B------:R1:W-:Y:S01]  /*6e20*/  STSM.16.M88.2 [R0+0x2c500], R14 ;  /* 0x02c5000e00007844 */ /* 0x0003e20000000100 */
[----:B------:R-:W-:Y:S02]  /*6e30*/  F2FP.BF16.F32.PACK_AB R27, R28, R27 ;  /* 0x0000001b1c1b723e */ /* 0x000fe400000010ff */
[C---:B------:R-:W-:Y:S01]  /*6e40*/  R2UR UR56, R216.reuse ;  /* 0x00000000d83872ca */ /* 0x040fe200000e0000 */
[----:B------:R-:W-:Y:S01]  /*6e50*/  STSM.16.M88.2 [R0+0x2cd00], R24 ;  /* 0x02cd001800007844 */ /* 0x000fe20000000100 */
[----:B------:R-:W-:-:S02]  /*6e60*/  VIADD R6, R216, 0x80 ;  /* 0x00000080d8067836 */ /* 0x000fc40000000000 */
[----:B------:R-:W-:Y:S01]  /*6e70*/  VIADD R217, R216, 0x500 ;  /* 0x00000500d8d97836 */ /* 0x000fe20000000000 */
[----:B------:R-:W-:Y:S02]  /*6e80*/  STSM.16.M88.2 [R0+0x2d500], R40 ;  /* 0x02d5002800007844 */ /* 0x000fe40000000100 */
[----:B------:R-:W-:Y:S01]  /*6e90*/  R2UR UR48, R6 ;  /* 0x00000000063072ca */ /* 0x000fe200000e0000 */
[----:B------:R-:W-:Y:S01]  /*6ea0*/  VIADD R6, R216, 0x100 ;  /* 0x00000100d8067836 */ /* 0x000fe20000000000 */
[----:B-1----:R-:W-:Y:S01]  /*6eb0*/  F2FP.BF16.F32.PACK_AB R14, R45, R30 ;  /* 0x0000001e2d0e723e */ /* 0x002fe200000010ff */
[----:B------:R-:W-:Y:S01]  /*6ec0*/  FMUL.FTZ R30, R8, R223 ;  /* 0x000000df081e7220 */ /* 0x000fe20000410000 */
[----:B------:R-:W-:Y:S02]  /*6ed0*/  F2FP.BF16.F32.PACK_AB R15, R48, R47 ;  /* 0x0000002f300f723e */ /* 0x000fe400000010ff */
[----:B------:R-:W-:Y:S01]  /*6ee0*/  UMOV UR32, UR56 ;  /* 0x0000003800207c82 */ /* 0x000fe20008000000 */
[----:B------:R-:W-:Y:S01]  /*6ef0*/  FMUL.FTZ R225, R225, R30 ;  /* 0x0000001ee1e17220 */ /* 0x000fe20000410000 */
[----:B------:R-:W-:Y:S01]  /*6f00*/  UMOV UR12, UR56 ;  /* 0x00000038000c7c82 */ /* 0x000fe20008000000 */
[----:B------:R-:W-:Y:S01]  /*6f10*/  STSM.16.M88.2 [R0+0x2dd00], R14 ;  /* 0x02dd000e00007844 */ /* 0x000fe20000000100 */
[----:B------:R-:W-:Y:S01]  /*6f20*/  UMOV UR16, UR56 ;  /* 0x0000003800107c82 */ /* 0x000fe20008000000 */
[----:B------:R-:W-:Y:S01]  /*6f30*/  R2UR UR28, R6 ;  /* 0x00000000061c72ca */ /* 0x000fe200000e0000 */
[----:B------:R-:W-:Y:S01]  /*6f40*/  VIADD R6, R216, 0x180 ;  /* 0x00000180d8067836 */ /* 0x000fe20000000000 */
[----:B------:R-:W-:Y:S01]  /*6f50*/  STSM.16.M88.2 [R0+0x2e500], R38 ;  /* 0x02e5002600007844 */ /* 0x000fe20000000100 */
[----:B------:R-:W-:Y:S01]  /*6f60*/  F2FP.BF16.F32.PACK_AB R37, R225, R32 ;  /* 0x00000020e125723e */ /* 0x000fe200000010ff */
[----:B------:R-:W-:Y:S01]  /*6f70*/  UMOV UR20, UR48 ;  /* 0x0000003000147c82 */ /* 0x000fe20008000000 */
[----:B------:R-:W-:Y:S01]  /*6f80*/  UMOV UR52, UR48 ;  /* 0x0000003000347c82 */ /* 0x000fe20008000000 */
[----:B------:R-:W-:Y:S01]  /*6f90*/  @!PT LDS RZ, [RZ] ;  /* 0x00000000fffff984 */ /* 0x000fe20000000800 */
[----:B------:R-:W-:Y:S01]  /*6fa0*/  @!PT LDS RZ, [RZ] ;  /* 0x00000000fffff984 */ /* 0x000fe20000000800 */
[----:B------:R-:W-:Y:S01]  /*6fb0*/  @!PT LDS RZ, [RZ] ;  /* 0x00000000fffff984 */ /* 0x000fe20000000800 */
[----:B------:R-:W-:Y:S01]  /*6fc0*/  @!PT LDS RZ, [RZ] ;  /* 0x00000000fffff984 */ /* 0x000fe20000000800 */
[----:B------:R1:W-:Y:S06]  /*6fd0*/  MEMBAR.ALL.CTA ;  /* 0x0000000000007992 */ /* 0x0003ec0000008000 */
[----:B-1----:R-:W1:Y:S01]  /*6fe0*/  FENCE.VIEW.ASYNC.S ;  /* 0x00000000000073c6 */ /* 0x002e620000000000 */
[----:B------:R-:W-:Y:S01]  /*6ff0*/  UMOV UR44, UR48 ;  /* 0x00000030002c7c82 */ /* 0x000fe20008000000 */
[----:B------:R-:W-:Y:S01]  /*7000*/  MOV R8, UR31 ;  /* 0x0000001f00087c02 */ /* 0x000fe20008000f00 */
[----:B------:R-:W-:Y:S01]  /*7010*/  UMOV UR40, UR28 ;  /* 0x0000001c00287c82 */ /* 0x000fe20008000000 */
[----:B------:R-:W-:Y:S01]  /*7020*/  UMOV UR36, UR28 ;  /* 0x0000001c00247c82 */ /* 0x000fe20008000000 */
[----:B------:R-:W-:Y:S01]  /*7030*/  UMOV UR24, UR28 ;  /* 0x0000001c00187c82 */ /* 0x000fe20008000000 */
[----:B-1----:R-:W-:Y:S06]  /*7040*/  BAR.SYNC.DEFER_BLOCKING 0x9, 0x100 ;  /* 0x0244000000007b1d */ /* 0x002fec0000010000 */
[----:B------:R-:W-:Y:S04]  /*7050*/  STSM.16.M88.2 [R0+0x2ed00], R10 ;  /* 0x02ed000a00007844 */ /* 0x000fe80000000100 */
[----:B------:R-:W-:Y:S04]  /*7060*/  STSM.16.M88.2 [R0+0x2f500], R12 ;  /* 0x02f5000c00007844 */ /* 0x000fe80000000100 */
[----:B------:R-:W-:Y:S04]  /*7070*/  STSM.16.M88.2 [R0+0x2fd00], R50 ;  /* 0x02fd003200007844 */ /* 0x000fe80000000100 */
[----:B------:R-:W-:Y:S04]  /*7080*/  STSM.16.M88.2 [R0+0x30500], R26 ;  /* 0x0305001a00007844 */ /* 0x000fe80000000100 */
[----:B------:R1:W-:Y:S01]  /*7090*/  STSM.16.M88.2 [R0+0x30d00], R36 ;  /* 0x030d002400007844 */ /* 0x0003e20000000100 */
[----:B------:R-:W-:-:S06]  /*70a0*/  WARPGROUP.ARRIVE ;  /* 0x00000000000079c5 */ /* 0x000fcc0000000000 */
[----:B------:R-:W-:Y:S03]  /*70b0*/  HGMMA.64x16x16.F32.BF16 R56, gdesc[UR56].tnspA.tnspB, R56, gsb0 ;  /* 0x60200000383879f0 */ /* 0x000fe60008001838 */
[----:B------:R-:W-:Y:S02]  /*70c0*/  WARPGROUP.DEPBAR.LE gsb0, 0x0 ;  /* 0x00008000000079c5 */ /* 0x000fe40000010000 */
[----:B------:R-:W-:-:S06]  /*70d0*/  WARPGROUP.ARRIVE ;  /* 0x00000000000079c5 */ /* 0x000fcc0000000000 */
[----:B------:R-:W-:Y:S01]  /*70e0*/  HGMMA.64x16x16.F32.BF16 R72, gdesc[UR32].tnspA.tnspB, R72, gsb0 ;  /* 0x60200000204879f0 */ /* 0x000fe20008001848 */
[----:B------:R-:W-:Y:S01]  /*70f0*/  UIADD3 UR34, UR4, 0x1a0, URZ ;  /* 0x000001a004227890 */ /* 0x000fe2000fffe03f */
[----:B------:R-:W-:Y:S01]  /*7100*/  UMOV UR32, UR28 ;  /* 0x0000001c00207c82 */ /* 0x000fe20008000000 */
[----:B------:R-:W-:Y:S01]  /*7110*/  UMOV UR33, UR29 ;  /* 0x0000001d00217c82 */ /* 0x000fe20008000000 */
[----:B------:R-:W-:Y:S01]  /*7120*/  UMOV UR35, 0x40 ;  /* 0x0000004000237882 */ /* 0x000fe20000000000 */
[----:B------:R-:W-:Y:S02]  /*7130*/  WARPGROUP.DEPBAR.LE gsb0, 0x0 ;  /* 0x00008000000079c5 */ /* 0x000fe40000010000 */
[----:B------:R-:W-:-:S06]  /*7140*/  WARPGROUP.ARRIVE ;  /* 0x00000000000079c5 */ /* 0x000fcc0000000000 */
[----:B------:R-:W-:Y:S01]  /*7150*/  HGMMA.64x16x16.F32.BF16 R88, gdesc[UR12].tnspA.tnspB, R88, gsb0 ;  /* 0x602000000c5879f0 */ /* 0x000fe20008001858 */
[----:B------:R-:W-:Y:S01]  /*7160*/  UMOV UR12, UR14 ;  /* 0x0000000e000c7c82 */ /* 0x000fe20008000000 */
[----:B------:R-:W-:Y:S01]  /*7170*/  UMOV UR13, UR15 ;  /* 0x0000000f000d7c82 */ /* 0x000fe20008000000 */
[----:B------:R-:W-:Y:S01]  /*7180*/  UMOV UR14, UR18 ;  /* 0x00000012000e7c82 */ /* 0x000fe20008000000 */
[----:B------:R-:W-:Y:S01]  /*7190*/  UMOV UR15, UR19 ;  /* 0x00000013000f7c82 */ /* 0x000fe20008000000 */
[----:B------:R-:W-:Y:S02]  /*71a0*/  WARPGROUP.DEPBAR.LE gsb0, 0x0 ;  /* 0x00008000000079c5 */ /* 0x000fe40000010000 */
[----:B------:R-:W-:-:S06]  /*71b0*/  WARPGROUP.ARRIVE ;  /* 0x00000000000079c5 */ /* 0x000fcc0000000000 */
[----:B------:R-:W-:Y:S01]  /*71c0*/  HGMMA.64x16x16.F32.BF16 R104, gdesc[UR16].tnspA.tnspB, R104, gsb0 ;  /* 0x60200000106879f0 */ /* 0x000fe20008001868 */
[----:B------:R-:W-:Y:S01]  /*71d0*/  UMOV UR16, UR56 ;  /* 0x0000003800107c82 */ /* 0x000fe20008000000 */
[----:B------:R-:W-:Y:S01]  /*71e0*/  UMOV UR17, UR57 ;  /* 0x0000003900117c82 */ /* 0x000fe20008000000 */
[----:B------:R-:W-:Y:S01]  /*71f0*/  UMOV UR18, UR6 ;  /* 0x0000000600127c82 */ /* 0x000fe20008000000 */
[----:B------:R-:W-:Y:S01]  /*7200*/  UMOV UR19, 0x40 ;  /* 0x0000004000137882 */ /* 0x000fe20000000000 */
[----:B------:R-:W-:Y:S01]  /*7210*/  UMOV UR10, UR18 ;  /* 0x00000012000a7c82 */ /* 0x000fe20008000000 */
[----:B------:R-:W-:Y:S01]  /*7220*/  UMOV UR11, UR19 ;  /* 0x00000013000b7c82 */ /* 0x000fe20008000000 */
[----:B------:R-:W-:Y:S01]  /*7230*/  UIADD3 UR6, UR4, 0x110, URZ ;  /* 0x0000011004067890 */ /* 0x000fe2000fffe03f */
[----:B------:R-:W-:-:S06]  /*7240*/  UMOV UR57, UR23 ;  /* 0x0000001700397c82 */ /* 0x000fcc0008000000 */
[----:B------:R-:W-:Y:S01]  /*7250*/  UMOV UR22, UR6 ;  /* 0x0000000600167c82 */ /* 0x000fe20008000000 */
[----:B------:R-:W-:Y:S01]  /*7260*/  UIADD3 UR6, UR4, 0x230, URZ ;  /* 0x0000023004067890 */ /* 0x000fe2000fffe03f */
        /* <DEDUP_REMOVED lines=8> */
[----:B------:R-:W-:-:S04]  /*72f0*/  UIADD3 UR5, UR60, 0x2ed00, URZ ;  /* 0x0002ed003c057890 */ /* 0x000fc8000fffe03f */
[----:B------:R-:W-:Y:S01]  /*7300*/  USHF.R.U32.HI UR5, URZ, 0x4, UR5 ;  /* 0x000000043f057899 */ /* 0x000fe20008011605 */
[----:B------:R-:W-:Y:S02]  /*7310*/  WARPGROUP.DEPBAR.LE gsb0, 0x0 ;  /* 0x00008000000079c5 */ /* 0x000fe40000010000 */
[----:B------:R-:W-:-:S06]  /*7320*/  WARPGROUP.ARRIVE ;  /* 0x00000000000079c5 */ /* 0x000fcc0000000000 */
[----:B------:R-:W-:Y:S01]  /*7330*/  HGMMA.64x16x16.F32.BF16 R56, gdesc[UR48].tnspA.tnspB, R56, gsb0 ;  /* 0x60200000303879f0 */ /* 0x000fe20008001838 */
[----:B------:R-:W-:Y:S01]  /*7340*/  UMOV UR48, UR10 ;  /* 0x0000000a00307c82 */ /* 0x000fe20008000000 */
[----:B------:R-:W-:Y:S01]  /*7350*/  UIADD3 UR10, UR4, 0xb0, URZ ;  /* 0x000000b0040a7890 */ /* 0x000fe2000fffe03f */
[----:B------:R-:W-:Y:S01]  /*7360*/  UMOV UR49, UR11 ;  /* 0x0000000b00317c82 */ /* 0x000fe20008000000 */
[----:B------:R-:W-:Y:S01]  /*7370*/  UMOV UR11, 0x40 ;  /* 0x00000040000b7882 */ /* 0x000fe20000000000 */
        /* <DEDUP_REMOVED lines=10> */
[----:B------:R-:W-:Y:S01]  /*7420*/  UIADD3 UR22, UR4, 0x130, URZ ;  /* 0x0000013004167890 */ /* 0x000fe2000fffe03f */
[----:B------:R-:W-:Y:S01]  /*7430*/  UMOV UR23, 0x40 ;  /* 0x0000004000177882 */ /* 0x000fe20000000000 */
[----:B------:R-:W-:Y:S02]  /*7440*/  WARPGROUP.DEPBAR.LE gsb0, 0x0 ;  /* 0x00008000000079c5 */ /* 0x000fe40000010000 */
[----:B------:R-:W-:-:S06]  /*7450*/  WARPGROUP.ARRIVE ;  /* 0x00000000000079c5 */ /* 0x000fcc0000000000 */
[----:B------:R-:W-:Y:S01]  /*7460*/  HGMMA.64x16x16.F32.BF16 R104, gdesc[UR52].tnspA.tnspB, R104, gsb0 ;  /* 0x60200000346879f0 */ /* 0x000fe20008001868 */
[----:B------:R-:W-:Y:S01]  /*7470*/  UMOV UR52, UR16 ;  /* 0x0000001000347c82 */ /* 0x000fe20008000000 */
[----:B------:R-:W-:Y:S01]  /*7480*/  UMOV UR53, UR17 ;  /* 0x0000001100357c82 */ /* 0x000fe20008000000 */
        /* <DEDUP_REMOVED lines=10> */
[----:B------:R-:W-:Y:S01]  /*7530*/  UMOV UR29, 0x40000040 ;  /* 0x40000040001d7882 */ /* 0x000fe20000000000 */
[----:B------:R-:W-:Y:S02]  /*7540*/  UMOV UR31, 0x8 ;  /* 0x00000008001f7882 */ /* 0x000fe40000000000 */
[----:B------:R-:W-:Y:S01]  /*7550*/  IMAD.U32 R21, RZ, RZ, UR31 ;  /* 0x0000001fff157e24 */ /* 0x000fe2000f8e00ff */
[----:B------:R-:W-:Y:S02]  /*7560*/  WARPGROUP.DEPBAR.LE gsb0, 0x0 ;  /* 0x00008000000079c5 */ /* 0x000fe40000010000 */
[----:B------:R-:W-:-:S06]  /*7570*/  WARPGROUP.ARRIVE ;  /* 0x00000000000079c5 */ /* 0x000fcc0000000000 */
[----:B------:R-:W-:Y:S01]  /*7580*/  HGMMA.64x16x16.F32.BF16 R72, gdesc[UR40].tnspA.tnspB, R72, gsb0 ;  /* 0x60200000284879f0 */ /* 0x000fe20008001848 */
[----:B------:R-:W-:Y:S01]  /*7590*/  UMOV UR40, UR12 ;  /* 0x0000000c00287c82 */ /* 0x000fe20008000000 */
[----:B------:R-:W-:Y:S01]  /*75a0*/  R2UR UR12, R6 ;  /* 0x00000000060c72ca */ /* 0x000fe200000e0000 */
[----:B------:R-:W-:Y:S01]  /*75b0*/  UMOV UR41, UR13 ;  /* 0x0000000d00297c82 */ /* 0x000fe20008000000 */
[----:B------:R-:W-:Y:S01]  /*75c0*/  UMOV UR13, 0x40000040 ;  /* 0x40000040000d7882 */ /* 0x000fe20000000000 */
[----:B------:R-:W-:Y:S01]  /*75d0*/  VIADD R6, R5, 0x80 ;  /* 0x0000008005067836 */ /* 0x000fe20000000000 */
[----:B------:R-:W-:Y:S01]  /*75e0*/  UMOV UR21, UR13 ;  /* 0x0000000d00157c82 */ /* 0x000fe20008000000 */
[----:B------:R-:W-:-:S08]  /*75f0*/  UMOV UR17, UR13 ;  /* 0x0000000d00117c82 */ /* 0x000fd00008000000 */
        /* <DEDUP_REMOVED lines=23> */
[----:B------:R-:W-:Y:S01]  /*7770*/  UMOV UR57, 0x40000040 ;  /* 0x4000004000397882 */ /* 0x000fe20000000000 */
[----:B------:R-:W-:-:S02]  /*7780*/  WARPGROUP.DEPBAR.LE gsb0, 0x0 ;  /* 0x00008000000079c5 */ /* 0x000fc40000010000 */
[----:B------:R-:W-:-:S06]  /*7790*/  WARPGROUP.ARRIVE ;  /* 0x00000000000079c5 */ /* 0x000fcc0000000000 */
[----:B------:R-:W-:Y:S01]  /*77a0*/  HGMMA.64x16x16.F32.BF16 R120, gdesc[UR24].tnspA.tnspB, R120, gsb0 ;  /* 0x60200000187879f0 */ /* 0x000fe20008001878 */
[----:B------:R-:W-:Y:S01]  /*77b0*/  ULOP3.LUT UR25, UR5, 0x3fff, URZ, 0xc0, !UPT ;  /* 0x00003fff05197892 */ /* 0x000fe2000f8ec03f */
[----:B------:R-:W-:-:S03]  /*77c0*/  R2UR UR5, R5 ;  /* 0x00000000050572ca */ /* 0x000fc600000e0000 */
[----:B------:R-:W-:-:S07]  /*77d0*/  ULOP3.LUT UR24, UR25, 0x400000, URZ, 0xfc, !UPT ;  /* 0x0040000019187892 */ /* 0x000fce000f8efc3f */
[----:B------:R-:W-:Y:S02]  /*77e0*/  UMOV UR30, UR24 ;  /* 0x00000018001e7c82 */ /* 0x000fe40008000000 */
[----:B------:R-:W-:Y:S01]  /*77f0*/  IMAD.U32 R20, RZ, RZ, UR30 ;  /* 0x0000001eff147e24 */ /* 0x000fe2000f8e00ff */
[----:B------:R-:W-:Y:S01]  /*7800*/  UMOV UR28, UR5 ;  /* 0x00000005001c7c82 */ /* 0x000fe20008000000 */
[----:B------:R-:W-:Y:S01]  /*7810*/  UMOV UR5, UR13 ;  /* 0x0000000d00057c82 */ /* 0x000fe20008000000 */
[----:B------:R-:W-:Y:S02]  /*7820*/  WARPGROUP.DEPBAR.LE gsb0, 0x0 ;  /* 0x00008000000079c5 */ /* 0x000fe40000010000 */
[----:B------:R-:W-:-:S06]  /*7830*/  WARPGROUP.ARRIVE ;  /* 0x00000000000079c5 */ /* 0x000fcc0000000000 */
[----:B------:R-:W-:Y:S03]  /*7840*/  HGMMA.64x16x16.F32.BF16 R56, gdesc[UR12].tnspA.tnspB, R56, gsb0 ;  /* 0x602000000c3879f0 */ /* 0x000fe60008001838 */
[----:B------:R-:W-:Y:S02]  /*7850*/  WARPGROUP.DEPBAR.LE gsb0, 0x0 ;  /* 0x00008000000079c5 */ /* 0x000fe40000010000 */
[----:B------:R-:W-:-:S06]  /*7860*/  WARPGROUP.ARRIVE ;  /* 0x00000000000079c5 */ /* 0x000fcc0000000000 */
[----:B------:R-:W-:Y:S01]  /*7870*/  HGMMA.64x16x16.F32.BF16 R72, gdesc[UR8].tnspA.tnspB, R72, gsb0 ;  /* 0x60200000084879f0 */ /* 0x000fe20008001848 */
[----:B------:R-:W-:Y:S01]  /*7880*/  UMOV UR13, 0x40000040 ;  /* 0x40000040000d7882 */ /* 0x000fe20000000000 */
[----:B------:R-:W-:Y:S01]  /*7890*/  ULDC.64 UR8, c[0x0][0x208] ;  /* 0x0000820000087ab9 */ /* 0x000fe20000000a00 */
[----:B------:R-:W-:Y:S02]  /*78a0*/  WARPGROUP.DEPBAR.LE gsb0, 0x0 ;  /* 0x00008000000079c5 */ /* 0x000fe40000010000 */
[----:B------:R-:W-:-:S06]  /*78b0*/  WARPGROUP.ARRIVE ;  /* 0x00000000000079c5 */ /* 0x000fcc0000000000 */
[----:B------:R-:W-:Y:S03]  /*78c0*/  HGMMA.64x16x16.F32.BF16 R88, gdesc[UR20].tnspA.tnspB, R88, gsb0 ;  /* 0x60200000145879f0 */ /* 0x000fe60008001858 */
[----:B------:R-:W-:Y:S02]  /*78d0*/  WARPGROUP.DEPBAR.LE gsb0, 0x0 ;  /* 0x00008000000079c5 */ /* 0x000fe40000010000 */
[----:B------:R-:W-:-:S06]  /*78e0*/  WARPGROUP.ARRIVE ;  /* 0x00000000000079c5 */ /* 0x000fcc0000000000 */
[----:B------:R-:W-:Y:S03]  /*78f0*/  HGMMA.64x16x16.F32.BF16 R104, gdesc[UR16].tnspA.tnspB, R104, gsb0 ;  /* 0x60200000106879f0 */ /* 0x000fe60008001868 */
[----:B------:R-:W-:Y:S02]  /*7900*/  WARPGROUP.DEPBAR.LE gsb0, 0x0 ;  /* 0x00008000000079c5 */ /* 0x000fe40000010000 */
[----:B------:R-:W-:-:S06]  /*7910*/  WARPGROUP.ARRIVE ;  /* 0x00000000000079c5 */ /* 0x000fcc0000000000 */
[----:B------:R-:W-:Y:S01]  /*7920*/  HGMMA.64x16x16.F32.BF16 R120, gdesc[UR4].tnspA.tnspB, R120, gsb0 ;  /* 0x60200000047879f0 */ /* 0x000fe20008001878 */
[----:B------:R-:W-:Y:S01]  /*7930*/  R2UR UR5, R6 ;  /* 0x00000000060572ca */ /* 0x000fe200000e0000 */
[----:B------:R-:W-:Y:S01]  /*7940*/  UIADD3 UR4, UR24, 0x80, URZ ;  /* 0x0000008018047890 */ /* 0x000fe2000fffe03f */
[----:B------:R-:W-:Y:S01]  /*7950*/  VIADD R6, R5, 0x100 ;  /* 0x0000010005067836 */ /* 0x000fe20000000000 */
[----:B------:R-:W-:Y:S02]  /*7960*/  WARPGROUP.DEPBAR.LE gsb0, 0x0 ;  /* 0x00008000000079c5 */ /* 0x000fe40000010000 */
[----:B------:R-:W-:Y:S01]  /*7970*/  @!PT LDS RZ, [RZ] ;  /* 0x00000000fffff984 */ /* 0x000fe20000000800 */
[----:B------:R-:W-:Y:S01]  /*7980*/  @!PT LDS RZ, [RZ] ;  /* 0x00000000fffff984 */ /* 0x000fe20000000800 */
[----:B------:R-:W-:Y:S01]  /*7990*/  @!PT LDS RZ, [RZ] ;  /* 0x00000000fffff984 */ /* 0x000fe20000000800 */
[----:B------:R-:W-:Y:S01]  /*79a0*/  @!PT LDS RZ, [RZ] ;  /* 0x00000000fffff984 */ /* 0x000fe20000000800 */
[----:B------:R2:W-:Y:S06]  /*79b0*/  MEMBAR.ALL.CTA ;  /* 0x0000000000007992 */ /* 0x0005ec0000008000 */
[----:B--2---:R-:W2:Y:S02]  /*79c0*/  FENCE.VIEW.ASYNC.S ;  /* 0x00000000000073c6 */ /* 0x004ea40000000000 */
[----:B--2---:R-:W-:Y:S06]  /*79d0*/  BAR.SYNC.DEFER_BLOCKING 0x9, 0x100 ;  /* 0x0244000000007b1d */ /* 0x004fec0000010000 */
[----:B-1----:R-:W-:-:S06]  /*79e0*/  WARPGROUP.ARRIVE ;  /* 0x00000000000079c5 */ /* 0x002fcc0000000000 */
[----:B------:R-:W-:Y:S01]  /*79f0*/  HGMMA.64x64x16.F32.BF16 R24, gdesc[UR28].tnspA, RZ, !UPT, gsb0 ;  /* 0x20e000001c1879f0 */ /* 0x000fe2000c0018ff */
[----:B------:R-:W-:Y:S01]  /*7a00*/  UMOV UR28, UR5 ;  /* 0x00000005001c7c82 */ /* 0x000fe20008000000 */
[----:B------:R-:W-:Y:S01]  /*7a10*/  UMOV UR29, 0x40000040 ;  /* 0x40000040001d7882 */ /* 0x000fe20000000000 */
[----:B------:R-:W-:Y:S01]  /*7a20*/  UMOV UR30, UR4 ;  /* 0x00000004001e7c82 */ /* 0x000fe20008000000 */
[----:B------:R-:W-:Y:S01]  /*7a30*/  UMOV UR31, 0x8 ;  /* 0x00000008001f7882 */ /* 0x000fe20000000000 */
[----:B------:R-:W-:Y:S01]  /*7a40*/  R2UR UR5, R6 ;  /* 0x00000000060572ca */ /* 0x000fe200000e0000 */
[----:B------:R-:W-:Y:S01]  /*7a50*/  UIADD3 UR4, UR24, 0x100, URZ ;  /* 0x0000010018047890 */ /* 0x000fe2000fffe03f */
[----:B------:R-:W-:Y:S02]  /*7a60*/  IMAD.U32 R14, RZ, RZ, UR30 ;  /* 0x0000001eff0e7e24 */ /* 0x000fe4000f8e00ff */
[----:B------:R-:W-:Y:S02]  /*7a70*/  IMAD.U32 R15, RZ, RZ, UR31 ;  /* 0x0000001fff0f7e24 */ /* 0x000fe4000f8e00ff */
[----:B------:R-:W-:Y:S01]  /*7a80*/  VIADD R6, R5, 0x180 ;  /* 0x0000018005067836 */ /* 0x000fe20000000000 */
[----:B------:R-:W-:-:S02]  /*7a90*/  WARPGROUP.DEPBAR.LE gsb0, 0x0 ;  /* 0x00008000000079c5 */ /* 0x000fc40000010000 */
[----:B------:R-:W-:-:S06]  /*7aa0*/  WARPGROUP.ARRIVE ;  /* 0x00000000000079c5 */ /* 0x000fcc0000000000 */
[----:B------:R-:W-:Y:S01]  /*7ab0*/  HGMMA.64x64x16.F32.BF16 R24, gdesc[UR28].tnspA, R24, gsb0 ;  /* 0x20e000001c1879f0 */ /* 0x000fe20008001818 */
        /* <DEDUP_REMOVED lines=20> */
[----:B------:R-:W-:-:S05]  /*7c00*/  VIADD R6, R216, 0x400 ;  /* 0x00000400d8067836 */ /* 0x000fca0000000000 */
[----:B------:R-:W-:Y:S01]  /*7c10*/  R2UR UR56, R6 ;  /* 0x00000000063872ca */ /* 0x000fe200000e0000 */
[----:B------:R-:W-:Y:S02]  /*7c20*/  WARPGROUP.DEPBAR.LE gsb0, 0x0 ;  /* 0x00008000000079c5 */ /* 0x000fe40000010000 */
[----:B------:R-:W-:-:S06]  /*7c30*/  WARPGROUP.ARRIVE ;  /* 0x00000000000079c5 */ /* 0x000fcc0000000000 */
[----:B------:R-:W-:Y:S01]  /*7c40*/  HGMMA.64x64x16.F32.BF16 R24, gdesc[UR28].tnspA, R24, gsb0 ;  /* 0x20e000001c1879f0 */ /* 0x000fe20008001818 */
[----:B------:R-:W-:Y:S01]  /*7c50*/  UMOV UR28, UR5 ;  /* 0x00000005001c7c82 */ /* 0x000fe20008000000 */
[----:B------:R-:W-:Y:S01]  /*7c60*/  UMOV UR29, 0x40000040 ;  /* 0x40000040001d7882 */ /* 0x000fe20000000000 */
[----:B------:R-:W-:Y:S01]  /*7c70*/  UMOV UR30, UR4 ;  /* 0x00000004001e7c82 */ /* 0x000fe20008000000 */
[----:B------:R-:W-:Y:S01]  /*7c80*/  UMOV UR31, 0x8 ;  /* 0x00000008001f7882 */ /* 0x000fe20000000000 */
[----:B------:R-:W-:Y:S01]  /*7c90*/  IMAD.U32 R6, RZ, RZ, UR30 ;  /* 0x0000001eff067e24 */ /* 0x000fe2000f8e00ff */
[----:B------:R-:W-:Y:S01]  /*7ca0*/  ULDC.64 UR4, c[0x0][0x2c0] ;  /* 0x0000b00000047ab9 */ /* 0x000fe20000000a00 */
[----:B------:R-:W-:Y:S01]  /*7cb0*/  IMAD.U32 R7, RZ, RZ, UR31 ;  /* 0x0000001fff077e24 */ /* 0x000fe2000f8e00ff */
[----:B------:R-:W-:Y:S02]  /*7cc0*/  WARPGROUP.DEPBAR.LE gsb0, 0x0 ;  /* 0x00008000000079c5 */ /* 0x000fe40000010000 */
[----:B------:R-:W-:-:S06]  /*7cd0*/  WARPGROUP.ARRIVE ;  /* 0x00000000000079c5 */ /* 0x000fcc0000000000 */
[----:B------:R-:W-:Y:S01]  /*7ce0*/  HGMMA.64x64x16.F32.BF16 R24, gdesc[UR28].tnspA, R24, gsb0 ;  /* 0x20e000001c1879f0 */ /* 0x000fe20008001818 */
[----:B------:R-:W-:Y:S01]  /*7cf0*/  R2UR UR31, R8 ;  /* 0x00000000081f72ca */ /* 0x000fe200000e0000 */
[C---:B------:R-:W-:Y:S01]  /*7d00*/  VIADD R8, R216.reuse, 0x480 ;  /* 0x00000480d8087836 */ /* 0x040fe20000000000 */
[----:B------:R-:W-:Y:S02]  /*7d10*/  R2UR UR30, R9 ;  /* 0x00000000091e72ca */ /* 0x000fe400000e0000 */
[----:B------:R-:W-:Y:S01]  /*7d20*/  R2UR UR28, R217 ;  /* 0x00000000d91c72ca */ /* 0x000fe200000e0000 */
[----:B------:R-:W-:Y:S02]  /*7d30*/  WARPGROUP.DEPBAR.LE gsb0, 0x0 ;  /* 0x00008000000079c5 */ /* 0x000fe40000010000 */
[----:B------:R-:W-:Y:S01]  /*7d40*/  WARPGROUP.ARRIVE ;  /* 0x00000000000079c5 */ /* 0x000fe20000000000 */
[----:B------:R-:W-:Y:S01]  /*7d50*/  UMOV UR29, 0x40000040 ;  /* 0x40000040001d7882 */ /* 0x000fe20000000000 */
[----:B------:R-:W-:-:S02]  /*7d60*/  VIADD R216, R216, 0x580 ;  /* 0x00000580d8d87836 */ /* 0x000fc40000000000 */
[----:B------:R-:W-:Y:S02]  /*7d70*/  IMAD.SHL.U32 R9, R16, 0x4000, RZ ;  /* 0x0000400010097824 */ /* 0x000fe400078e00ff */
[----:B------:R-:W-:Y:S01]  /*7d80*/  HGMMA.64x16x16.F32.BF16 R64, gdesc[UR56].tnspA.tnspB, R64, gsb0 ;  /* 0x60200000384079f0 */ /* 0x000fe20008001840 */
[----:B------:R-:W-:Y:S01]  /*7d90*/  UMOV UR58, UR32 ;  /* 0x00000020003a7c82 */ /* 0x000fe20008000000 */
[----:B------:R-:W-:Y:S01]  /*7da0*/  UMOV UR59, UR33 ;  /* 0x00000021003b7c82 */ /* 0x000fe20008000000 */
[----:B------:R-:W-:Y:S02]  /*7db0*/  R2UR UR12, R216 ;  /* 0x00000000d80c72ca */ /* 0x000fe400000e0000 */
[C---:B------:R-:W-:Y:S01]  /*7dc0*/  IADD3 R22, P1, R9.reuse, R230, RZ ;  /* 0x000000e609167210 */ /* 0x040fe20007f3e0ff */
[----:B------:R-:W-:Y:S02]  /*7dd0*/  WARPGROUP.DEPBAR.LE gsb0, 0x0 ;  /* 0x00008000000079c5 */ /* 0x000fe40000010000 */
[----:B------:R-:W-:Y:S01]  /*7de0*/  WARPGROUP.ARRIVE ;  /* 0x00000000000079c5 */ /* 0x000fe20000000000 */
[----:B------:R-:W-:Y:S01]  /*7df0*/  UMOV UR32, UR28 ;  /* 0x0000001c00207c82 */ /* 0x000fe20008000000 */
[----:B------:R-:W-:Y:S01]  /*7e00*/  UMOV UR33, UR29 ;  /* 0x0000001d00217c82 */ /* 0x000fe20008000000 */
[----:B------:R-:W-:-:S03]  /*7e10*/  LEA.HI.X.SX32 R9, R9, R232, 0x1, P1 ;  /* 0x000000e809097211 */ /* 0x000fc600008f0eff */
[----:B------:R-:W-:Y:S01]  /*7e20*/  HGMMA.64x16x16.F32.BF16 R80, gdesc[UR56].tnspA.tnspB, R80, gsb0 ;  /* 0x60200000385079f0 */ /* 0x000fe20008001850 */
[----:B------:R-:W-:Y:S01]  /*7e30*/  UMOV UR58, UR36 ;  /* 0x00000024003a7c82 */ /* 0x000fe20008000000 */
[----:B------:R-:W-:Y:S01]  /*7e40*/  UMOV UR59, UR37 ;  /* 0x00000025003b7c82 */ /* 0x000fe20008000000 */
        /* <DEDUP_REMOVED lines=10> */
[----:B------:R-:W-:Y:S01]  /*7ef0*/  R2UR UR48, R8 ;  /* 0x00000000083072ca */ /* 0x000fe200000e0000 */
[----:B------:R-:W-:Y:S01]  /*7f00*/  UMOV UR49, 0x40000040 ;  /* 0x4000004000317882 */ /* 0x000fe20000000000 */
[----:B------:R-:W-:Y:S01]  /*7f10*/  UMOV UR40, UR28 ;  /* 0x0000001c00287c82 */ /* 0x000fe20008000000 */
[----:B------:R-:W-:Y:S01]  /*7f20*/  UMOV UR41, UR29 ;  /* 0x0000001d00297c82 */ /* 0x000fe20008000000 */
[----:B------:R-:W-:Y:S01]  /*7f30*/  UMOV UR36, UR28 ;  /* 0x0000001c00247c82 */ /* 0x000fe20008000000 */
[----:B------:R-:W-:Y:S01]  /*7f40*/  UMOV UR37, UR29 ;  /* 0x0000001d00257c82 */ /* 0x000fe20008000000 */
[----:B------:R-:W-:-:S04]  /*7f50*/  LEA R8, P1, R22, UR4, 0x2 ;  /* 0x0000000416087c11 */ /* 0x000fc8000f8210ff */
[----:B------:R-:W-:-:S05]  /*7f60*/  LEA.HI.X R9, R22, UR5, R9, 0x2, P1 ;  /* 0x0000000516097c11 */ /* 0x000fca00088f1409 */
[----:B------:R1:W-:Y:S04]  /*7f70*/  REDG.E.ADD.F32x4.FTZ.RN.STRONG.GPU desc[UR8][R8.64], R24 ;  /* 0x00000018080079a6 */ /* 0x0003e8000c10f788 */
[----:B------:R2:W-:Y:S04]  /*7f80*/  REDG.E.ADD.F32x4.FTZ.RN.STRONG.GPU desc[UR8][R8.64+0x800], R28 ;  /* 0x0008001c080079a6 */ /* 0x0005e8000c10f788 */
[----:B------:R2:W-:Y:S04]  /*7f90*/  REDG.E.ADD.F32x4.FTZ.RN.STRONG.GPU desc[UR8][R8.64+0x1000], R32 ;  /* 0x00100020080079a6 */ /* 0x0005e8000c10f788 */
[----:B------:R2:W-:Y:S04]  /*7fa0*/  REDG.E.ADD.F32x4.FTZ.RN.STRONG.GPU desc[UR8][R8.64+0x1800], R36 ;  /* 0x00180024080079a6 */ /* 0x0005e8000c10f788 */
[----:B------:R2:W-:Y:S04]  /*7fb0*/  REDG.E.ADD.F32x4.FTZ.RN.STRONG.GPU desc[UR8][R8.64+0x2000], R40 ;  /* 0x00200028080079a6 */ /* 0x0005e8000c10f788 */
[----:B------:R2:W-:Y:S04]  /*7fc0*/  REDG.E.ADD.F32x4.FTZ.RN.STRONG.GPU desc[UR8][R8.64+0x2800], R44 ;  /* 0x0028002c080079a6 */ /* 0x0005e8000c10f788 */
[----:B------:R2:W-:Y:S04]  /*7fd0*/  REDG.E.ADD.F32x4.FTZ.RN.STRONG.GPU desc[UR8][R8.64+0x3000], R48 ;  /* 0x00300030080079a6 */ /* 0x0005e8000c10f788 */
[----:B------:R2:W-:Y:S01]  /*7fe0*/  REDG.E.ADD.F32x4.FTZ.RN.STRONG.GPU desc[UR8][R8.64+0x3800], R52 ;  /* 0x00380034080079a6 */ /* 0x0005e2000c10f788 */
[----:B------:R-:W-:-:S02]  /*7ff0*/  WARPGROUP.DEPBAR.LE gsb0, 0x0 ;  /* 0x00008000000079c5 */ /* 0x000fc40000010000 */
[----:B------:R-:W-:-:S06]  /*8000*/  WARPGROUP.ARRIVE ;  /* 0x00000000000079c5 */ /* 0x000fcc0000000000 */
[----:B------:R-:W-:Y:S03]  /*8010*/  HGMMA.64x16x16.F32.BF16 R128, gdesc[UR56].tnspA.tnspB, R128, gsb0 ;  /* 0x60200000388079f0 */ /* 0x000fe60008001880 */
        /* <DEDUP_REMOVED lines=60> */
[----:B------:R-:W-:-:S05]  /*83e0*/  VIADD R23, R23, 0xffff0000 ;  /* 0xffff000017177836 */ /* 0x000fca0000000000 */
[----:B------:R-:W-:Y:S01]  /*83f0*/  SHF.R.U32.HI R23, RZ, 0x4, R23 ;  /* 0x00000004ff177819 */ /* 0x000fe20000011617 */
[----:B------:R-:W-:Y:S02]  /*8400*/  WARPGROUP.DEPBAR.LE gsb0, 0x0 ;  /* 0x00008000000079c5 */ /* 0x000fe40000010000 */
[----:B------:R-:W-:-:S06]  /*8410*/  WARPGROUP.ARRIVE ;  /* 0x00000000000079c5 */ /* 0x000fcc0000000000 */
[----:B------:R-:W-:Y:S01]  /*8420*/  HGMMA.64x16x16.F32.BF16 R128, gdesc[UR4].tnspA.tnspB, R128, gsb0 ;  /* 0x60200000048079f0 */ /* 0x000fe20008001880 */
[----:B------:R-:W-:-:S05]  /*8430*/  LOP3.LUT R22, R23, 0x3fff, RZ, 0xc0, !PT ;  /* 0x00003fff17167812 */ /* 0x000fca00078ec0ff */
[----:B------:R-:W-:Y:S01]  /*8440*/  IMAD R233, R3, 0x800, R22 ;  /* 0x0000080003e97824 */ /* 0x000fe200078e0216 */
[----:B------:R-:W-:-:S04]  /*8450*/  ULOP3.LUT UR8, UR25, 0x80000, URZ, 0xfc, !UPT ;  /* 0x0008000019087892 */ /* 0x000fc8000f8efc3f */
[----:B------:R-:W-:Y:S01]  /*8460*/  R2UR UR52, R233 ;  /* 0x00000000e93472ca */ /* 0x000fe200000e0000 */
[----:B------:R-:W-:Y:S01]  /*8470*/  UMOV UR53, 0x40000040 ;  /* 0x4000004000357882 */ /* 0x000fe20000000000 */
[----:B------:R-:W-:Y:S01]  /*8480*/  UMOV UR55, 0x40 ;  /* 0x0000004000377882 */ /* 0x000fe20000000000 */
[----:B------:R-:W-:Y:S01]  /*8490*/  UMOV UR54, UR8 ;  /* 0x0000000800367c82 */ /* 0x000fe20008000000 */
[----:B------:R-:W-:Y:S02]  /*84a0*/  WARPGROUP.DEPBAR.LE gsb0, 0x0 ;  /* 0x00008000000079c5 */ /* 0x000fe40000010000 */
[----:B------:R-:W-:-:S07]  /*84b0*/  WARPGROUP.ARRIVE ;  /* 0x00000000000079c5 */ /* 0x000fce0000000000 */
[----:B------:R-:W-:Y:S01]  /*84c0*/  HGMMA.64x16x16.F32.BF16 R136, gdesc[UR52].tnspA.tnspB, R136, gsb0 ;  /* 0x60200000348879f0 */ /* 0x000fe20008001888 */
[----:B------:R-:W-:Y:S01]  /*84d0*/  UIADD3 UR9, UR8, 0x80, URZ ;  /* 0x0000008008097890 */ /* 0x000fe2000fffe03f */
[----:B------:R-:W-:Y:S01]  /*84e0*/  UMOV UR44, UR52 ;  /* 0x00000034002c7c82 */ /* 0x000fe20008000000 */
[----:B------:R-:W-:Y:S01]  /*84f0*/  UMOV UR45, UR53 ;  /* 0x00000035002d7c82 */ /* 0x000fe20008000000 */
[----:B------:R-:W-:-:S04]  /*8500*/  UMOV UR47, 0x40 ;  /* 0x00000040002f7882 */ /* 0x000fc80000000000 */
[----:B------:R-:W-:Y:S01]  /*8510*/  UMOV UR46, UR9 ;  /* 0x00000009002e7c82 */ /* 0x000fe20008000000 */
[----:B------:R-:W-:Y:S02]  /*8520*/  WARPGROUP.DEPBAR.LE gsb0, 0x0 ;  /* 0x00008000000079c5 */ /* 0x000fe40000010000 */
[----:B------:R-:W-:-:S06]  /*8530*/  WARPGROUP.ARRIVE ;  /* 0x00000000000079c5 */ /* 0x000fcc0000000000 */
        /* <DEDUP_REMOVED lines=10> */
[----:B------:R-:W-:Y:S01]  /*85e0*/  IMAD.U32 R216, RZ, RZ, UR14 ;  /* 0x0000000effd87e24 */ /* 0x000fe2000f8e00ff */
[----:B------:R-:W-:Y:S01]  /*85f0*/  UMOV UR12, UR52 ;  /* 0x00000034000c7c82 */ /* 0x000fe20008000000 */
[----:B------:R-:W-:Y:S01]  /*8600*/  IMAD.U32 R217, RZ, RZ, UR15 ;  /* 0x0000000fffd97e24 */ /* 0x000fe2000f8e00ff */
[----:B------:R-:W-:Y:S01]  /*8610*/  UMOV UR13, UR53 ;  /* 0x00000035000d7c82 */ /* 0x000fe20008000000 */
[----:B------:R-:W-:Y:S02]  /*8620*/  UMOV UR15, 0x40 ;  /* 0x00000040000f7882 */ /* 0x000fe40000000000 */
        /* <DEDUP_REMOVED lines=14> */
[----:B-1----:R-:W-:Y:S02]  /*8710*/  VIADD R24, R233, 0x80 ;  /* 0x00000080e9187836 */ /* 0x002fe40000000000 */
[----:B------:R-:W-:-:S03]  /*8720*/  IMAD.U32 R22, RZ, RZ, UR46 ;  /* 0x0000002eff167e24 */ /* 0x000fc6000f8e00ff */
[----:B------:R-:W-:Y:S01]  /*8730*/  R2UR UR44, R24 ;  /* 0x00000000182c72ca */ /* 0x000fe200000e0000 */
[----:B------:R-:W-:Y:S01]  /*8740*/  UIADD3 UR46, UR8, 0x10, URZ ;  /* 0x00000010082e7890 */ /* 0x000fe2000fffe03f */
[----:B------:R-:W-:Y:S01]  /*8750*/  IMAD.U32 R23, RZ, RZ, UR47 ;  /* 0x0000002fff177e24 */ /* 0x000fe2000f8e00ff */
[----:B------:R-:W-:Y:S01]  /*8760*/  UMOV UR45, 0x40000040 ;  /* 0x40000040002d7882 */ /* 0x000fe20000000000 */
[----:B------:R-:W-:Y:S01]  /*8770*/  UMOV UR47, 0x40 ;  /* 0x00000040002f7882 */ /* 0x000fe20000000000 */
        /* <DEDUP_REMOVED lines=40> */
[----:B------:R-:W-:Y:S01]  /*8a00*/  VIADD R24, R233, 0x100 ;  /* 0x00000100e9187836 */ /* 0x000fe20000000000 */
[----:B------:R-:W-:-:S04]  /*8a10*/  UIADD3 UR26, UR8, 0x20, URZ ;  /* 0x00000020081a7890 */ /* 0x000fc8000fffe03f */
[----:B------:R-:W-:Y:S01]  /*8a20*/  R2UR UR24, R24 ;  /* 0x00000000181872ca */ /* 0x000fe200000e0000 */
[----:B------:R-:W-:Y:S01]  /*8a30*/  UMOV UR25, 0x40000040 ;  /* 0x4000004000197882 */ /* 0x000fe20000000000 */
[----:B------:R-:W-:Y:S01]  /*8a40*/  UMOV UR27, 0x40 ;  /* 0x00000040001b7882 */ /* 0x000fe20000000000 */
[----:B------:R-:W-:Y:S02]  /*8a50*/  WARPGROUP.DEPBAR.LE gsb0, 0x0 ;  /* 0x00008000000079c5 */ /* 0x000fe40000010000 */
[----:B------:R-:W-:-:S08]  /*8a60*/  WARPGROUP.ARRIVE ;  /* 0x00000000000079c5 */ /* 0x000fd00000000000 */
        /* <DEDUP_REMOVED lines=51> */
[----:B------:R-:W-:Y:S01]  /*8da0*/  IMAD.U32 R226, RZ, RZ, UR14 ;  /* 0x0000000effe27e24 */ /* 0x000fe2000f8e00ff */
[----:B------:R-:W-:Y:S01]  /*8db0*/  UIADD3 UR14, UR8, 0x1b0, URZ ;  /* 0x000001b0080e7890 */ /* 0x000fe2000fffe03f */
[----:B------:R-:W-:Y:S01]  /*8dc0*/  IMAD.U32 R227, RZ, RZ, UR15 ;  /* 0x0000000fffe37e24 */ /* 0x000fe2000f8e00ff */
[----:B------:R-:W-:Y:S01]  /*8dd0*/  UMOV UR12, UR4 ;  /* 0x00000004000c7c82 */ /* 0x000fe20008000000 */
[----:B------:R-:W-:Y:S01]  /*8de0*/  UMOV UR13, UR5 ;  /* 0x00000005000d7c82 */ /* 0x000fe20008000000 */
[----:B------:R-:W-:Y:S01]  /*8df0*/  UMOV UR15, 0x40 ;  /* 0x00000040000f7882 */ /* 0x000fe20000000000 */
[----:B------:R-:W-:Y:S02]  /*8e00*/  WARPGROUP.DEPBAR.LE gsb0, 0x0 ;  /* 0x00008000000079c5 */ /* 0x000fe40000010000 */
[----:B------:R-:W-:-:S06]  /*8e10*/  WARPGROUP.ARRIVE ;  /* 0x00000000000079c5 */ /* 0x000fcc0000000000 */
[----:B------:R-:W-:Y:S01]  /*8e20*/  HGMMA.64x16x16.F32.BF16 R184, gdesc[UR12].tnspA.tnspB, R184, gsb0 ;  /* 0x602000000cb879f0 */ /* 0x000fe200080018b8 */
[----:B------:R-:W-:Y:S01]  /*8e30*/  UIADD3 UR10, UR8, 0x230, URZ ;  /* 0x00000230080a7890 */ /* 0x000fe2000fffe03f */
[----:B------:R-:W-:Y:S02]  /*8e40*/  UMOV UR9, UR5 ;  /* 0x0000000500097c82 */ /* 0x000fe40008000000 */
[----:B------:R-:W-:Y:S01]  /*8e50*/  UMOV UR8, UR4 ;  /* 0x0000000400087c82 */ /* 0x000fe20008000000 */
[----:B------:R-:W-:Y:S01]  /*8e60*/  UMOV UR11, 0x40 ;  /* 0x00000040000b7882 */ /* 0x000fe20000000000 */
[----:B------:R-:W-:Y:S02]  /*8e70*/  WARPGROUP.DEPBAR.LE gsb0, 0x0 ;  /* 0x00008000000079c5 */ /* 0x000fe40000010000 */
[----:B------:R-:W-:-:S06]  /*8e80*/  WARPGROUP.ARRIVE ;  /* 0x00000000000079c5 */ /* 0x000fcc0000000000 */
[----:B------:R-:W-:Y:S03]  /*8e90*/  HGMMA.64x16x16.F32.BF16 R200, gdesc[UR8].tnspA.tnspB, R200, gsb0 ;  /* 0x6020000008c879f0 */ /* 0x000fe600080018c8 */
[----:B------:R-:W-:Y:S02]  /*8ea0*/  WARPGROUP.DEPBAR.LE gsb0, 0x0 ;  /* 0x00008000000079c5 */ /* 0x000fe40000010000 */
[----:B--2---:R-:W-:Y:S05]  /*8eb0*/  @!P0 BRA `(.L_x_17) ;  /* 0x0000000000048947 */ /* 0x004fea0003800000 */
[----:B------:R-:W-:Y:S01]  /*8ec0*/  BPT.TRAP 0x1 ;  /* 0x000000040000795c */ /* 0x000fe20000300000 */
.L_x_17:
[----:B------:R-:W-:Y:S01]  /*8ed0*/  UIADD3 UR4, UR60, 0x31838, URZ ;  /* 0x000318383c047890 */ /* 0x000fe2000fffe03f */
[----:B------:R-:W-:Y:S01]  /*8ee0*/  VIADD R24, R5, 0x500 ;  /* 0x0000050005187836 */ /* 0x000fe20000000000 */
[----:B------:R-:W-:Y:S01]  /*8ef0*/  R2UR UR58, R20 ;  /* 0x00000000143a72ca */ /* 0x000fe200000e0000 */
[----:B------:R-:W-:Y:S01]  /*8f00*/  UMOV UR57, 0x40000040 ;  /* 0x4000004000397882 */ /* 0x000fe20000000000 */
[----:B------:R-:W-:Y:S01]  /*8f10*/  UPRMT UR4, URZ, 0x654, UR4 ;  /* 0x000006543f047896 */ /* 0x000fe20008000004 */
[----:B------:R-:W-:Y:S01]  /*8f20*/  R2UR UR59, R21 ;  /* 0x00000000153b72ca */ /* 0x000fe200000e0000 */
[----:B------:R-:W-:Y:S01]  /*8f30*/  VIADD R20, R5, 0x580 ;  /* 0x0000058005147836 */ /* 0x000fe20000000000 */
[----:B------:R-:W-:Y:S01]  /*8f40*/  R2UR UR56, R24 ;  /* 0x00000000183872ca */ /* 0x000fe200000e0000 */
[----:B------:R-:W-:-:S05]  /*8f50*/  ULDC.64 UR8, c[0x0][0x208] ;  /* 0x0000820000087ab9 */ /* 0x000fca0000000a00 */
[----:B------:R-:W-:Y:S01]  /*8f60*/  SYNCS.ARRIVE.TRANS64.RED.A1T0 RZ, [UR4], RZ ;  /* 0x000000ffffff79a7 */ /* 0x000fe20008100404 */
[----:B------:R-:W-:-:S06]  /*8f70*/  WARPGROUP.ARRIVE ;  /* 0x00000000000079c5 */ /* 0x000fcc0000000000 */
[----:B------:R-:W-:Y:S01]  /*8f80*/  HGMMA.64x64x16.F32.BF16 R24, gdesc[UR56].tnspA, RZ, !UPT, gsb0 ;  /* 0x20e00000381879f0 */ /* 0x000fe2000c0018ff */
[----:B------:R-:W-:Y:S01]  /*8f90*/  R2UR UR56, R20 ;  /* 0x00000000143872ca */ /* 0x000fe200000e0000 */
[----:B------:R-:W-:Y:S01]  /*8fa0*/  UMOV UR57, 0x40000040 ;  /* 0x4000004000397882 */ /* 0x000fe20000000000 */
[----:B------:R-:W-:Y:S01]  /*8fb0*/  R2UR UR58, R14 ;  /* 0x000000000e3a72ca */ /* 0x000fe200000e0000 */
[----:B------:R-:W-:Y:S01]  /*8fc0*/  VIADD R14, R5, 0x600 ;  /* 0x00000600050e7836 */ /* 0x000fe20000000000 */
[----:B------:R-:W-:Y:S01]  /*8fd0*/  R2UR UR59, R15 ;  /* 0x000000000f3b72ca */ /* 0x000fe200000e0000 */
[----:B------:R-:W-:Y:S02]  /*8fe0*/  WARPGROUP.DEPBAR.LE gsb0, 0x0 ;  /* 0x00008000000079c5 */ /* 0x000fe40000010000 */
[----:B------:R-:W-:-:S10]  /*8ff0*/  WARPGROUP.ARRIVE ;  /* 0x00000000000079c5 */ /* 0x000fd40000000000 */
[----:B------:R-:W-:Y:S01]  /*9000*/  HGMMA.64x64x16.F32.BF16 R24, gdesc[UR56].tnspA, R24, gsb0 ;  /* 0x20e00000381879f0 */ /* 0x000fe20008001818 */
[----:B------:R-:W-:Y:S01]  /*9010*/  R2UR UR56, R14 ;  /* 0x000000000e3872ca */ /* 0x000fe200000e0000 */
[----:B------:R-:W-:Y:S01]  /*9020*/  UMOV UR57, 0x40000040 ;  /* 0x4000004000397882 */ /* 0x000fe20000000000 */
[----:B------:R-:W-:Y:S01]  /*9030*/  R2UR UR58, R12 ;  /* 0x000000000c3a72ca */ /* 0x000fe200000e0000 */
[----:B------:R-:W-:Y:S01]  /*9040*/  VIADD R12, R5, 0x680 ;  /* 0x00000680050c7836 */ /* 0x000fe20000000000 */
[----:B------:R-:W-:Y:S01]  /*9050*/  R2UR UR59, R13 ;  /* 0x000000000d3b72ca */ /* 0x000fe200000e0000 */
[----:B------:R-:W-:Y:S01]  /*9060*/  VIADD R5, R5, 0x700 ;  /* 0x0000070005057836 */ /* 0x000fe20000000000 */
[----:B------:R-:W-:Y:S02]  /*9070*/  WARPGROUP.DEPBAR.LE gsb0, 0x0 ;  /* 0x00008000000079c5 */ /* 0x000fe40000010000 */
[----:B------:R-:W-:-:S09]  /*9080*/  WARPGROUP.ARRIVE ;  /* 0x00000000000079c5 */ /* 0x000fd20000000000 */
[----:B------:R-:W-:Y:S01]  /*9090*/  HGMMA.64x64x16.F32.BF16 R24, gdesc[UR56].tnspA, R24, gsb0 ;  /* 0x20e00000381879f0 */ /* 0x000fe20008001818 */
[----:B------:R-:W-:Y:S01]  /*90a0*/  R2UR UR56, R12 ;  /* 0x000000000c3872ca */ /* 0x000fe200000e0000 */
[----:B------:R-:W-:Y:S01]  /*90b0*/  UMOV UR57, 0x40000040 ;  /* 0x4000004000397882 */ /* 0x000fe20000000000 */
[----:B------:R-:W-:Y:S02]  /*90c0*/  R2UR UR58, R10 ;  /* 0x000000000a3a72ca */ /* 0x000fe400000e0000 */
[----:B------:R-:W-:Y:S01]  /*90d0*/  R2UR UR59, R11 ;  /* 0x000000000b3b72ca */ /* 0x000fe200000e0000 */
[----:B------:R-:W-:Y:S02]  /*90e0*/  WARPGROUP.DEPBAR.LE gsb0, 0x0 ;  /* 0x00008000000079c5 */ /* 0x000fe40000010000 */
[----:B------:R-:W-:-:S10]  /*90f0*/  WARPGROUP.ARRIVE ;  /* 0x00000000000079c5 */ /* 0x000fd40000000000 */
        /* <DEDUP_REMOVED lines=8> */
[----:B------:R-:W-:-:S05]  /*9180*/  VIADD R5, R233, 0x400 ;  /* 0x00000400e9057836 */ /* 0x000fca0000000000 */
[----:B------:R-:W-:Y:S01]  /*9190*/  R2UR UR52, R5 ;  /* 0x00000000053472ca */ /* 0x000fe200000e0000 */
[----:B------:R-:W-:Y:S01]  /*91a0*/  UMOV UR53, 0x40000040 ;  /* 0x4000004000357882 */ /* 0x000fe20000000000 */
[----:B------:R-:W-:Y:S02]  /*91b0*/  WARPGROUP.DEPBAR.LE gsb0, 0x0 ;  /* 0x00008000000079c5 */ /* 0x000fe40000010000 */
[----:B------:R-:W-:Y:S01]  /*91c0*/  WARPGROUP.ARRIVE ;  /* 0x00000000000079c5 */ /* 0x000fe20000000000 */
[----:B------:R-:W-:Y:S01]  /*91d0*/  VIADD R5, R233, 0x480 ;  /* 0x00000480e9057836 */ /* 0x000fe20000000000 */
[----:B------:R-:W-:Y:S01]  /*91e0*/  UMOV UR45, 0x40000040 ;  /* 0x40000040002d7882 */ /* 0x000fe20000000000 */
[----:B------:R-:W-:Y:S01]  /*91f0*/  UMOV UR25, 0x40000040 ;  /* 0x4000004000197882 */ /* 0x000fe20000000000 */
[----:B------:R-:W-:Y:S01]  /*9200*/  UMOV UR5, 0x40000040 ;  /* 0x4000004000057882 */ /* 0x000fe20000000000 */
[----:B------:R1:W-:Y:S04]  /*9210*/  REDG.E.ADD.F32x4.FTZ.RN.STRONG.GPU desc[UR8][R8.64+0x4000], R24 ;  /* 0x00400018080079a6 */ /* 0x0003e8000c10f788 */
[----:B------:R-:W-:Y:S01]  /*9220*/  HGMMA.64x16x16.F32.BF16 R144, gdesc[UR52].tnspA.tnspB, R144, gsb0 ;  /* 0x60200000349079f0 */ /* 0x000fe20008001890 */
[----:B------:R-:W-:-:S02]  /*9230*/  R2UR UR54, R22 ;  /* 0x00000000163672ca */ /* 0x000fc400000e0000 */
[----:B------:R-:W-:Y:S02]  /*9240*/  R2UR UR55, R23 ;  /* 0x00000000173772ca */ /* 0x000fe400000e0000 */
[----:B------:R-:W-:Y:S01]  /*9250*/  R2UR UR44, R5 ;  /* 0x00000000052c72ca */ /* 0x000fe200000e0000 */
[----:B------:R-:W-:Y:S01]  /*9260*/  UMOV UR41, UR25 ;  /* 0x0000001900297c82 */ /* 0x000fe20008000000 */
[----:B------:R-:W-:Y:S01]  /*9270*/  UMOV UR37, UR25 ;  /* 0x0000001900257c82 */ /* 0x000fe20008000000 */
[----:B------:R-:W-:Y:S01]  /*9280*/  UMOV UR33, UR25 ;  /* 0x0000001900217c82 */ /* 0x000fe20008000000 */
[----:B------:R-:W-:Y:S01]  /*9290*/  UMOV UR21, UR5 ;  /* 0x0000000500157c82 */ /* 0x000fe20008000000 */
[----:B------:R-:W-:Y:S01]  /*92a0*/  UMOV UR17, UR5 ;  /* 0x0000000500117c82 */ /* 0x000fe20008000000 */
[----:B------:R-:W-:Y:S01]  /*92b0*/  UMOV UR13, UR5 ;  /* 0x00000005000d7c82 */ /* 0x000fe20008000000 */
[----:B------:R1:W-:Y:S01]  /*92c0*/  REDG.E.ADD.F32x4.FTZ.RN.STRONG.GPU desc[UR8][R8.64+0x4800], R28 ;  /* 0x0048001c080079a6 */ /* 0x0003e2000c10f788 */
[----:B------:R-:W-:-:S02]  /*92d0*/  WARPGROUP.DEPBAR.LE gsb0, 0x0 ;  /* 0x00008000000079c5 */ /* 0x000fc40000010000 */
[----:B------:R-:W-:Y:S01]  /*92e0*/  WARPGROUP.ARRIVE ;  /* 0x00000000000079c5 */ /* 0x000fe20000000000 */
[C---:B------:R-:W-:Y:S01]  /*92f0*/  VIADD R5, R233.reuse, 0x500 ;  /* 0x00000500e9057836 */ /* 0x040fe20000000000 */
[----:B------:R1:W-:Y:S04]  /*9300*/  REDG.E.ADD.F32x4.FTZ.RN.STRONG.GPU desc[UR8][R8.64+0x5000], R32 ;  /* 0x00500020080079a6 */ /* 0x0003e8000c10f788 */
[----:B------:R-:W-:Y:S01]  /*9310*/  HGMMA.64x16x16.F32.BF16 R160, gdesc[UR52].tnspA.tnspB, R160, gsb0 ;  /* 0x6020000034a079f0 */ /* 0x000fe200080018a0 */
[----:B------:R-:W-:Y:S01]  /*9320*/  R2UR UR54, R216 ;  /* 0x00000000d83672ca */ /* 0x000fe200000e0000 */
[----:B------:R-:W-:Y:S01]  /*9330*/  VIADD R233, R233, 0x580 ;  /* 0x00000580e9e97836 */ /* 0x000fe20000000000 */
[----:B------:R-:W-:Y:S01]  /*9340*/  R2UR UR55, R217 ;  /* 0x00000000d93772ca */ /* 0x000fe200000e0000 */
[----:B------:R1:W-:Y:S01]  /*9350*/  REDG.E.ADD.F32x4.FTZ.RN.STRONG.GPU desc[UR8][R8.64+0x5800], R36 ;  /* 0x00580024080079a6 */ /* 0x0003e2000c10f788 */
[----:B------:R-:W-:-:S02]  /*9360*/  WARPGROUP.DEPBAR.LE gsb0, 0x0 ;  /* 0x00008000000079c5 */ /* 0x000fc40000010000 */
[----:B------:R-:W-:Y:S01]  /*9370*/  WARPGROUP.ARRIVE ;  /* 0x00000000000079c5 */ /* 0x000fe20000000000 */
[----:B------:R-:W-:Y:S01]  /*9380*/  R2UR UR24, R5 ;  /* 0x00000000051872ca */ /* 0x000fe200000e0000 */
[----:B------:R1:W-:Y:S07]  /*9390*/  REDG.E.ADD.F32x4.FTZ.RN.STRONG.GPU desc[UR8][R8.64+0x6000], R40 ;  /* 0x00600028080079a6 */ /* 0x0003ee000c10f788 */
[----:B------:R-:W-:Y:S01]  /*93a0*/  HGMMA.64x16x16.F32.BF16 R176, gdesc[UR52].tnspA.tnspB, R176, gsb0 ;  /* 0x6020000034b079f0 */ /* 0x000fe200080018b0 */
[----:B------:R-:W-:Y:S01]  /*93b0*/  R2UR UR54, R218 ;  /* 0x00000000da3672ca */ /* 0x000fe200000e0000 */
[----:B------:R1:W-:Y:S01]  /*93c0*/  REDG.E.ADD.F32x4.FTZ.RN.STRONG.GPU desc[UR8][R8.64+0x6800], R44 ;  /* 0x0068002c080079a6 */ /* 0x0003e2000c10f788 */
[----:B------:R-:W-:-:S02]  /*93d0*/  R2UR UR55, R219 ;  /* 0x00000000db3772ca */ /* 0x000fc400000e0000 */
[----:B------:R-:W-:Y:S01]  /*93e0*/  R2UR UR4, R233 ;  /* 0x00000000e90472ca */ /* 0x000fe200000e0000 */
[----:B------:R1:W-:Y:S01]  /*93f0*/  REDG.E.ADD.F32x4.FTZ.RN.STRONG.GPU desc[UR8][R8.64+0x7000], R48 ;  /* 0x00700030080079a6 */ /* 0x0003e2000c10f788 */
[----:B------:R-:W-:Y:S01]  /*9400*/  UMOV UR40, UR24 ;  /* 0x0000001800287c82 */ /* 0x000fe20008000000 */
[----:B------:R-:W-:Y:S01]  /*9410*/  UMOV UR36, UR24 ;  /* 0x0000001800247c82 */ /* 0x000fe20008000000 */
[----:B------:R-:W-:Y:S01]  /*9420*/  UMOV UR32, UR24 ;  /* 0x0000001800207c82 */ /* 0x000fe20008000000 */
[----:B------:R1:W-:Y:S08]  /*9430*/  REDG.E.ADD.F32x4.FTZ.RN.STRONG.GPU desc[UR8][R8.64+0x7800], R52 ;  /* 0x00780034080079a6 */ /* 0x0003f0000c10f788 */
[----:B------:R-:W-:Y:S01]  /*9440*/  UMOV UR20, UR4 ;  /* 0x0000000400147c82 */ /* 0x000fe20008000000 */
[----:B------:R-:W-:Y:S01]  /*9450*/  UMOV UR16, UR4 ;  /* 0x0000000400107c82 */ /* 0x000fe20008000000 */
[----:B------:R-:W-:Y:S01]  /*9460*/  UMOV UR12, UR4 ;  /* 0x00000004000c7c82 */ /* 0x000fe20008000000 */
[----:B------:R-:W-:-:S02]  /*9470*/  WARPGROUP.DEPBAR.LE gsb0, 0x0 ;  /* 0x00008000000079c5 */ /* 0x000fc40000010000 */
[----:B------:R-:W-:-:S06]  /*9480*/  WARPGROUP.ARRIVE ;  /* 0x00000000000079c5 */ /* 0x000fcc0000000000 */
[----:B------:R-:W-:Y:S01]  /*9490*/  HGMMA.64x16x16.F32.BF16 R192, gdesc[UR52].tnspA.tnspB, R192, gsb0 ;  /* 0x6020000034c079f0 */ /* 0x000fe200080018c0 */
[----:B------:R-:W-:Y:S02]  /*94a0*/  R2UR UR54, R220 ;  /* 0x00000000dc3672ca */ /* 0x000fe400000e0000 */
[----:B------:R-:W-:Y:S01]  /*94b0*/  R2UR UR55, R221 ;  /* 0x00000000dd3772ca */ /* 0x000fe200000e0000 */
[----:B------:R-:W-:Y:S02]  /*94c0*/  WARPGROUP.DEPBAR.LE gsb0, 0x0 ;  /* 0x00008000000079c5 */ /* 0x000fe40000010000 */
[----:B------:R-:W-:-:S10]  /*94d0*/  WARPGROUP.ARRIVE ;  /* 0x00000000000079c5 */ /* 0x000fd40000000000 */
[----:B------:R-:W-:Y:S03]  /*94e0*/  HGMMA.64x16x16.F32.BF16 R208, gdesc[UR52].tnspA.tnspB, R208, gsb0 ;  /* 0x6020000034d079f0 */ /* 0x000fe600080018d0 */
[----:B------:R-:W-:Y:S02]  /*94f0*/  WARPGROUP.DEPBAR.LE gsb0, 0x0 ;  /* 0x00008000000079c5 */ /* 0x000fe40000010000 */
[----:B------:R-:W-:-:S06]  /*9500*/  WARPGROUP.ARRIVE ;  /* 0x00000000000079c5 */ /* 0x000fcc0000000000 */
[----:B------:R-:W-:Y:S01]  /*9510*/  HGMMA.64x16x16.F32.BF16 R144, gdesc[UR44].tnspA.tnspB, R144, gsb0 ;  /* 0x602000002c9079f0 */ /* 0x000fe20008001890 */
[----:B------:R-:W-:Y:S02]  /*9520*/  R2UR UR46, R222 ;  /* 0x00000000de2e72ca */ /* 0x000fe400000e0000 */
[----:B------:R-:W-:Y:S01]  /*9530*/  R2UR UR47, R223 ;  /* 0x00000000df2f72ca */ /* 0x000fe200000e0000 */
[----:B------:R-:W-:Y:S02]  /*9540*/  WARPGROUP.DEPBAR.LE gsb0, 0x0 ;  /* 0x00008000000079c5 */ /* 0x000fe40000010000 */
[----:B------:R-:W-:-:S10]  /*9550*/  WARPGROUP.ARRIVE ;  /* 0x00000000000079c5 */ /* 0x000fd40000000000 */
        /* <DEDUP_REMOVED lines=51> */
[----:B-1----:R-:W-:Y:S05]  /*9890*/  @!P0 BRA `(.L_x_18) ;  /* 0x0000000000048947 */ /* 0x002fea0003800000 */
[----:B------:R-:W-:Y:S01]  /*98a0*/  BPT.TRAP 0x1 ;  /* 0x000000040000795c */ /* 0x000fe20000300000 */
.L_x_18:
[----:B------:R-:W2:Y:S01]  /*98b0*/  LDL R5, [R1] ;  /* 0x0000000001057983 */ /* 0x000ea20000100800 */
[----:B------:R-:W-:Y:S01]  /*98c0*/  VIADD R16, R16, 0x1 ;  /* 0x0000000110107836 */ /* 0x000fe20000000000 */
[----:B------:R-:W-:Y:S01]  /*98d0*/  LOP3.LUT R18, R18, 0x1, RZ, 0x3c, !PT ;  /* 0x0000000112127812 */ /* 0x000fe200078e3cff */
[----:B------:R-:W-:Y:S02]  /*98e0*/  VIADD R3, R3, 0x1 ;  /* 0x0000000103037836 */ /* 0x000fe40000000000 */
[----:B------:R-:W-:-:S03]  /*98f0*/  VIADD R17, R17, 0x31820 ;  /* 0x0003182011117836 */ /* 0x000fc60000000000 */
[C---:B------:R-:W-:Y:S02]  /*9900*/  ISETP.NE.AND P0, PT, R3.reuse, 0x2, PT ;  /* 0x000000020300780c */ /* 0x040fe40003f05270 */
[----:B------:R-:W-:Y:S02]  /*9910*/  PRMT R17, RZ, 0x654, R17 ;  /* 0x00000654ff117816 */ /* 0x000fe40000000011 */
[----:B------:R-:W-:Y:S02]  /*9920*/  SEL R6, RZ, 0x1, P0 ;  /* 0x00000001ff067807 */ /* 0x000fe40000000000 */
[----:B------:R1:W-:Y:S01]  /*9930*/  SYNCS.ARRIVE.TRANS64.RED.A1T0 RZ, [R17+URZ], RZ ;  /* 0x000000ff11ff79a7 */ /* 0x0003e2000810043f */
[----:B------:R-:W-:Y:S02]  /*9940*/  SEL R3, R3, RZ, P0 ;  /* 0x000000ff03037207 */ /* 0x000fe40000000000 */
[----:B------:R-:W-:Y:S02]  /*9950*/  LOP3.LUT R19, R19, R6, RZ, 0x3c, !PT ;  /* 0x0000000613137212 */ /* 0x000fe400078e3cff */
[----:B--2---:R-:W-:-:S13]  /*9960*/  ISETP.GE.AND P1, PT, R16, R5, PT ;  /* 0x000000051000720c */ /* 0x004fda0003f26270 */
[----:B-1----:R-:W-:Y:S05]  /*9970*/  @!P1 BRA `(.L_x_19) ;  /* 0xffffff7400b49947 */ /* 0x002fea000383ffff */
.L_x_8:
[----:B------:R-:W-:Y:S01]  /*9980*/  IMAD.U32 R16, RZ, RZ, UR60 ;  /* 0x0000003cff107e24 */ /* 0x000fe2000f8e00ff */
[----:B------:R-:W-:Y:S02]  /*9990*/  ULDC UR4, c[0x0][0x740] ;  /* 0x0001d00000047ab9 */ /* 0x000fe40000000800 */
[----:B------:R-:W-:Y:S01]  /*99a0*/  FMUL.FTZ R136, R136, UR4 ;  /* 0x0000000488887c20 */ /* 0x000fe20008410000 */
[----:B------:R-:W-:Y:S01]  /*99b0*/  FMUL.FTZ R137, R137, UR4 ;  /* 0x0000000489897c20 */ /* 0x000fe20008410000 */
[----:B------:R-:W-:Y:S01]  /*99c0*/  LOP3.LUT P0, RZ, R16, 0x3ff, RZ, 0xc0, !PT ;  /* 0x000003ff10ff7812 */ /* 0x000fe2000780c0ff */
[----:B------:R-:W-:Y:S01]  /*99d0*/  FMUL.FTZ R138, R138, UR4 ;  /* 0x000000048a8a7c20 */ /* 0x000fe20008410000 */
        /* <DEDUP_REMOVED lines=77> */
[----:B------:R-:W-:Y:S06]  /*9eb0*/  @!P0 BRA `(.L_x_20) ;  /* 0x0000000000408947 */ /* 0x000fec0003800000 */
[----:B------:R-:W-:Y:S01]  /*9ec0*/  MOV R2, 0x0 ;  /* 0x0000000000027802 */ /* 0x000fe20000000f00 */
[----:B------:R-:W-:Y:S01]  /*9ed0*/  ULDC.64 UR4, c[0x4][0x70] ;  /* 0x01001c0000047ab9 */ /* 0x000fe20000000a00 */
[----:B------:R-:W-:Y:S01]  /*9ee0*/  ULDC.64 UR6, c[0x4][0x8] ;  /* 0x0100020000067ab9 */ /* 0x000fe20000000a00 */
[----:B------:R-:W-:Y:S02]  /*9ef0*/  IMAD.U32 R4, RZ, RZ, UR4 ;  /* 0x00000004ff047e24 */ /* 0x000fe4000f8e00ff */
[----:B------:R-:W-:Y:S01]  /*9f00*/  IMAD.U32 R5, RZ, RZ, UR5 ;  /* 0x00000005ff057e24 */ /* 0x000fe2000f8e00ff */
[----:B------:R-:W1:Y:S01]  /*9f10*/  LDC.64 R2, c[0x4][R2] ;  /* 0x0100000002027b82 */ /* 0x000e620000000a00 */
[----:B------:R-:W-:Y:S01]  /*9f20*/  ULDC.64 UR4, c[0x4][0x78] ;  /* 0x01001e0000047ab9 */ /* 0x000fe20000000a00 */
[----:B------:R-:W-:Y:S02]  /*9f30*/  IMAD.U32 R10, RZ, RZ, UR6 ;  /* 0x00000006ff0a7e24 */ /* 0x000fe4000f8e00ff */
[----:B------:R-:W-:-:S02]  /*9f40*/  IMAD.U32 R6, RZ, RZ, UR4 ;  /* 0x00000004ff067e24 */ /* 0x000fc4000f8e00ff */
[----:B------:R-:W-:Y:S02]  /*9f50*/  IMAD.U32 R7, RZ, RZ, UR5 ;  /* 0x00000005ff077e24 */ /* 0x000fe4000f8e00ff */
[----:B------:R-:W-:Y:S02]  /*9f60*/  IMAD.U32 R11, RZ, RZ, UR7 ;  /* 0x00000007ff0b7e24 */ /* 0x000fe4000f8e00ff */
[----:B------:R-:W-:Y:S02]  /*9f70*/  IMAD.MOV.U32 R8, RZ, RZ, 0x70 ;  /* 0x00000070ff087424 */ /* 0x000fe400078e00ff */
[----:B------:R-:W-:Y:S02]  /*9f80*/  IMAD.MOV.U32 R12, RZ, RZ, 0x1 ;  /* 0x00000001ff0c7424 */ /* 0x000fe400078e00ff */
[----:B------:R-:W-:-:S07]  /*9f90*/  IMAD.MOV.U32 R13, RZ, RZ, RZ ;  /* 0x000000ffff0d7224 */ /* 0x000fce00078e00ff */
[----:B------:R-:W-:-:S07]  /*9fa0*/  LEPC R20, `(.L_x_20) ;  /* 0x000000001014794e */ /* 0x000fce0000000000 */
[----:B-1----:R-:W-:Y:S05]  /*9fb0*/  CALL.ABS.NOINC R2 ;  /* 0x0000000002007343 */ /* 0x002fea0003c00000 */
.L_x_20:
[----:B------:R-:W-:-:S06]  /*9fc0*/  UIADD3 UR4, UR60, 0xa000, URZ ;  /* 0x0000a0003c047890 */ /* 0x000fcc000fffe03f */
[----:B------:R-:W-:-:S05]  /*9fd0*/  IMAD.U32 R17, RZ, RZ, UR4 ;  /* 0x00000004ff117e24 */ /* 0x000fca000f8e00ff */
[----:B------:R-:W-:-:S13]  /*9fe0*/  LOP3.LUT P0, RZ, R17, 0x3ff, RZ, 0xc0, !PT ;  /* 0x000003ff11ff7812 */ /* 0x000fda000780c0ff */
[----:B------:R-:W-:Y:S05]  /*9ff0*/  @!P0 BRA `(.L_x_21) ;  /* 0x0000000000408947 */ /* 0x000fea0003800000 */
        /* <DEDUP_REMOVED lines=16> */
.L_x_21:
        /* <DEDUP_REMOVED lines=18> */
.L_x_22:
        /* <DEDUP_REMOVED lines=18> */
.L_x_23:
[----:B------:R-:W2:Y:S01]  /*a340*/  LDL.LU R2, [R1+0x4] ;  /* 0x0000040001027983 */ /* 0x000ea20000300800 */
[----:B------:R-:W-:Y:S05]  /*a350*/  WARPSYNC.ALL ;  /* 0x0000000000007948 */ /* 0x000fea0003800000 */
[----:B------:R-:W1:Y:S01]  /*a360*/  S2R R0, SR_TID.X ;  /* 0x0000000000007919 */ /* 0x000e620000002100 */
[----:B------:R-:W-:Y:S02]  /*a370*/  F2FP.BF16.F32.PACK_AB R56, R57, R56 ;  /* 0x000000383938723e */ /* 0x000fe400000010ff */
[----:B------:R-:W-:Y:S02]  /*a380*/  F2FP.BF16.F32.PACK_AB R57, R59, R58 ;  /* 0x0000003a3b39723e */ /* 0x000fe400000010ff */
[----:B------:R-:W-:-:S02]  /*a390*/  F2FP.BF16.F32.PACK_AB R64, R65, R64 ;  /* 0x000000404140723e */ /* 0x000fc400000010ff */
[----:B------:R-:W-:Y:S02]  /*a3a0*/  F2FP.BF16.F32.PACK_AB R58, R61, R60 ;  /* 0x0000003c3d3a723e */ /* 0x000fe400000010ff */
[----:B------:R-:W-:Y:S02]  /*a3b0*/  F2FP.BF16.F32.PACK_AB R59, R63, R62 ;  /* 0x0000003e3f3b723e */ /* 0x000fe400000010ff */
[----:B------:R-:W-:Y:S02]  /*a3c0*/  F2FP.BF16.F32.PACK_AB R65, R67, R66 ;  /* 0x000000424341723e */ /* 0x000fe400000010ff */
        /* <DEDUP_REMOVED lines=9> */
[----:B------:R-:W-:Y:S01]  /*a460*/  F2FP.BF16.F32.PACK_AB R82, R85, R84 ;  /* 0x000000545552723e */ /* 0x000fe200000010ff */
[----:B-1----:R-:W-:Y:S01]  /*a470*/  VIADD R6, R0, 0xffffff80 ;  /* 0xffffff8000067836 */ /* 0x002fe20000000000 */
[----:B------:R-:W-:Y:S02]  /*a480*/  F2FP.BF16.F32.PACK_AB R83, R87, R86 ;  /* 0x000000565753723e */ /* 0x000fe400000010ff */
[----:B------:R-:W-:Y:S01]  /*a490*/  F2FP.BF16.F32.PACK_AB R89, R91, R90 ;  /* 0x0000005a5b59723e */ /* 0x000fe200000010ff */
[----:B------:R-:W-:Y:S01]  /*a4a0*/  IMAD.SHL.U32 R0, R6, 0x40, RZ ;  /* 0x0000004006007824 */ /* 0x000fe200078e00ff */
[----:B------:R-:W-:Y:S02]  /*a4b0*/  SHF.R.S32.HI R7, RZ, 0x1f, R6 ;  /* 0x0000001fff077819 */ /* 0x000fe40000011406 */
[----:B------:R-:W-:Y:S02]  /*a4c0*/  F2FP.BF16.F32.PACK_AB R96, R97, R96 ;  /* 0x000000606160723e */ /* 0x000fe400000010ff */
[----:B------:R-:W-:-:S02]  /*a4d0*/  LEA.HI R5, R7, R6, RZ, 0x4 ;  /* 0x0000000607057211 */ /* 0x000fc400078f20ff */
[----:B------:R-:W-:Y:S02]  /*a4e0*/  LEA.HI R8, R7, R6, RZ, 0x7 ;  /* 0x0000000607087211 */ /* 0x000fe400078f38ff */
[----:B------:R-:W-:Y:S02]  /*a4f0*/  SHF.R.S32.HI R4, RZ, 0x4, R5 ;  /* 0x00000004ff047819 */ /* 0x000fe40000011405 */
[----:B------:R-:W-:Y:S02]  /*a500*/  SHF.R.S32.HI R8, RZ, 0x7, R8 ;  /* 0x00000007ff087819 */ /* 0x000fe40000011408 */
[----:B------:R-:W-:Y:S02]  /*a510*/  LEA.HI R5, R5, R4, RZ, 0x1 ;  /* 0x0000000405057211 */ /* 0x000fe400078f08ff */
[----:B------:R-:W-:Y:S02]  /*a520*/  F2FP.BF16.F32.PACK_AB R90, R93, R92 ;  /* 0x0000005c5d5a723e */ /* 0x000fe400000010ff */
[----:B------:R-:W-:-:S02]  /*a530*/  LOP3.LUT R5, R5, 0x7ffffe, RZ, 0xc0, !PT ;  /* 0x007ffffe05057812 */ /* 0x000fc400078ec0ff */
[----:B------:R-:W-:Y:S02]  /*a540*/  F2FP.BF16.F32.PACK_AB R91, R95, R94 ;  /* 0x0000005e5f5b723e */ /* 0x000fe400000010ff */
[----:B------:R-:W-:Y:S01]  /*a550*/  F2FP.BF16.F32.PACK_AB R97, R99, R98 ;  /* 0x000000626361723e */ /* 0x000fe200000010ff */
[----:B------:R-:W-:Y:S01]  /*a560*/  IMAD.IADD R5, R4, 0x1, -R5 ;  /* 0x0000000104057824 */ /* 0x000fe200078e0a05 */
[----:B------:R-:W-:Y:S02]  /*a570*/  F2FP.BF16.F32.PACK_AB R104, R105, R104 ;  /* 0x000000686968723e */ /* 0x000fe400000010ff */
[----:B------:R-:W-:Y:S01]  /*a580*/  F2FP.BF16.F32.PACK_AB R98, R101, R100 ;  /* 0x000000646562723e */ /* 0x000fe200000010ff */
[----:B------:R-:W-:Y:S01]  /*a590*/  IMAD R5, R8, 0xa, R5 ;  /* 0x0000000a08057824 */ /* 0x000fe200078e0205 */
        /* <DEDUP_REMOVED lines=52> */
[----:B------:R-:W-:Y:S01]  /*a8e0*/  F2FP.BF16.F32.PACK_AB R211, R215, R214 ;  /* 0x000000d6d7d3723e */ /* 0x000fe200000010ff */
[----:B--2---:R-:W-:Y:S01]  /*a8f0*/  IMAD.SHL.U32 R3, R2, 0x10, RZ ;  /* 0x0000001002037824 */ /* 0x004fe200078e00ff */
[----:B------:R-:W-:Y:S02]  /*a900*/  LOP3.LUT R2, R0, 0x1c0, RZ, 0xc0, !PT ;  /* 0x000001c000027812 */ /* 0x000fe400078ec0ff */
[----:B------:R-:W-:Y:S02]  /*a910*/  LEA.HI R0, R7, R6, RZ, 0x3 ;  /* 0x0000000607007211 */ /* 0x000fe400078f18ff */
[----:B------:R-:W-:-:S04]  /*a920*/  LOP3.LUT R3, R2, 0x30, R3, 0xf8, !PT ;  /* 0x0000003002037812 */ /* 0x000fc800078ef803 */
[----:B------:R-:W-:Y:S02]  /*a930*/  LOP3.LUT R0, R3, 0x8, R0, 0xf8, !PT ;  /* 0x0000000803007812 */ /* 0x000fe400078ef800 */
[----:B------:R-:W-:Y:S02]  /*a940*/  SHF.R.U32.HI R3, RZ, 0x3, R2 ;  /* 0x00000003ff037819 */ /* 0x000fe40000011602 */
[----:B------:R-:W-:Y:S02]  /*a950*/  LEA.HI R2, R7, R6, RZ, 0x5 ;  /* 0x0000000607027211 */ /* 0x000fe400078f28ff */
[----:B------:R-:W-:Y:S02]  /*a960*/  LOP3.LUT R0, R0, R3, RZ, 0x3c, !PT ;  /* 0x0000000300007212 */ /* 0x000fe400078e3cff */
[----:B------:R-:W-:Y:S02]  /*a970*/  SHF.R.S32.HI R2, RZ, 0x5, R2 ;  /* 0x00000005ff027819 */ /* 0x000fe40000011402 */
[----:B------:R-:W-:Y:S01]  /*a980*/  F2FP.BF16.F32.PACK_AB R6, R141, R140 ;  /* 0x0000008c8d06723e */ /* 0x000fe200000010ff */
[----:B------:R-:W-:Y:S01]  /*a990*/  IMAD.U32 R0, R5, 0x200, R0 ;  /* 0x0000020005007824 */ /* 0x000fe200078e0000 */
[----:B------:R-:W-:-:S02]  /*a9a0*/  F2FP.BF16.F32.PACK_AB R5, R139, R138 ;  /* 0x0000008a8b05723e */ /* 0x000fc400000010ff */
[----:B------:R-:W-:Y:S01]  /*a9b0*/  F2FP.BF16.F32.PACK_AB R7, R143, R142 ;  /* 0x0000008e8f07723e */ /* 0x000fe200000010ff */
[----:B------:R-:W1:Y:S01]  /*a9c0*/  SHFL.IDX PT, R2, R2, RZ, 0x1f ;  /* 0x00001fff02027589 */ /* 0x000e6200000e0000 */
[----:B------:R-:W-:Y:S01]  /*a9d0*/  LEA R0, R0, UR60, 0x1 ;  /* 0x0000003c00007c11 */ /* 0x000fe2000f8e08ff */
[----:B------:R-:W-:Y:S01]  /*a9e0*/  BAR.SYNC.DEFER_BLOCKING 0x1, 0x100 ;  /* 0x0044000000007b1d */ /* 0x000fe20000010000 */
[----:B-1----:R-:W-:-:S05]  /*a9f0*/  ISETP.NE.AND P0, PT, R2, 0x7, PT ;  /* 0x000000070200780c */ /* 0x002fca0003f05270 */
[----:B------:R1:W-:Y:S04]  /*aa00*/  STSM.16.MT88.4 [R0+0xa000], R56 ;  /* 0x00a0003800007844 */ /* 0x0003e80000004200 */
        /* <DEDUP_REMOVED lines=9> */
[----:B------:R1:W-:Y:S04]  /*aaa0*/  STSM.16.MT88.4 [R0], R4 ;  /* 0x0000000400007844 */ /* 0x0003e80000004200 */
        /* <DEDUP_REMOVED lines=8> */
[----:B------:R1:W-:Y:S01]  /*ab30*/  STSM.16.MT88.4 [R0+0x7000], R208 ;  /* 0x007000d000007844 */ /* 0x0003e20000004200 */
[----:B------:R-:W-:Y:S01]  /*ab40*/  @!PT LDS RZ, [RZ] ;  /* 0x00000000fffff984 */ /* 0x000fe20000000800 */
[----:B------:R-:W-:Y:S01]  /*ab50*/  @!PT LDS RZ, [RZ] ;  /* 0x00000000fffff984 */ /* 0x000fe20000000800 */
[----:B------:R-:W-:Y:S01]  /*ab60*/  @!PT LDS RZ, [RZ] ;  /* 0x00000000fffff984 */ /* 0x000fe20000000800 */
[----:B------:R-:W-:Y:S01]  /*ab70*/  @!PT LDS RZ, [RZ] ;  /* 0x00000000fffff984 */ /* 0x000fe20000000800 */
[----:B------:R2:W-:Y:S06]  /*ab80*/  MEMBAR.ALL.CTA ;  /* 0x0000000000007992 */ /* 0x0005ec0000008000 */
[----:B--2---:R-:W2:Y:S02]  /*ab90*/  FENCE.VIEW.ASYNC.S ;  /* 0x00000000000073c6 */ /* 0x004ea40000000000 */
[----:B--2---:R-:W-:Y:S06]  /*aba0*/  BAR.ARV 0x1, 0x120 ;  /* 0x0044800000007b1d */ /* 0x004fec0000002000 */
[----:B------:R-:W-:Y:S05]  /*abb0*/  @P0 BRA `(.L_x_24) ;  /* 0x0000000000c80947 */ /* 0x000fea0003800000 */
[----:B------:R-:W-:Y:S01]  /*abc0*/  BAR.SYNC.DEFER_BLOCKING 0x1, 0x120 ;  /* 0x0044800000007b1d */ /* 0x000fe20000010000 */
[----:B------:R-:W-:-:S05]  /*abd0*/  ELECT P0, URZ, PT ;  /* 0x00000000003f782f */ /* 0x000fca0003800000 */
[----:B------:R-:W-:Y:S08]  /*abe0*/  BSSY B0, `(.L_x_24) ;  /* 0x000002f000007945 */ /* 0x000ff00003800000 */
[----:B------:R-:W-:Y:S05]  /*abf0*/  @!P0 BRA `(.L_x_25) ;  /* 0x0000000000b48947 */ /* 0x000fea0003800000 */
[----:B------:R-:W2:Y:S01]  /*ac00*/  S2UR UR10, SR_CTAID.X ;  /* 0x00000000000a79c3 */ /* 0x000ea20000002500 */
[----:B------:R-:W-:Y:S01]  /*ac10*/  ULDC.64 UR6, c[0x0][0x198] ;  /* 0x0000660000067ab9 */ /* 0x000fe20000000a00 */
[----:B------:R-:W-:Y:S02]  /*ac20*/  UIADD3 UR8, UR60, 0xa000, URZ ;  /* 0x0000a0003c087890 */ /* 0x000fe4000fffe03f */
[----:B------:R-:W-:Y:S02]  /*ac30*/  UIADD3 UR4, UP0, UR6, 0x770, URZ ;  /* 0x0000077006047890 */ /* 0x000fe4000ff1e03f */
[----:B------:R-:W-:Y:S02]  /*ac40*/  UIADD3 UR16, UR60, 0xc800, URZ ;  /* 0x0000c8003c107890 */ /* 0x000fe4000fffe03f */
[----:B------:R-:W3:Y:S01]  /*ac50*/  S2UR UR11, SR_CTAID.Y ;  /* 0x00000000000b79c3 */ /* 0x000ee20000002600 */
[----:B------:R-:W-:Y:S02]  /*ac60*/  UIADD3.X UR5, URZ, UR7, URZ, UP0, !UPT ;  /* 0x000000073f057290 */ /* 0x000fe400087fe43f */
[----:B------:R-:W-:-:S02]  /*ac70*/  UIADD3 UR6, UP0, UR6, 0x670, URZ ;  /* 0x0000067006067890 */ /* 0x000fc4000ff1e03f */
[----:B------:R-:W-:Y:S02]  /*ac80*/  UIADD3 UR40, UR60, 0xf000, URZ ;  /* 0x0000f0003c287890 */ /* 0x000fe4000fffe03f */
[----:B------:R-:W-:Y:S01]  /*ac90*/  UIADD3 UR32, UR60, 0x11800, URZ ;  /* 0x000118003c207890 */ /* 0x000fe2000fffe03f */
[----:B------:R-:W4:Y:S01]  /*aca0*/  S2UR UR12, SR_CTAID.Z ;  /* 0x00000000000c79c3 */ /* 0x000f220000002700 */
[----:B------:R-:W-:Y:S01]  /*acb0*/  UIADD3.X UR7, URZ, UR7, URZ, UP0, !UPT ;  /* 0x000000073f077290 */ /* 0x000fe200087fe43f */
[----:B------:R-:W-:Y:S01]  /*acc0*/  UMOV UR9, URZ ;  /* 0x0000003f00097c82 */ /* 0x000fe20008000000 */
[----:B------:R-:W-:Y:S01]  /*acd0*/  UMOV UR17, 0x40 ;  /* 0x0000004000117882 */ /* 0x000fe20000000000 */
[----:B------:R-:W-:Y:S01]  /*ace0*/  UMOV UR41, 0x80 ;  /* 0x0000008000297882 */ /* 0x000fe20000000000 */
[----:B------:R-:W-:Y:S01]  /*acf0*/  UMOV UR33, 0xc0 ;  /* 0x000000c000217882 */ /* 0x000fe20000000000 */
[----:B------:R-:W-:Y:S02]  /*ad00*/  UIADD3 UR24, UR60, 0x2800, URZ ;  /* 0x000028003c187890 */ /* 0x000fe4000fffe03f */
[----:B--2---:R-:W-:Y:S01]  /*ad10*/  UIMAD UR10, UR10, 0x50, URZ ;  /* 0x000000500a0a78a4 */ /* 0x004fe2000f8e023f */
[----:B------:R-:W-:Y:S01]  /*ad20*/  UMOV UR25, 0x40 ;  /* 0x0000004000197882 */ /* 0x000fe20000000000 */
[----:B---3--:R-:W-:-:S05]  /*ad30*/  UMOV UR19, UR11 ;  /* 0x0000000b00137c82 */ /* 0x008fca0008000000 */
[----:B------:R-:W-:Y:S01]  /*ad40*/  UMOV UR18, UR10 ;  /* 0x0000000a00127c82 */ /* 0x000fe20008000000 */
[----:B------:R-:W-:Y:S01]  /*ad50*/  UMOV UR43, UR11 ;  /* 0x0000000b002b7c82 */ /* 0x000fe20008000000 */
[----:B------:R-:W-:Y:S01]  /*ad60*/  UMOV UR42, UR10 ;  /* 0x0000000a002a7c82 */ /* 0x000fe20008000000 */
[----:B------:R-:W-:Y:S01]  /*ad70*/  UMOV UR35, UR11 ;  /* 0x0000000b00237c82 */ /* 0x000fe20008000000 */
[----:B------:R-:W-:Y:S01]  /*ad80*/  UMOV UR34, UR10 ;  /* 0x0000000a00227c82 */ /* 0x000fe20008000000 */
[----:B------:R-:W-:Y:S01]  /*ad90*/  UMOV UR27, UR11 ;  /* 0x0000000b001b7c82 */ /* 0x000fe20008000000 */
[----:B------:R-:W-:Y:S01]  /*ada0*/  UMOV UR26, UR10 ;  /* 0x0000000a001a7c82 */ /* 0x000fe20008000000 */
[----:B----4-:R-:W-:Y:S01]  /*adb0*/  UMOV UR20, UR12 ;  /* 0x0000000c00147c82 */ /* 0x010fe20008000000 */
[----:B------:R-:W-:Y:S01]  /*adc0*/  UMOV UR44, UR12 ;  /* 0x0000000c002c7c82 */ /* 0x000fe20008000000 */
[----:B------:R2:W-:Y:S01]  /*add0*/  UTMASTG.4D [UR8], [UR4] ;  /* 0x00000008040073b5 */ /* 0x0005e20008018000 */
[----:B------:R-:W-:Y:S01]  /*ade0*/  UMOV UR36, UR12 ;  /* 0x0000000c00247c82 */ /* 0x000fe20008000000 */
[----:B------:R-:W-:Y:S01]  /*adf0*/  UMOV UR28, UR12 ;  /* 0x0000000c001c7c82 */ /* 0x000fe20008000000 */
[----:B------:R3:W-:Y:S01]  /*ae00*/  UTMASTG.4D [UR16], [UR4] ;  /* 0x00000010040073b5 */ /* 0x0007e20008018000 */
[----:B------:R-:W-:Y:S01]  /*ae10*/  UTMASTG.4D [UR40], [UR4] ;  /* 0x00000028040073b5 */ /* 0x000fe20008018000 */
[----:B--2---:R-:W-:Y:S01]  /*ae20*/  UMOV UR8, UR60 ;  /* 0x0000003c00087c82 */ /* 0x004fe20008000000 */
[----:B------:R-:W-:Y:S01]  /*ae30*/  UTMASTG.4D [UR32], [UR4] ;  /* 0x00000020040073b5 */ /* 0x000fe20008018000 */
[----:B---3--:R-:W-:Y:S01]  /*ae40*/  UIADD3 UR16, UR60, 0x5000, URZ ;  /* 0x000050003c107890 */ /* 0x008fe2000fffe03f */
[----:B------:R-:W-:Y:S01]  /*ae50*/  UMOV UR17, 0x80 ;  /* 0x0000008000117882 */ /* 0x000fe20000000000 */
[----:B------:R2:W-:Y:S01]  /*ae60*/  UTMASTG.4D [UR8], [UR6] ;  /* 0x00000008060073b5 */ /* 0x0005e20008018000 */
[----:B------:R3:W-:Y:S06]  /*ae70*/  UTMASTG.4D [UR24], [UR6] ;  /* 0x00000018060073b5 */ /* 0x0007ec0008018000 */
[----:B------:R3:W-:Y:S01]  /*ae80*/  UTMASTG.4D [UR16], [UR6] ;  /* 0x00000010060073b5 */ /* 0x0007e20008018000 */
[----:B--2---:R-:W-:Y:S01]  /*ae90*/  UIADD3 UR8, UR60, 0x7800, URZ ;  /* 0x000078003c087890 */ /* 0x004fe2000fffe03f */
[----:B------:R-:W-:-:S08]  /*aea0*/  UMOV UR9, 0xc0 ;  /* 0x000000c000097882 */ /* 0x000fd00000000000 */
[----:B------:R3:W-:Y:S02]  /*aeb0*/  UTMASTG.4D [UR8], [UR6] ;  /* 0x00000008060073b5 */ /* 0x0007e40008018000 */
[----:B---3--:R0:W-:Y:S02]  /*aec0*/  UTMACMDFLUSH ;  /* 0x00000000000079b7 */ /* 0x0081e40000000000 */
.L_x_25:
[----:B------:R-:W-:Y:S05]  /*aed0*/  BSYNC B0 ;  /* 0x0000000000007941 */ /* 0x000fea0003800000 */
.L_x_24:
[----:B------:R-:W-:-:S04]  /*aee0*/  DEPBAR.LE SB0, 0x0 ;  /* 0x000080000000791a */ /* 0x000fc80000000000 */
[----:B------:R-:W-:Y:S05]  /*aef0*/  EXIT ;  /* 0x000000000000794d */ /* 0x000fea0003800000 */
.L_x_4:
[----:B------:R-:W-:-:S08]  /*af00*/  NOP ;  /* 0x0000000000007918 */ /* 0x000fd00000000000 */
[----:B------:R-:W1:-:S00]  /*af10*/  USETMAXREG.DEALLOC.CTAPOOL 0x18 ;  /* 0x00000018000079c8 */ /* 0x000e4000080e0500 */
[----:B-1----:R-:W-:-:S06]  /*af20*/  LOP3.LUT R2, R2, 0x3, RZ, 0xc0, !PT ;  /* 0x0000000302027812 */ /* 0x002fcc00078ec0ff */
[----:B------:R-:W1:Y:S02]  /*af30*/  SHFL.IDX PT, R2, R2, RZ, 0x1f ;  /* 0x00001fff02027589 */ /* 0x000e6400000e0000 */
[----:B-1----:R-:W-:-:S13]  /*af40*/  ISETP.NE.AND P0, PT, R2, RZ, PT ;  /* 0x000000ff0200720c */ /* 0x002fda0003f05270 */
[----:B------:R-:W-:Y:S05]  /*af50*/  @P0 EXIT ;  /* 0x000000000000094d */ /* 0x000fea0003800000 */
[----:B------:R-:W1:Y:S01]  /*af60*/  S2UR UR21, SR_CTAID.Z ;  /* 0x00000000001579c3 */ /* 0x000e620000002700 */
[----:B------:R-:W-:Y:S02]  /*af70*/  IMAD.MOV.U32 R18, RZ, RZ, RZ ;  /* 0x000000ffff127224 */ /* 0x000fe400078e00ff */
[----:B------:R-:W-:Y:S02]  /*af80*/  IMAD.MOV.U32 R6, RZ, RZ, 0x1 ;  /* 0x00000001ff067424 */ /* 0x000fe400078e00ff */
[----:B------:R-:W-:Y:S01]  /*af90*/  IMAD.MOV.U32 R10, RZ, RZ, 0x1 ;  /* 0x00000001ff0a7424 */ /* 0x000fe200078e00ff */
[----:B-1----:R-:W-:-:S13]  /*afa0*/  ISETP.LE.AND P0, PT, RZ, UR21, PT ;  /* 0x00000015ff007c0c */ /* 0x002fda000bf03270 */
[----:B------:R-:W-:Y:S05]  /*afb0*/  @!P0 BRA `(.L_x_26) ;  /* 0x0000001400648947 */ /* 0x000fea0003800000 */
[----:B------:R-:W1:Y:S01]  /*afc0*/  S2R R9, SR_CTAID.Y ;  /* 0x0000000000097919 */ /* 0x000e620000002600 */
[----:B------:R-:W2:Y:S01]  /*afd0*/  LDC.64 R2, c[0x0][0x730] ;  /* 0x0001cc00ff027b82 */ /* 0x000ea20000000a00 */
[----:B------:R-:W-:Y:S01]  /*afe0*/  ULDC UR4, c[0x0][0x2e8] ;  /* 0x0000ba0000047ab9 */ /* 0x000fe20000000800 */
[----:B------:R-:W-:Y:S01]  /*aff0*/  ELECT P0, URZ, PT ;  /* 0x00000000003f782f */ /* 0x000fe20003800000 */
[----:B------:R-:W3:Y:S01]  /*b000*/  S2R R7, SR_CTAID.Z ;  /* 0x0000000000077919 */ /* 0x000ee20000002700 */
[----:B------:R-:W-:Y:S01]  /*b010*/  UISETP.NE.AND UP0, UPT, UR4, 0x1, UPT ;  /* 0x000000010400788c */ /* 0x000fe2000bf05270 */
[----:B------:R-:W-:Y:S01]  /*b020*/  BSSY B0, `(.L_x_26) ;  /* 0x0000152000007945 */ /* 0x000fe20003800000 */
[----:B------:R-:W-:Y:S02]  /*b030*/  IMAD.MOV.U32 R18, RZ, RZ, RZ ;  /* 0x000000ffff127224 */ /* 0x000fe400078e00ff */
[----:B------:R-:W4:Y:S07]  /*b040*/  S2UR UR20, SR_CTAID.Y ;  /* 0x00000000001479c3 */ /* 0x000f2e0000002600 */
[----:B------:R-:W-:Y:S01]  /*b050*/  @UP0 ULDC UR4, c[0x0][0x2ec] ;  /* 0x0000bb0000040ab9 */ /* 0x000fe20000000800 */
[----:B------:R-:W5:Y:S01]  /*b060*/  LDC.64 R4, c[0x0][0x718] ;  /* 0x0001c600ff047b82 */ /* 0x000f620000000a00 */
[----:B------:R-:W-:Y:S01]  /*b070*/  @UP0 ULDC UR6, c[0x0][0x2f0] ;  /* 0x0000bc0000060ab9 */ /* 0x000fe20000000800 */
[----:B-1----:R-:W-:Y:S01]  /*b080*/  SHF.R.S32.HI R9, RZ, 0x1f, R9 ;  /* 0x0000001fff097819 */ /* 0x002fe20000011409 */
[----:B----4-:R-:W-:-:S02]  /*b090*/  UIMAD.WIDE.U32 UR4, UR20, UR4, URZ ;  /* 0x00000004140472a5 */ /* 0x010fc4000f8e003f */
[----:B------:R-:W-:Y:S01]  /*b0a0*/  UMOV UR12, UR20 ;  /* 0x00000014000c7c82 */ /* 0x000fe20008000000 */
[----:B---3--:R-:W-:Y:S01]  /*b0b0*/  SHF.R.S32.HI R7, RZ, 0x1f, R7 ;  /* 0x0000001fff077819 */ /* 0x008fe20000011407 */
[C---:B--2---:R-:W-:Y:S01]  /*b0c0*/  IMAD R10, R9.reuse, R2, RZ ;  /* 0x00000002090a7224 */ /* 0x044fe200078e02ff */
[----:B------:R-:W-:Y:S01]  /*b0d0*/  @UP0 USHF.R.U32.HI UR12, URZ, UR6, UR5 ;  /* 0x000000063f0c0299 */ /* 0x000fe20008011605 */
[----:B-----5:R-:W-:Y:S02]  /*b0e0*/  IMAD R8, R9, R4, RZ ;  /* 0x0000000409087224 */ /* 0x020fe400078e02ff */
[----:B------:R-:W-:Y:S02]  /*b0f0*/  IMAD R15, R3, UR20, R10 ;  /* 0x00000014030f7c24 */ /* 0x000fe4000f8e020a */
[----:B------:R-:W1:Y:S01]  /*b100*/  LDC.64 R10, c[0x0][0x720] ;  /* 0x0001c800ff0a7b82 */ /* 0x000e620000000a00 */
[----:B------:R-:W-:Y:S02]  /*b110*/  IMAD R13, R5, UR20, R8 ;  /* 0x00000014050d7c24 */ /* 0x000fe4000f8e0208 */
[----:B------:R-:W-:-:S04]  /*b120*/  IMAD.WIDE.U32 R4, R4, UR20, RZ ;  /* 0x0000001404047c25 */ /* 0x000fc8000f8e00ff */
[----:B------:R-:W-:Y:S01]  /*b130*/  IMAD.WIDE.U32 R2, R2, UR20, RZ ;  /* 0x0000001402027c25 */ /* 0x000fe2000f8e00ff */
[----:B------:R-:W2:Y:S03]  /*b140*/  LDC.64 R8, c[0x0][0x738] ;  /* 0x0001ce00ff087b82 */ /* 0x000ea60000000a00 */
[----:B------:R-:W-:Y:S02]  /*b150*/  IMAD.IADD R5, R5, 0x1, R13 ;  /* 0x0000000105057824 */ /* 0x000fe400078e020d */
[----:B------:R-:W-:Y:S02]  /*b160*/  IMAD.IADD R3, R3, 0x1, R15 ;  /* 0x0000000103037824 */ /* 0x000fe400078e020f */
[----:B-1----:R-:W-:Y:S02]  /*b170*/  IMAD R12, R7, R10, RZ ;  /* 0x0000000a070c7224 */ /* 0x002fe400078e02ff */
[----:B------:R-:W-:-:S04]  /*b180*/  IMAD.WIDE.U32 R4, R10, UR21, R4 ;  /* 0x000000150a047c25 */ /* 0x000fc8000f8e0004 */
[----:B------:R-:W-:Y:S02]  /*b190*/  IMAD R11, R11, UR21, R12 ;  /* 0x000000150b0b7c24 */ /* 0x000fe4000f8e020c */
[----:B--2---:R-:W-:Y:S02]  /*b1a0*/  IMAD R12, R7, R8, RZ ;  /* 0x00000008070c7224 */ /* 0x004fe400078e02ff */
[----:B------:R-:W-:-:S04]  /*b1b0*/  IMAD.WIDE.U32 R2, R8, UR21, R2 ;  /* 0x0000001508027c25 */ /* 0x000fc8000f8e0002 */
[----:B------:R-:W-:Y:S02]  /*b1c0*/  IMAD R9, R9, UR21, R12 ;  /* 0x0000001509097c24 */ /* 0x000fe4000f8e020c */
[----:B------:R-:W-:Y:S01]  /*b1d0*/  IMAD.MOV.U32 R10, RZ, RZ, 0x1 ;  /* 0x00000001ff0a7424 */ /* 0x000fe200078e00ff */
[----:B------:R-:W-:Y:S06]  /*b1e0*/  @!P0 BRA `(.L_x_27) ;  /* 0x0000001000d48947 */ /* 0x000fec0003800000 */
[----:B------:R-:W1:Y:S01]  /*b1f0*/  S2R R7, SR_CgaCtaId ;  /* 0x0000000000077919 */ /* 0x000e620000008800 */
[----:B------:R-:W-:Y:S02]  /*b200*/  MOV R8, 0x400 ;  /* 0x0000040000087802 */ /* 0x000fe40000000f00 */
[----:B------:R-:W-:Y:S02]  /*b210*/  ISETP.NE.AND P0, PT, R21, RZ, PT ;  /* 0x000000ff1500720c */ /* 0x000fe40003f05270 */
[----:B-1----:R-:W-:Y:S01]  /*b220*/  LEA R8, R7, R8, 0x18 ;  /* 0x0000000807087211 */ /* 0x002fe200078ec0ff */
[----:B------:R-:W-:-:S05]  /*b230*/  IMAD.MOV.U32 R7, RZ, RZ, 0x1 ;  /* 0x00000001ff077424 */ /* 0x000fca00078e00ff */
[----:B------:R-:W-:-:S04]  /*b240*/  SHF.L.U32 R7, R7, 0x1f, RZ ;  /* 0x0000001f07077819 */ /* 0x000fc800000006ff */
[----:B------:R-:W1:Y:S02]  /*b250*/  SYNCS.PHASECHK.TRANS64.TRYWAIT P1, [R8+URZ+0x31820], R7 ;  /* 0x03182007080075a7 */ /* 0x000e64000802017f */
[----:B-1----:R-:W-:Y:S05]  /*b260*/  @!P1 BRA `(.L_x_28) ;  /* 0x0000001400849947 */ /* 0x002fea0003800000 */
.L_x_46:
[----:B------:R-:W-:Y:S02]  /*b270*/  IMAD.IADD R13, R5, 0x1, R11 ;  /* 0x00000001050d7824 */ /* 0x000fe400078e020b */
[----:B-1----:R-:W-:Y:S02]  /*b280*/  IMAD.IADD R7, R3, 0x1, R9 ;  /* 0x0000000103077824 */ /* 0x002fe400078e0209 */
[----:B------:R-:W-:Y:S01]  /*b290*/  IMAD.MOV.U32 R6, RZ, RZ, 0x1 ;  /* 0x00000001ff067424 */ /* 0x000fe200078e00ff */
[----:B------:R-:W-:Y:S06]  /*b2a0*/  @P0 BRA `(.L_x_29) ;  /* 0x0000000000180947 */ /* 0x000fec0003800000 */
[----:B------:R-:W1:Y:S01]  /*b2b0*/  S2R R10, SR_TID.X ;  /* 0x00000000000a7919 */ /* 0x000e620000002100 */
[----:B------:R-:W-:-:S04]  /*b2c0*/  IMAD.MOV.U32 R9, RZ, RZ, 0x8100 ;  /* 0x00008100ff097424 */ /* 0x000fc800078e00ff */
[----:B------:R2:W-:Y:S01]  /*b2d0*/  SYNCS.ARRIVE.TRANS64 RZ, [R8+URZ+0x31810], R9 ;  /* 0x0318100908ff79a7 */ /* 0x0005e2000800003f */
[----:B-1----:R-:W-:-:S13]  /*b2e0*/  LOP3.LUT P1, RZ, R10, 0x1f, RZ, 0xc0, !PT ;  /* 0x0000001f0aff7812 */ /* 0x002fda000782c0ff */
[----:B--2---:R-:W-:Y:S05]  /*b2f0*/  @!P1 BRA `(.L_x_29) ;  /* 0x0000000000049947 */ /* 0x004fea0003800000 */
[----:B------:R-:W-:Y:S01]  /*b300*/  BPT.TRAP 0x1 ;  /* 0x000000040000795c */ /* 0x000fe20000300000 */
.L_x_29:
[----:B------:R-:W1:Y:S01]  /*b310*/  LDC.64 R10, c[0x0][0x700] ;  /* 0x0001c000ff0a7b82 */ /* 0x000e620000000a00 */
[----:B------:R-:W-:Y:S01]  /*b320*/  R2UR UR8, R8 ;  /* 0x00000000080872ca */ /* 0x000fe200000e0000 */
[----:B------:R-:W-:Y:S01]  /*b330*/  UMOV UR19, URZ ;  /* 0x0000003f00137c82 */ /* 0x000fe20008000000 */
[----:B------:R-:W-:Y:S01]  /*b340*/  UMOV UR30, 0x0 ;  /* 0x00000000001e7882 */ /* 0x000fe20000000000 */
[----:B------:R-:W-:Y:S01]  /*b350*/  UMOV UR31, 0x14f00000 ;  /* 0x14f00000001f7882 */ /* 0x000fe20000000000 */
[----:B------:R-:W-:Y:S01]  /*b360*/  UMOV UR18, URZ ;  /* 0x0000003f00127c82 */ /* 0x000fe20008000000 */
[----:B------:R-:W-:Y:S01]  /*b370*/  UMOV UR42, 0x40 ;  /* 0x00000040002a7882 */ /* 0x000fe20000000000 */
[----:B------:R-:W-:Y:S01]  /*b380*/  UMOV UR44, UR20 ;  /* 0x00000014002c7c82 */ /* 0x000fe20008000000 */
[----:B------:R-:W2:Y:S01]  /*b390*/  LDC.64 R14, c[0x0][0x198] ;  /* 0x00006600ff0e7b82 */ /* 0x000ea20000000a00 */
[----:B------:R-:W-:Y:S01]  /*b3a0*/  UMOV UR45, UR21 ;  /* 0x00000015002d7c82 */ /* 0x000fe20008000000 */
[----:B------:R-:W-:Y:S01]  /*b3b0*/  UMOV UR43, UR19 ;  /* 0x00000013002b7c82 */ /* 0x000fe20008000000 */
[----:B------:R-:W-:Y:S01]  /*b3c0*/  UMOV UR34, 0x80 ;  /* 0x0000008000227882 */ /* 0x000fe20000000000 */
[----:B------:R-:W-:Y:S01]  /*b3d0*/  UMOV UR36, UR20 ;  /* 0x0000001400247c82 */ /* 0x000fe20008000000 */
[----:B------:R-:W-:Y:S01]  /*b3e0*/  UMOV UR37, UR21 ;  /* 0x0000001500257c82 */ /* 0x000fe20008000000 */
[----:B------:R-:W-:Y:S01]  /*b3f0*/  UIADD3 UR16, UR8, 0x14100, URZ ;  /* 0x0001410008107890 */ /* 0x000fe2000fffe03f */
[----:B------:R-:W-:Y:S01]  /*b400*/  IMAD.MOV.U32 R18, RZ, RZ, 0x1 ;  /* 0x00000001ff127424 */ /* 0x000fe200078e00ff */
[----:B------:R-:W3:Y:S01]  /*b410*/  S2UR UR46, SR_CTAID.X ;  /* 0x00000000002e79c3 */ /* 0x000ee20000002500 */
[----:B------:R-:W-:-:S02]  /*b420*/  UIADD3 UR17, UR8, 0x31810, URZ ;  /* 0x0003181008117890 */ /* 0x000fc4000fffe03f */
[----:B------:R-:W-:Y:S02]  /*b430*/  UIADD3 UR40, UR8, 0x16100, URZ ;  /* 0x0001610008287890 */ /* 0x000fe4000fffe03f */
[----:B------:R-:W-:Y:S02]  /*b440*/  UIADD3 UR32, UR8, 0x18100, URZ ;  /* 0x0001810008207890 */ /* 0x000fe4000fffe03f */
[----:B------:R-:W-:Y:S01]  /*b450*/  UIADD3 UR24, UR8, 0x1a100, URZ ;  /* 0x0001a10008187890 */ /* 0x000fe2000fffe03f */
[C---:B-1----:R-:W-:Y:S01]  /*b460*/  LEA R12, P1, R4.reuse, R10, 0x2 ;  /* 0x0000000a040c7211 */ /* 0x042fe200078210ff */
[----:B------:R-:W-:Y:S01]  /*b470*/  UMOV UR41, UR17 ;  /* 0x0000001100297c82 */ /* 0x000fe20008000000 */
[----:B------:R-:W-:Y:S01]  /*b480*/  UMOV UR35, UR19 ;  /* 0x0000001300237c82 */ /* 0x000fe20008000000 */
[----:B------:R-:W-:Y:S01]  /*b490*/  UMOV UR33, UR17 ;  /* 0x0000001100217c82 */ /* 0x000fe20008000000 */
[----:B------:R-:W-:Y:S01]  /*b4a0*/  LEA.HI.X R13, R4, R11, R13, 0x2, P1 ;  /* 0x0000000b040d7211 */ /* 0x000fe200008f140d */
[----:B------:R-:W-:Y:S01]  /*b4b0*/  UMOV UR26, 0xc0 ;  /* 0x000000c0001a7882 */ /* 0x000fe20000000000 */
[----:B------:R-:W1:Y:S01]  /*b4c0*/  LDC R11, c[0x0][0x280] ;  /* 0x0000a000ff0b7b82 */ /* 0x000e620000000800 */
[----:B------:R-:W-:Y:S01]  /*b4d0*/  R2UR UR22, R12 ;  /* 0x000000000c1672ca */ /* 0x000fe200000e0000 */
[----:B--2---:R-:W-:Y:S01]  /*b4e0*/  IMAD.MOV.U32 R4, RZ, RZ, R14 ;  /* 0x000000ffff047224 */ /* 0x004fe200078e000e */
[----:B------:R-:W-:Y:S01]  /*b4f0*/  R2UR UR23, R13 ;  /* 0x000000000d1772ca */ /* 0x000fe200000e0000 */
[----:B------:R-:W-:Y:S01]  /*b500*/  UMOV UR28, UR20 ;  /* 0x00000014001c7c82 */ /* 0x000fe20008000000 */
[----:B------:R-:W-:Y:S01]  /*b510*/  UMOV UR29, UR21 ;  /* 0x00000015001d7c82 */ /* 0x000fe20008000000 */
[----:B------:R-:W-:Y:S01]  /*b520*/  UMOV UR27, UR19 ;  /* 0x00000013001b7c82 */ /* 0x000fe20008000000 */
[C---:B------:R-:W-:Y:S01]  /*b530*/  IADD3 R5, P1, R4.reuse, 0xf0, RZ ;  /* 0x000000f004057810 */ /* 0x040fe20007f3e0ff */
[----:B------:R-:W-:Y:S01]  /*b540*/  UMOV UR25, UR17 ;  /* 0x0000001100197c82 */ /* 0x000fe20008000000 */
[----:B------:R-:W-:Y:S01]  /*b550*/  UIADD3 UR38, UR8, 0x2c100, URZ ;  /* 0x0002c10008267890 */ /* 0x000fe2000fffe03f */
[----:B------:R-:W-:Y:S01]  /*b560*/  IMAD.MOV.U32 R10, RZ, RZ, 0x1 ;  /* 0x00000001ff0a7424 */ /* 0x000fe200078e00ff */
[----:B------:R-:W-:Y:S01]  /*b570*/  R2UR UR10, R5 ;  /* 0x00000000050a72ca */ /* 0x000fe200000e0000 */
[----:B------:R-:W-:Y:S01]  /*b580*/  UIADD3 UR9, UR8, 0x31800, URZ ;  /* 0x0003180008097890 */ /* 0x000fe2000fffe03f */
[C---:B------:R-:W-:Y:S01]  /*b590*/  IADD3 R5, P2, R4.reuse, 0x2f0, RZ ;  /* 0x000002f004057810 */ /* 0x040fe20007f5e0ff */
[----:B------:R-:W-:Y:S01]  /*b5a0*/  UMOV UR47, 0x10 ;  /* 0x00000010002f7882 */ /* 0x000fe20000000000 */
[----:B------:R-:W-:Y:S01]  /*b5b0*/  UMOV UR39, UR17 ;  /* 0x0000001100277c82 */ /* 0x000fe20008000000 */
[----:B------:R-:W-:Y:S01]  /*b5c0*/  UMOV UR14, 0x0 ;  /* 0x00000000000e7882 */ /* 0x000fe20000000000 */
[----:B------:R-:W-:Y:S01]  /*b5d0*/  R2UR UR6, R5 ;  /* 0x00000000050672ca */ /* 0x000fe200000e0000 */
[----:B------:R-:W-:Y:S01]  /*b5e0*/  UMOV UR15, 0x10000000 ;  /* 0x10000000000f7882 */ /* 0x000fe20000000000 */
[----:B------:R-:W-:Y:S01]  /*b5f0*/  IADD3 R5, P3, R4, 0x3f0, RZ ;  /* 0x000003f004057810 */ /* 0x000fe20007f7e0ff */
[----:B------:R-:W-:-:S03]  /*b600*/  UMOV UR13, UR21 ;  /* 0x00000015000d7c82 */ /* 0x000fc60008000000 */
[----:B------:R-:W-:Y:S01]  /*b610*/  R2UR UR4, R5 ;  /* 0x00000000050472ca */ /* 0x000fe200000e0000 */
[----:B------:R-:W-:-:S04]  /*b620*/  IMAD.MOV.U32 R5, RZ, RZ, R15 ;  /* 0x000000ffff057224 */ /* 0x000fc800078e000f */
[----:B------:R-:W-:Y:S01]  /*b630*/  IMAD.X R9, RZ, RZ, R5, P1 ;  /* 0x000000ffff097224 */ /* 0x000fe200008e0605 */
[----:B-1----:R-:W-:-:S04]  /*b640*/  ISETP.GE.AND P1, PT, R11, 0x41, PT ;  /* 0x000000410b00780c */ /* 0x002fc80003f26270 */
[----:B------:R-:W-:Y:S01]  /*b650*/  R2UR UR11, R9 ;  /* 0x00000000090b72ca */ /* 0x000fe200000e0000 */
[----:B------:R-:W-:-:S05]  /*b660*/  IMAD.X R9, RZ, RZ, R5, P2 ;  /* 0x000000ffff097224 */ /* 0x000fca00010e0605 */
[----:B------:R-:W-:Y:S01]  /*b670*/  R2UR UR7, R9 ;  /* 0x00000000090772ca */ /* 0x000fe200000e0000 */
[----:B------:R-:W-:-:S05]  /*b680*/  IMAD.X R9, RZ, RZ, R5, P3 ;  /* 0x000000ffff097224 */ /* 0x000fca00018e0605 */
[----:B------:R-:W-:Y:S01]  /*b690*/  R2UR UR5, R9 ;  /* 0x00000000090572ca */ /* 0x000fe200000e0000 */
[----:B------:R-:W-:Y:S01]  /*b6a0*/  UTMALDG.4D [UR16], [UR10], desc[UR30] ;  /* 0x00001e100a0075b4 */ /* 0x000fe20008019000 */
[----:B------:R-:W-:Y:S01]  /*b6b0*/  IMAD.MOV.U32 R9, RZ, RZ, 0x14000 ;  /* 0x00014000ff097424 */ /* 0x000fe200078e00ff */
[----:B------:R1:W-:Y:S01]  /*b6c0*/  UTMALDG.4D [UR40], [UR10], desc[UR30] ;  /* 0x00001e280a0075b4 */ /* 0x0003e20008019000 */
[----:B------:R2:W-:Y:S01]  /*b6d0*/  UTMALDG.4D [UR32], [UR10], desc[UR30] ;  /* 0x00001e200a0075b4 */ /* 0x0005e20008019000 */
[----:B------:R3:W-:Y:S01]  /*b6e0*/  UTMALDG.4D [UR24], [UR10], desc[UR30] ;  /* 0x00001e180a0075b4 */ /* 0x0007e20008019000 */
[----:B------:R-:W-:Y:S01]  /*b6f0*/  UBLKCP.S.G [UR38], [UR22], UR47 ;  /* 0x00000026160073ba */ /* 0x000fe2000800022f */
[----:B------:R4:W-:Y:S01]  /*b700*/  SYNCS.ARRIVE.TRANS64 RZ, [R8+URZ+0x31800], R9 ;  /* 0x0318000908ff79a7 */ /* 0x0009e2000800003f */
[----:B-1----:R-:W-:Y:S01]  /*b710*/  UIADD3 UR40, UR8, 0x2800, URZ ;  /* 0x0000280008287890 */ /* 0x002fe2000fffe03f */
[----:B------:R-:W-:Y:S01]  /*b720*/  UMOV UR44, UR12 ;  /* 0x0000000c002c7c82 */ /* 0x000fe20008000000 */
[----:B------:R-:W-:Y:S01]  /*b730*/  UMOV UR41, UR9 ;  /* 0x0000000900297c82 */ /* 0x000fe20008000000 */
[----:B--2---:R-:W-:Y:S01]  /*b740*/  UIADD3 UR32, UR8, 0x5000, URZ ;  /* 0x0000500008207890 */ /* 0x004fe2000fffe03f */
[----:B----4-:R-:W-:Y:S01]  /*b750*/  IMAD.MOV.U32 R9, RZ, RZ, RZ ;  /* 0x000000ffff097224 */ /* 0x010fe200078e00ff */
[----:B------:R-:W-:Y:S01]  /*b760*/  UMOV UR36, UR12 ;  /* 0x0000000c00247c82 */ /* 0x000fe20008000000 */
[----:B------:R-:W-:Y:S01]  /*b770*/  UMOV UR33, UR9 ;  /* 0x0000000900217c82 */ /* 0x000fe20008000000 */
[----:B---3--:R-:W-:-:S02]  /*b780*/  UIMAD UR11, UR46, 0x50, URZ ;  /* 0x000000502e0b78a4 */ /* 0x008fc4000f8e023f */
[----:B------:R-:W-:Y:S01]  /*b790*/  UIADD3 UR24, UR8, 0x7800, URZ ;  /* 0x0000780008187890 */ /* 0x000fe2000fffe03f */
[----:B------:R-:W-:Y:S01]  /*b7a0*/  UMOV UR10, UR18 ;  /* 0x00000012000a7c82 */ /* 0x000fe20008000000 */
[----:B------:R-:W-:Y:S01]  /*b7b0*/  UMOV UR28, UR12 ;  /* 0x0000000c001c7c82 */ /* 0x000fe20008000000 */
[----:B------:R-:W-:Y:S02]  /*b7c0*/  UMOV UR25, UR9 ;  /* 0x0000000900197c82 */ /* 0x000fe40008000000 */
[----:B------:R-:W-:Y:S01]  /*b7d0*/  UMOV UR43, UR11 ;  /* 0x0000000b002b7c82 */ /* 0x000fe20008000000 */
[----:B------:R-:W-:Y:S01]  /*b7e0*/  UMOV UR35, UR11 ;  /* 0x0000000b00237c82 */ /* 0x000fe20008000000 */
[----:B------:R1:W-:Y:S01]  /*b7f0*/  UTMALDG.4D [UR8], [UR6], desc[UR14] ;  /* 0x00000e08060075b4 */ /* 0x0003e20008019000 */
[----:B------:R-:W-:Y:S01]  /*b800*/  UMOV UR27, UR11 ;  /* 0x0000000b001b7c82 */ /* 0x000fe20008000000 */
[----:B------:R2:W-:Y:S01]  /*b810*/  UTMALDG.4D [UR40], [UR6], desc[UR14] ;  /* 0x00000e28060075b4 */ /* 0x0005e20008019000 */
[----:B------:R3:W-:Y:S01]  /*b820*/  UTMALDG.4D [UR32], [UR6], desc[UR14] ;  /* 0x00000e20060075b4 */ /* 0x0007e20008019000 */
[----:B------:R4:W-:Y:S01]  /*b830*/  UTMALDG.4D [UR24], [UR6], desc[UR14] ;  /* 0x00000e18060075b4 */ /* 0x0009e20008019000 */
[----:B-1----:R-:W-:Y:S01]  /*b840*/  UMOV UR10, 0xc0 ;  /* 0x000000c0000a7882 */ /* 0x002fe20000000000 */
[----:B--2---:R-:W-:Y:S01]  /*b850*/  UIADD3 UR40, UR8, 0xa000, URZ ;  /* 0x0000a00008287890 */ /* 0x004fe2000fffe03f */
[----:B------:R-:W-:Y:S01]  /*b860*/  UMOV UR42, UR18 ;  /* 0x00000012002a7c82 */ /* 0x000fe20008000000 */
[----:B---3--:R-:W-:-:S07]  /*b870*/  UIADD3 UR32, UR8, 0xc800, URZ ;  /* 0x0000c80008207890 */ /* 0x008fce000fffe03f */
[----:B------:R1:W-:Y:S01]  /*b880*/  UTMALDG.4D [UR40], [UR4], desc[UR14] ;  /* 0x00000e28040075b4 */ /* 0x0003e20008019000 */
[----:B------:R-:W-:Y:S01]  /*b890*/  UMOV UR34, 0x40 ;  /* 0x0000004000227882 */ /* 0x000fe20000000000 */
[----:B----4-:R-:W-:Y:S01]  /*b8a0*/  UIADD3 UR24, UR8, 0xf000, URZ ;  /* 0x0000f00008187890 */ /* 0x010fe2000fffe03f */
[----:B------:R1:W-:Y:S01]  /*b8b0*/  UTMALDG.4D [UR32], [UR4], desc[UR14] ;  /* 0x00000e20040075b4 */ /* 0x0003e20008019000 */
[----:B------:R-:W-:Y:S01]  /*b8c0*/  UIADD3 UR8, UR8, 0x11800, URZ ;  /* 0x0001180008087890 */ /* 0x000fe2000fffe03f */
[----:B------:R-:W-:-:S06]  /*b8d0*/  UMOV UR26, 0x80 ;  /* 0x00000080001a7882 */ /* 0x000fcc0000000000 */
[----:B------:R1:W-:Y:S02]  /*b8e0*/  UTMALDG.4D [UR24], [UR4], desc[UR14] ;  /* 0x00000e18040075b4 */ /* 0x0003e40008019000 */
[----:B------:R1:W-:Y:S02]  /*b8f0*/  UTMALDG.4D [UR8], [UR4], desc[UR14] ;  /* 0x00000e08040075b4 */ /* 0x0003e40008019000 */
[----:B-1----:R-:W-:Y:S05]  /*b900*/  @!P1 BRA `(.L_x_30) ;  /* 0x00000008001c9947 */ /* 0x002fea0003800000 */
[----:B------:R-:W1:Y:S01]  /*b910*/  S2R R16, SR_TID.X ;  /* 0x0000000000107919 */ /* 0x000e620000002100 */
[----:B------:R-:W2:Y:S01]  /*b920*/  LDC.64 R4, c[0x0][0x728] ;  /* 0x0001ca00ff047b82 */ /* 0x000ea20000000a00 */
[----:B------:R-:W-:Y:S02]  /*b930*/  VIADD R11, R11, 0x3f ;  /* 0x0000003f0b0b7836 */ /* 0x000fe40000000000 */
[----:B------:R-:W-:Y:S02]  /*b940*/  IMAD.MOV.U32 R10, RZ, RZ, 0x1 ;  /* 0x00000001ff0a7424 */ /* 0x000fe400078e00ff */
[----:B------:R-:W-:Y:S01]  /*b950*/  IMAD.MOV.U32 R9, RZ, RZ, RZ ;  /* 0x000000ffff097224 */ /* 0x000fe200078e00ff */
[----:B------:R-:W-:Y:S01]  /*b960*/  SHF.R.S32.HI R6, RZ, 0x1f, R11 ;  /* 0x0000001fff067819 */ /* 0x000fe2000001140b */
[----:B------:R-:W-:Y:S02]  /*b970*/  IMAD.MOV.U32 R17, RZ, RZ, RZ ;  /* 0x000000ffff117224 */ /* 0x000fe400078e00ff */
[----:B------:R-:W-:Y:S01]  /*b980*/  IMAD.MOV.U32 R18, RZ, RZ, RZ ;  /* 0x000000ffff127224 */ /* 0x000fe200078e00ff */
[----:B------:R-:W-:-:S02]  /*b990*/  LEA.HI R6, R6, R11, RZ, 0x6 ;  /* 0x0000000b06067211 */ /* 0x000fc400078f30ff */
[----:B------:R-:W-:Y:S02]  /*b9a0*/  IADD3 R11, P1, R12, 0x100, RZ ;  /* 0x000001000c0b7810 */ /* 0x000fe40007f3e0ff */
[----:B------:R-:W-:Y:S01]  /*b9b0*/  LEA.HI.SX32 R15, R6, 0xffffffff, 0x1a ;  /* 0xffffffff060f7811 */ /* 0x000fe200078fd2ff */
[----:B------:R-:W-:Y:S02]  /*b9c0*/  IMAD.MOV.U32 R6, RZ, RZ, 0x1 ;  /* 0x00000001ff067424 */ /* 0x000fe400078e00ff */
[----:B------:R-:W-:Y:S01]  /*b9d0*/  IMAD.X R13, RZ, RZ, R13, P1 ;  /* 0x000000ffff0d7224 */ /* 0x000fe200008e060d */
[----:B--2---:R-:W-:-:S04]  /*b9e0*/  LEA R12, P2, R2, R4, 0x2 ;  /* 0x00000004020c7211 */ /* 0x004fc800078410ff */
[----:B------:R-:W-:Y:S02]  /*b9f0*/  LEA.HI.X R14, R2, R5, R7, 0x2, P2 ;  /* 0x00000005020e7211 */ /* 0x000fe400010f1407 */
[----:B-1----:R-:W-:-:S07]  /*ba00*/  LOP3.LUT R16, R16, 0x1f, RZ, 0xc0, !PT ;  /* 0x0000001f10107812 */ /* 0x002fce00078ec0ff */
.L_x_35:
[----:B------:R-:W-:-:S04]  /*ba10*/  SHF.L.U32 R5, R10, 0x1f, RZ ;  /* 0x0000001f0a057819 */ /* 0x000fc800000006ff */
[----:B-1----:R-:W1:Y:S02]  /*ba20*/  SYNCS.PHASECHK.TRANS64.TRYWAIT P1, [R8+URZ+0x31838], R5 ;  /* 0x03183805080075a7 */ /* 0x002e64000802017f */
[----:B-12--5:R-:W-:Y:S05]  /*ba30*/  @!P1 BRA `(.L_x_31) ;  /* 0x0000000c00a49947 */ /* 0x026fea0003800000 */
.L_x_47:
[----:B------:R-:W-:Y:S05]  /*ba40*/  @P0 BRA `(.L_x_32) ;  /* 0x0000000000140947 */ /* 0x000fea0003800000 */
[----:B------:R-:W-:Y:S01]  /*ba50*/  ISETP.NE.AND P1, PT, R16, RZ, PT ;  /* 0x000000ff1000720c */ /* 0x000fe20003f25270 */
[----:B-1----:R-:W-:-:S04]  /*ba60*/  IMAD.MOV.U32 R5, RZ, RZ, 0x8100 ;  /* 0x00008100ff057424 */ /* 0x002fc800078e00ff */
[----:B------:R2:W-:Y:S08]  /*ba70*/  SYNCS.ARRIVE.TRANS64 RZ, [R8+URZ+0x31830], R5 ;  /* 0x0318300508ff79a7 */ /* 0x0005f0000800003f */
[----:B------:R-:W-:Y:S05]  /*ba80*/  @!P1 BRA `(.L_x_32) ;  /* 0x0000000000049947 */ /* 0x000fea0003800000 */
[----:B------:R-:W-:Y:S01]  /*ba90*/  BPT.TRAP 0x1 ;  /* 0x000000040000795c */ /* 0x000fe20000300000 */
.L_x_32:
[----:B------:R3:W-:Y:S02]  /*baa0*/  STL.64 [R1+0x8], R2 ;  /* 0x0000080201007387 */ /* 0x0007e40000100a00 */
[----:B---3--:R-:W3:Y:S02]  /*bab0*/  LDC.64 R2, c[0x0][0x198] ;  /* 0x00006600ff027b82 */ /* 0x008ee40000000a00 */
[----:B---3--:R-:W-:-:S05]  /*bac0*/  IMAD.MOV.U32 R4, RZ, RZ, R2 ;  /* 0x000000ffff047224 */ /* 0x008fca00078e0002 */
[----:B-12---:R-:W-:-:S04]  /*bad0*/  IADD3 R5, P1, R4, 0x1f0, RZ ;  /* 0x000001f004057810 */ /* 0x006fc80007f3e0ff */
[----:B------:R-:W-:Y:S01]  /*bae0*/  R2UR UR6, R5 ;  /* 0x00000000050672ca */ /* 0x000fe200000e0000 */
[----:B------:R-:W-:Y:S02]  /*baf0*/  IMAD.MOV.U32 R5, RZ, RZ, R3 ;  /* 0x000000ffff057224 */ /* 0x000fe400078e0003 */
[----:B------:R1:W5:Y:S01]  /*bb00*/  LDL.LU.64 R2, [R1+0x8] ;  /* 0x0000080001027983 */ /* 0x0003620000300a00 */
[----:B------:R-:W-:Y:S01]  /*bb10*/  R2UR UR10, R8 ;  /* 0x00000000080a72ca */ /* 0x000fe200000e0000 */
[----:B------:R-:W-:Y:S01]  /*bb20*/  IMAD.X R19, RZ, RZ, R5, P1 ;  /* 0x000000ffff137224 */ /* 0x000fe200008e0605 */
[----:B------:R-:W-:Y:S01]  /*bb30*/  R2UR UR19, R9 ;  /* 0x00000000091372ca */ /* 0x000fe200000e0000 */
[----:B------:R-:W-:Y:S01]  /*bb40*/  VIADD R18, R18, 0x1 ;  /* 0x0000000112127836 */ /* 0x000fe20000000000 */
[----:B------:R-:W-:Y:S01]  /*bb50*/  UMOV UR8, 0x0 ;  /* 0x0000000000087882 */ /* 0x000fe20000000000 */
[----:B------:R-:W-:Y:S01]  /*bb60*/  UMOV UR9, 0x14f00000 ;  /* 0x14f0000000097882 */ /* 0x000fe20000000000 */
[----:B------:R-:W-:Y:S01]  /*bb70*/  R2UR UR7, R19 ;  /* 0x00000000130772ca */ /* 0x000fe200000e0000 */
[----:B------:R-:W-:Y:S01]  /*bb80*/  UMOV UR18, URZ ;  /* 0x0000003f00127c82 */ /* 0x000fe20008000000 */
[----:B------:R-:W-:Y:S01]  /*bb90*/  ISETP.NE.AND P1, PT, R18, 0x2, PT ;  /* 0x000000021200780c */ /* 0x000fe20003f25270 */
[----:B------:R-:W-:Y:S01]  /*bba0*/  UMOV UR34, 0x40 ;  /* 0x0000004000227882 */ /* 0x000fe20000000000 */
[----:B------:R-:W-:Y:S01]  /*bbb0*/  R2UR UR4, R12 ;  /* 0x000000000c0472ca */ /* 0x000fe200000e0000 */
[----:B------:R-:W-:Y:S01]  /*bbc0*/  UMOV UR36, UR20 ;  /* 0x0000001400247c82 */ /* 0x000fe20008000000 */
[----:B------:R-:W-:Y:S01]  /*bbd0*/  R2UR UR5, R14 ;  /* 0x000000000e0572ca */ /* 0x000fe200000e0000 */
[----:B------:R-:W-:Y:S01]  /*bbe0*/  UIADD3 UR16, UR10, 0x24100, URZ ;  /* 0x000241000a107890 */ /* 0x000fe2000fffe03f */
[----:B------:R-:W-:Y:S01]  /*bbf0*/  SEL R19, RZ, 0x1, P1 ;  /* 0x00000001ff137807 */ /* 0x000fe20000800000 */
[----:B------:R-:W-:Y:S01]  /*bc00*/  UIADD3 UR17, UR10, 0x31830, URZ ;  /* 0x000318300a117890 */ /* 0x000fe2000fffe03f */
[----:B------:R-:W-:Y:S01]  /*bc10*/  SEL R18, R18, RZ, P1 ;  /* 0x000000ff12127207 */ /* 0x000fe20000800000 */
[----:B------:R-:W-:Y:S01]  /*bc20*/  UIADD3 UR32, UR10, 0x26100, URZ ;  /* 0x000261000a207890 */ /* 0x000fe2000fffe03f */
[----:B------:R-:W-:Y:S01]  /*bc30*/  LOP3.LUT R6, R6, R19, RZ, 0x3c, !PT ;  /* 0x0000001306067212 */ /* 0x000fe200078e3cff */
[----:B------:R-:W-:Y:S01]  /*bc40*/  UIADD3 UR24, UR10, 0x28100, URZ ;  /* 0x000281000a187890 */ /* 0x000fe2000fffe03f */
[----:B------:R-:W-:Y:S01]  /*bc50*/  ISETP.NE.AND P2, PT, R21, RZ, PT ;  /* 0x000000ff1500720c */ /* 0x000fe20003f45270 */
[----:B------:R-:W-:Y:S01]  /*bc60*/  UMOV UR37, UR21 ;  /* 0x0000001500257c82 */ /* 0x000fe20008000000 */
[----:B------:R-:W-:Y:S01]  /*bc70*/  UMOV UR35, UR19 ;  /* 0x0000001300237c82 */ /* 0x000fe20008000000 */
[----:B------:R-:W-:Y:S01]  /*bc80*/  UMOV UR33, UR17 ;  /* 0x0000001100217c82 */ /* 0x000fe20008000000 */
[----:B------:R2:W-:Y:S01]  /*bc90*/  UTMALDG.4D [UR16], [UR6], desc[UR8] ;  /* 0x00000810060075b4 */ /* 0x0005e20008019000 */
[----:B------:R-:W-:Y:S01]  /*bca0*/  UMOV UR26, 0x80 ;  /* 0x00000080001a7882 */ /* 0x000fe20000000000 */
[----:B------:R-:W-:Y:S01]  /*bcb0*/  UMOV UR28, UR20 ;  /* 0x00000014001c7c82 */ /* 0x000fe20008000000 */
[----:B------:R-:W-:Y:S01]  /*bcc0*/  UMOV UR29, UR21 ;  /* 0x00000015001d7c82 */ /* 0x000fe20008000000 */
[----:B------:R-:W-:Y:S01]  /*bcd0*/  UMOV UR27, UR19 ;  /* 0x00000013001b7c82 */ /* 0x000fe20008000000 */
[----:B------:R-:W-:Y:S01]  /*bce0*/  UMOV UR25, UR17 ;  /* 0x0000001100197c82 */ /* 0x000fe20008000000 */
[----:B------:R-:W-:Y:S01]  /*bcf0*/  IMAD R19, R18, 0x8, R8 ;  /* 0x0000000812137824 */ /* 0x000fe200078e0208 */
[----:B------:R-:W-:Y:S01]  /*bd00*/  SHF.L.U32 R20, R6, 0x1f, RZ ;  /* 0x0000001f06147819 */ /* 0x000fe200000006ff */
[----:B------:R1:W-:Y:S01]  /*bd10*/  UTMALDG.4D [UR32], [UR6], desc[UR8] ;  /* 0x00000820060075b4 */ /* 0x0003e20008019000 */
[----:B------:R-:W-:Y:S01]  /*bd20*/  UMOV UR13, 0x10 ;  /* 0x00000010000d7882 */ /* 0x000fe20000000000 */
[----:B------:R-:W-:Y:S01]  /*bd30*/  UMOV UR11, UR17 ;  /* 0x00000011000b7c82 */ /* 0x000fe20008000000 */
[----:B------:R1:W-:Y:S01]  /*bd40*/  UTMALDG.4D [UR24], [UR6], desc[UR8] ;  /* 0x00000818060075b4 */ /* 0x0003e20008019000 */
[----:B--2---:R-:W-:-:S02]  /*bd50*/  UIADD3 UR16, UR10, 0x2a100, URZ ;  /* 0x0002a1000a107890 */ /* 0x004fc4000fffe03f */
[----:B------:R-:W-:Y:S01]  /*bd60*/  UIADD3 UR10, UR10, 0x2c300, URZ ;  /* 0x0002c3000a0a7890 */ /* 0x000fe2000fffe03f */
[----:B------:R-:W-:-:S06]  /*bd70*/  UMOV UR18, 0xc0 ;  /* 0x000000c000127882 */ /* 0x000fcc0000000000 */
[----:B------:R1:W-:Y:S02]  /*bd80*/  UTMALDG.4D [UR16], [UR6], desc[UR8] ;  /* 0x00000810060075b4 */ /* 0x0003e40008019000 */
[----:B------:R1:W-:Y:S01]  /*bd90*/  UBLKCP.S.G [UR10], [UR4], UR13 ;  /* 0x0000000a040073ba */ /* 0x0003e2000800020d */
[----:B------:R-:W2:Y:S02]  /*bda0*/  SYNCS.PHASECHK.TRANS64.TRYWAIT P1, [R19+URZ+0x31820], R20 ;  /* 0x03182014130075a7 */ /* 0x000ea4000802017f */
[----:B-12---:R-:W-:Y:S05]  /*bdb0*/  @!P1 BRA `(.L_x_33) ;  /* 0x0000000800d89947 */ /* 0x006fea0003800000 */
.L_x_49:
[----:B------:R-:W-:Y:S01]  /*bdc0*/  LOP3.LUT R10, R10, 0x1, RZ, 0x3c, !PT ;  /* 0x000000010a0a7812 */ /* 0x000fe200078e3cff */
[----:B------:R-:W-:Y:S06]  /*bdd0*/  @P2 BRA `(.L_x_34) ;  /* 0x0000000000142947 */ /* 0x000fec0003800000 */
[----:B------:R-:W-:Y:S01]  /*bde0*/  ISETP.NE.AND P1, PT, R16, RZ, PT ;  /* 0x000000ff1000720c */ /* 0x000fe20003f25270 */
[----:B-1----:R-:W-:-:S04]  /*bdf0*/  IMAD.MOV.U32 R20, RZ, RZ, 0x8100 ;  /* 0x00008100ff147424 */ /* 0x002fc800078e00ff */
[----:B------:R2:W-:Y:S08]  /*be00*/  SYNCS.ARRIVE.TRANS64 RZ, [R19+URZ+0x31810], R20 ;  /* 0x0318101413ff79a7 */ /* 0x0005f0000800003f */
[----:B------:R-:W-:Y:S05]  /*be10*/  @!P1 BRA `(.L_x_34) ;  /* 0x0000000000049947 */ /* 0x000fea0003800000 */
[----:B------:R-:W-:Y:S01]  /*be20*/  BPT.TRAP 0x1 ;  /* 0x000000040000795c */ /* 0x000fe20000300000 */
.L_x_34:
[----:B------:R-:W-:Y:S01]  /*be30*/  R2UR UR43, R9 ;  /* 0x00000000092b72ca */ /* 0x000fe200000e0000 */
[--C-:B------:R-:W-:Y:S01]  /*be40*/  IMAD R9, R18, 0x8000, R8.reuse ;  /* 0x0000800012097824 */ /* 0x100fe200078e0208 */
[----:B------:R-:W-:Y:S01]  /*be50*/  R2UR UR41, R19 ;  /* 0x00000000132972ca */ /* 0x000fe200000e0000 */
[----:B------:R-:W-:Y:S01]  /*be60*/  VIADD R17, R17, 0x1 ;  /* 0x0000000111117836 */ /* 0x000fe20000000000 */
[----:B------:R-:W-:Y:S01]  /*be70*/  R2UR UR14, R11 ;  /* 0x000000000b0e72ca */ /* 0x000fe200000e0000 */
[----:B------:R-:W-:Y:S01]  /*be80*/  UMOV UR6, 0x0 ;  /* 0x0000000000067882 */ /* 0x000fe20000000000 */
[----:B------:R-:W-:Y:S01]  /*be90*/  R2UR UR16, R9 ;  /* 0x00000000091072ca */ /* 0x000fe200000e0000 */
[----:B------:R-:W-:Y:S01]  /*bea0*/  UMOV UR7, 0x14f00000 ;  /* 0x14f0000000077882 */ /* 0x000fe20000000000 */
[----:B------:R-:W-:Y:S01]  /*beb0*/  IADD3 R9, P1, R4, 0xf0, RZ ;  /* 0x000000f004097810 */ /* 0x000fe20007f3e0ff */
[----:B------:R-:W-:Y:S01]  /*bec0*/  UMOV UR42, URZ ;  /* 0x0000003f002a7c82 */ /* 0x000fe20008000000 */
[----:B------:R-:W-:Y:S01]  /*bed0*/  R2UR UR15, R13 ;  /* 0x000000000d0f72ca */ /* 0x000fe200000e0000 */
[----:B------:R-:W-:Y:S01]  /*bee0*/  UMOV UR44, UR20 ;  /* 0x00000014002c7c82 */ /* 0x000fe20008000000 */
[----:B------:R-:W-:Y:S01]  /*bef0*/  R2UR UR4, R9 ;  /* 0x00000000090472ca */ /* 0x000fe200000e0000 */
[----:B------:R-:W-:Y:S01]  /*bf00*/  IMAD.X R9, RZ, RZ, R5, P1 ;  /* 0x000000ffff097224 */ /* 0x000fe200008e0605 */
[----:B------:R-:W-:Y:S01]  /*bf10*/  UIADD3 UR43, UR43, 0x40, URZ ;  /* 0x000000402b2b7890 */ /* 0x000fe2000fffe03f */
[----:B------:R-:W-:Y:S01]  /*bf20*/  ISETP.GE.AND P1, PT, R17, R15, PT ;  /* 0x0000000f1100720c */ /* 0x000fe20003f26270 */
[----:B------:R-:W-:Y:S01]  /*bf30*/  UIADD3 UR41, UR41, 0x31810, URZ ;  /* 0x0003181029297890 */ /* 0x000fe2000fffe03f */
[----:B------:R-:W-:Y:S01]  /*bf40*/  IADD3 R12, P3, R12, 0x100, RZ ;  /* 0x000001000c0c7810 */ /* 0x000fe20007f7e0ff */
[----:B------:R-:W-:Y:S01]  /*bf50*/  UMOV UR45, UR21 ;  /* 0x00000015002d7c82 */ /* 0x000fe20008000000 */
[----:B------:R-:W-:Y:S01]  /*bf60*/  R2UR UR5, R9 ;  /* 0x00000000090572ca */ /* 0x000fe200000e0000 */
[----:B------:R-:W-:Y:S01]  /*bf70*/  IMAD R9, R18, 0x100, R8 ;  /* 0x0000010012097824 */ /* 0x000fe200078e0208 */
[----:B------:R-:W-:Y:S01]  /*bf80*/  UIADD3 UR40, UR16, 0x14100, URZ ;  /* 0x0001410010287890 */ /* 0x000fe2000fffe03f */
[----:B------:R-:W-:Y:S01]  /*bf90*/  IADD3 R11, P2, R11, 0x100, RZ ;  /* 0x000001000b0b7810 */ /* 0x000fe20007f5e0ff */
[----:B------:R-:W-:Y:S01]  /*bfa0*/  UIADD3 UR32, UR16, 0x16100, URZ ;  /* 0x0001610010207890 */ /* 0x000fe2000fffe03f */
[----:B------:R-:W-:Y:S01]  /*bfb0*/  IMAD.X R14, RZ, RZ, R14, P3 ;  /* 0x000000ffff0e7224 */ /* 0x000fe200018e060e */
[----:B------:R-:W-:Y:S01]  /*bfc0*/  R2UR UR8, R9 ;  /* 0x00000000090872ca */ /* 0x000fe200000e0000 */
[----:B------:R-:W-:Y:S01]  /*bfd0*/  UIADD3 UR24, UR16, 0x18100, URZ ;  /* 0x0001810010187890 */ /* 0x000fe2000fffe03f */
[----:B------:R-:W-:Y:S01]  /*bfe0*/  IMAD.U32 R9, RZ, RZ, UR43 ;  /* 0x0000002bff097e24 */ /* 0x000fe2000f8e00ff */
[----:B------:R-:W-:Y:S01]  /*bff0*/  UIADD3 UR16, UR16, 0x1a100, URZ ;  /* 0x0001a10010107890 */ /* 0x000fe2000fffe03f */
[----:B------:R-:W-:Y:S01]  /*c000*/  IMAD.X R13, RZ, RZ, R13, P2 ;  /* 0x000000ffff0d7224 */ /* 0x000fe200010e060d */
[----:B------:R-:W-:Y:S01]  /*c010*/  UMOV UR34, 0x40 ;  /* 0x0000004000227882 */ /* 0x000fe20000000000 */
[----:B------:R-:W-:Y:S01]  /*c020*/  UMOV UR36, UR20 ;  /* 0x0000001400247c82 */ /* 0x000fe20008000000 */
[----:B------:R-:W-:Y:S01]  /*c030*/  UMOV UR37, UR21 ;  /* 0x0000001500257c82 */ /* 0x000fe20008000000 */
[----:B------:R-:W-:Y:S01]  /*c040*/  UMOV UR33, UR41 ;  /* 0x0000002900217c82 */ /* 0x000fe20008000000 */
[----:B------:R-:W-:Y:S01]  /*c050*/  UMOV UR35, UR43 ;  /* 0x0000002b00237c82 */ /* 0x000fe20008000000 */
[----:B------:R-:W-:Y:S01]  /*c060*/  UMOV UR26, 0x80 ;  /* 0x00000080001a7882 */ /* 0x000fe20000000000 */
[----:B------:R-:W-:Y:S01]  /*c070*/  UMOV UR28, UR20 ;  /* 0x00000014001c7c82 */ /* 0x000fe20008000000 */
[----:B------:R-:W-:Y:S01]  /*c080*/  UMOV UR29, UR21 ;  /* 0x00000015001d7c82 */ /* 0x000fe20008000000 */
[----:B------:R-:W-:Y:S01]  /*c090*/  UIADD3 UR8, UR8, 0x2c100, URZ ;  /* 0x0002c10008087890 */ /* 0x000fe2000fffe03f */
[----:B------:R3:W-:Y:S01]  /*c0a0*/  UTMALDG.4D [UR40], [UR4], desc[UR6] ;  /* 0x00000628040075b4 */ /* 0x0007e20008019000 */
[----:B------:R-:W-:Y:S01]  /*c0b0*/  UMOV UR25, UR41 ;  /* 0x0000002900197c82 */ /* 0x000fe20008000000 */
[----:B------:R-:W-:Y:S01]  /*c0c0*/  UMOV UR27, UR43 ;  /* 0x0000002b001b7c82 */ /* 0x000fe20008000000 */
[----:B------:R-:W-:Y:S01]  /*c0d0*/  UMOV UR18, 0xc0 ;  /* 0x000000c000127882 */ /* 0x000fe20000000000 */
[----:B------:R-:W-:Y:S01]  /*c0e0*/  UMOV UR17, UR41 ;  /* 0x0000002900117c82 */ /* 0x000fe20008000000 */
[----:B------:R-:W-:Y:S01]  /*c0f0*/  UMOV UR19, UR43 ;  /* 0x0000002b00137c82 */ /* 0x000fe20008000000 */
[----:B------:R-:W-:Y:S01]  /*c100*/  UMOV UR10, 0x10 ;  /* 0x00000010000a7882 */ /* 0x000fe20000000000 */
[----:B------:R-:W-:Y:S01]  /*c110*/  UMOV UR9, UR41 ;  /* 0x0000002900097c82 */ /* 0x000fe20008000000 */
[----:B------:R3:W-:Y:S01]  /*c120*/  UTMALDG.4D [UR32], [UR4], desc[UR6] ;  /* 0x00000620040075b4 */ /* 0x0007e20008019000 */
[----:B------:R3:W-:Y:S01]  /*c130*/  UTMALDG.4D [UR24], [UR4], desc[UR6] ;  /* 0x00000618040075b4 */ /* 0x0007e20008019000 */
[----:B------:R3:W-:Y:S01]  /*c140*/  UTMALDG.4D [UR16], [UR4], desc[UR6] ;  /* 0x00000610040075b4 */ /* 0x0007e20008019000 */
[----:B------:R3:W-:Y:S02]  /*c150*/  UBLKCP.S.G [UR8], [UR14], UR10 ;  /* 0x000000080e0073ba */ /* 0x0007e4000800020a */
[----:B---3--:R-:W-:Y:S05]  /*c160*/  @!P1 BRA `(.L_x_35) ;  /* 0xfffffff800289947 */ /* 0x008fea000383ffff */
[----:B------:R-:W-:-:S07]  /*c170*/  VIADD R18, R18, 0x1 ;  /* 0x0000000112127836 */ /* 0x000fce0000000000 */
.L_x_30:
[----:B------:R-:W-:-:S04]  /*c180*/  SHF.L.U32 R11, R10, 0x1f, RZ ;  /* 0x0000001f0a0b7819 */ /* 0x000fc800000006ff */
[----:B------:R-:W3:Y:S02]  /*c190*/  SYNCS.PHASECHK.TRANS64.TRYWAIT P1, [R8+URZ+0x31838], R11 ;  /* 0x0318380b080075a7 */ /* 0x000ee4000802017f */
[----:B---3--:R-:W-:Y:S05]  /*c1a0*/  @!P1 BRA `(.L_x_36) ;  /* 0x0000000400f49947 */ /* 0x008fea0003800000 */
.L_x_50:
[----:B------:R-:W-:Y:S05]  /*c1b0*/  @P0 BRA `(.L_x_37) ;  /* 0x0000000000180947 */ /* 0x000fea0003800000 */
[----:B------:R-:W4:Y:S01]  /*c1c0*/  S2R R12, SR_TID.X ;  /* 0x00000000000c7919 */ /* 0x000f220000002100 */
[----:B---3--:R-:W-:-:S04]  /*c1d0*/  IMAD.MOV.U32 R11, RZ, RZ, 0x8100 ;  /* 0x00008100ff0b7424 */ /* 0x008fc800078e00ff */
[----:B------:R3:W-:Y:S01]  /*c1e0*/  SYNCS.ARRIVE.TRANS64 RZ, [R8+URZ+0x31830], R11 ;  /* 0x0318300b08ff79a7 */ /* 0x0007e2000800003f */
[----:B----4-:R-:W-:-:S13]  /*c1f0*/  LOP3.LUT P0, RZ, R12, 0x1f, RZ, 0xc0, !PT ;  /* 0x0000001f0cff7812 */ /* 0x010fda000780c0ff */
[----:B---3--:R-:W-:Y:S05]  /*c200*/  @!P0 BRA `(.L_x_37) ;  /* 0x0000000000048947 */ /* 0x008fea0003800000 */
[----:B------:R-:W-:Y:S01]  /*c210*/  BPT.TRAP 0x1 ;  /* 0x000000040000795c */ /* 0x000fe20000300000 */
.L_x_37:
[----:B------:R-:W4:Y:S01]  /*c220*/  LDC.64 R12, c[0x0][0x728] ;  /* 0x0001ca00ff0c7b82 */ /* 0x000f220000000a00 */
[C---:B-----5:R-:W-:Y:S01]  /*c230*/  IADD3 R2, P0, R9.reuse, R2, RZ ;  /* 0x0000000209027210 */ /* 0x060fe20007f1e0ff */
[----:B------:R-:W-:Y:S01]  /*c240*/  UMOV UR6, 0x0 ;  /* 0x0000000000067882 */ /* 0x000fe20000000000 */
[----:B------:R-:W-:Y:S01]  /*c250*/  R2UR UR8, R8 ;  /* 0x00000000080872ca */ /* 0x000fe200000e0000 */
[----:B------:R-:W-:Y:S01]  /*c260*/  UMOV UR7, 0x14f00000 ;  /* 0x14f0000000077882 */ /* 0x000fe20000000000 */
[C---:B------:R-:W-:Y:S01]  /*c270*/  LEA.HI.X.SX32 R7, R9.reuse, R7, 0x1, P0 ;  /* 0x0000000709077211 */ /* 0x040fe200000f0eff */
[----:B------:R-:W-:Y:S01]  /*c280*/  UMOV UR42, URZ ;  /* 0x0000003f002a7c82 */ /* 0x000fe20008000000 */
[----:B------:R-:W-:Y:S01]  /*c290*/  R2UR UR43, R9 ;  /* 0x00000000092b72ca */ /* 0x000fe200000e0000 */
[----:B------:R-:W-:Y:S01]  /*c2a0*/  UMOV UR44, UR20 ;  /* 0x00000014002c7c82 */ /* 0x000fe20008000000 */
[----:B------:R-:W-:Y:S01]  /*c2b0*/  UMOV UR45, UR21 ;  /* 0x00000015002d7c82 */ /* 0x000fe20008000000 */
[----:B------:R-:W-:Y:S01]  /*c2c0*/  UMOV UR34, 0x40 ;  /* 0x0000004000227882 */ /* 0x000fe20000000000 */
[----:B------:R-:W-:Y:S01]  /*c2d0*/  UMOV UR36, UR20 ;  /* 0x0000001400247c82 */ /* 0x000fe20008000000 */
[----:B------:R-:W-:Y:S01]  /*c2e0*/  UMOV UR37, UR21 ;  /* 0x0000001500257c82 */ /* 0x000fe20008000000 */
[----:B------:R-:W-:Y:S01]  /*c2f0*/  UMOV UR26, 0x80 ;  /* 0x00000080001a7882 */ /* 0x000fe20000000000 */
[----:B------:R-:W-:Y:S01]  /*c300*/  UMOV UR28, UR20 ;  /* 0x00000014001c7c82 */ /* 0x000fe20008000000 */
[----:B------:R-:W-:Y:S01]  /*c310*/  UMOV UR29, UR21 ;  /* 0x00000015001d7c82 */ /* 0x000fe20008000000 */
[----:B------:R-:W-:Y:S01]  /*c320*/  UIADD3 UR40, UR8, 0x24100, URZ ;  /* 0x0002410008287890 */ /* 0x000fe2000fffe03f */
[----:B------:R-:W-:Y:S01]  /*c330*/  LOP3.LUT R10, R10, 0x1, RZ, 0x3c, !PT ;  /* 0x000000010a0a7812 */ /* 0x000fe200078e3cff */
[----:B------:R-:W-:-:S02]  /*c340*/  UIADD3 UR41, UR8, 0x31830, URZ ;  /* 0x0003183008297890 */ /* 0x000fc4000fffe03f */
[----:B------:R-:W-:Y:S02]  /*c350*/  UIADD3 UR32, UR8, 0x26100, URZ ;  /* 0x0002610008207890 */ /* 0x000fe4000fffe03f */
[----:B------:R-:W-:Y:S01]  /*c360*/  UIADD3 UR24, UR8, 0x28100, URZ ;  /* 0x0002810008187890 */ /* 0x000fe2000fffe03f */
[C---:B----4-:R-:W-:Y:S01]  /*c370*/  LEA R12, P0, R2.reuse, R12, 0x2 ;  /* 0x0000000c020c7211 */ /* 0x050fe200078010ff */
[----:B------:R-:W-:Y:S02]  /*c380*/  UIADD3 UR16, UR8, 0x2a100, URZ ;  /* 0x0002a10008107890 */ /* 0x000fe4000fffe03f */
[----:B------:R-:W-:Y:S01]  /*c390*/  UIADD3 UR8, UR8, 0x2c300, URZ ;  /* 0x0002c30008087890 */ /* 0x000fe2000fffe03f */
[----:B------:R-:W-:Y:S01]  /*c3a0*/  LEA.HI.X R13, R2, R13, R7, 0x2, P0 ;  /* 0x0000000d020d7211 */ /* 0x000fe200000f1407 */
[----:B------:R-:W-:Y:S01]  /*c3b0*/  UMOV UR35, UR43 ;  /* 0x0000002b00237c82 */ /* 0x000fe20008000000 */
[----:B------:R-:W-:Y:S01]  /*c3c0*/  IADD3 R4, P0, R4, 0x1f0, RZ ;  /* 0x000001f004047810 */ /* 0x000fe20007f1e0ff */
[----:B------:R-:W-:Y:S01]  /*c3d0*/  UMOV UR33, UR41 ;  /* 0x0000002900217c82 */ /* 0x000fe20008000000 */
[----:B------:R-:W-:Y:S01]  /*c3e0*/  R2UR UR14, R12 ;  /* 0x000000000c0e72ca */ /* 0x000fe200000e0000 */
[----:B------:R-:W-:Y:S01]  /*c3f0*/  UMOV UR27, UR43 ;  /* 0x0000002b001b7c82 */ /* 0x000fe20008000000 */
[----:B------:R-:W-:Y:S01]  /*c400*/  R2UR UR4, R4 ;  /* 0x00000000040472ca */ /* 0x000fe200000e0000 */
[----:B------:R-:W-:Y:S01]  /*c410*/  IMAD.X R5, RZ, RZ, R5, P0 ;  /* 0x000000ffff057224 */ /* 0x000fe200000e0605 */
[----:B------:R-:W-:Y:S01]  /*c420*/  R2UR UR15, R13 ;  /* 0x000000000d0f72ca */ /* 0x000fe200000e0000 */
[----:B------:R-:W-:Y:S01]  /*c430*/  UMOV UR25, UR41 ;  /* 0x0000002900197c82 */ /* 0x000fe20008000000 */
[----:B------:R-:W-:Y:S01]  /*c440*/  UMOV UR18, 0xc0 ;  /* 0x000000c000127882 */ /* 0x000fe20000000000 */
[----:B------:R-:W-:Y:S01]  /*c450*/  UMOV UR19, UR43 ;  /* 0x0000002b00137c82 */ /* 0x000fe20008000000 */
[----:B------:R-:W-:Y:S01]  /*c460*/  R2UR UR5, R5 ;  /* 0x00000000050572ca */ /* 0x000fe200000e0000 */
[----:B------:R-:W-:Y:S01]  /*c470*/  UMOV UR17, UR41 ;  /* 0x0000002900117c82 */ /* 0x000fe20008000000 */
[----:B------:R-:W-:Y:S01]  /*c480*/  UMOV UR9, UR41 ;  /* 0x0000002900097c82 */ /* 0x000fe20008000000 */
[----:B------:R-:W-:Y:S01]  /*c490*/  UMOV UR10, 0x10 ;  /* 0x00000010000a7882 */ /* 0x000fe20000000000 */
[----:B------:R-:W-:-:S04]  /*c4a0*/  ISETP.NE.AND P0, PT, R18, 0x2, PT ;  /* 0x000000021200780c */ /* 0x000fc80003f05270 */
[----:B------:R-:W-:Y:S02]  /*c4b0*/  SEL R3, RZ, 0x1, P0 ;  /* 0x00000001ff037807 */ /* 0x000fe40000000000 */
[----:B------:R-:W-:Y:S02]  /*c4c0*/  SEL R18, R18, RZ, P0 ;  /* 0x000000ff12127207 */ /* 0x000fe40000000000 */
[----:B------:R-:W-:Y:S01]  /*c4d0*/  LOP3.LUT R6, R6, R3, RZ, 0x3c, !PT ;  /* 0x0000000306067212 */ /* 0x000fe200078e3cff */
[----:B------:R4:W-:Y:S01]  /*c4e0*/  UTMALDG.4D [UR40], [UR4], desc[UR6] ;  /* 0x00000628040075b4 */ /* 0x0009e20008019000 */
[----:B------:R4:W-:Y:S01]  /*c4f0*/  UTMALDG.4D [UR32], [UR4], desc[UR6] ;  /* 0x00000620040075b4 */ /* 0x0009e20008019000 */
[----:B------:R4:W-:Y:S01]  /*c500*/  UTMALDG.4D [UR24], [UR4], desc[UR6] ;  /* 0x00000618040075b4 */ /* 0x0009e20008019000 */
[----:B------:R4:W-:Y:S01]  /*c510*/  UTMALDG.4D [UR16], [UR4], desc[UR6] ;  /* 0x00000610040075b4 */ /* 0x0009e20008019000 */
[----:B------:R4:W-:Y:S02]  /*c520*/  UBLKCP.S.G [UR8], [UR14], UR10 ;  /* 0x000000080e0073ba */ /* 0x0009e4000800020a */
[----:B----4-:R-:W-:Y:S01]  /*c530*/  NOP ;  /* 0x0000000000007918 */ /* 0x010fe20000000000 */
.L_x_27:
[----:B------:R-:W-:Y:S05]  /*c540*/  BSYNC B0 ;  /* 0x0000000000007941 */ /* 0x000fea0003800000 */
.L_x_26:
[----:B------:R-:W-:-:S03]  /*c550*/  UMOV UR4, 0xffffffff ;  /* 0xffffffff00047882 */ /* 0x000fc60000000000 */
[----:B------:R-:W-:Y:S05]  /*c560*/  BRA.DIV UR4, `(.L_x_38) ;  /* 0x0000000604187947 */ /* 0x000fea000b800000 */
[----:B------:R-:W-:-:S13]  /*c570*/  ELECT P6, URZ, PT ;  /* 0x00000000003f782f */ /* 0x000fda00038c0000 */
.L_x_53:
[----:B------:R-:W-:Y:S04]  /*c580*/  BSSY B0, `(.L_x_39) ;  /* 0x000001e000007945 */ /* 0x000fe80003800000 */
[----:B------:R-:W-:Y:S05]  /*c590*/  @!P6 BRA `(.L_x_40) ;  /* 0x000000000070e947 */ /* 0x000fea0003800000 */
[----:B------:R-:W-:-:S04]  /*c5a0*/  LOP3.LUT R0, R0, 0x2, RZ, 0xfc, !PT ;  /* 0x0000000200007812 */ /* 0x000fc800078efcff */
[----:B------:R-:W-:-:S13]  /*c5b0*/  ISETP.NE.AND P1, PT, R0, 0x3, PT ;  /* 0x000000030000780c */ /* 0x000fda0003f25270 */
[----:B------:R-:W-:Y:S05]  /*c5c0*/  @!P1 BRA `(.L_x_41) ;  /* 0x0000000000049947 */ /* 0x000fea0003800000 */
[----:B------:R-:W-:Y:S01]  /*c5d0*/  BPT.TRAP 0x1 ;  /* 0x000000040000795c */ /* 0x000fe20000300000 */
.L_x_41:
[----:B------:R-:W4:Y:S01]  /*c5e0*/  S2R R3, SR_CgaCtaId ;  /* 0x0000000000037919 */ /* 0x000f220000008800 */
[----:B------:R-:W-:-:S04]  /*c5f0*/  MOV R0, 0x400 ;  /* 0x0000040000007802 */ /* 0x000fc80000000f00 */
[----:B----4-:R-:W-:Y:S02]  /*c600*/  LEA R7, R3, R0, 0x18 ;  /* 0x0000000003077211 */ /* 0x010fe400078ec0ff */
[----:B------:R-:W-:-:S03]  /*c610*/  SHF.L.U32 R0, R6, 0x1f, RZ ;  /* 0x0000001f06007819 */ /* 0x000fc600000006ff */
[----:B------:R-:W-:-:S04]  /*c620*/  VIADD R3, R7, 0x31820 ;  /* 0x0003182007037836 */ /* 0x000fc80000000000 */
[----:B------:R-:W-:-:S04]  /*c630*/  IMAD R5, R18, 0x8, R3 ;  /* 0x0000000812057824 */ /* 0x000fc800078e0203 */
[----:B------:R-:W4:Y:S02]  /*c640*/  SYNCS.PHASECHK.TRANS64.TRYWAIT P0, [R5+URZ], R0 ;  /* 0x00000000050075a7 */ /* 0x000f24000800017f */
[----:B----4-:R-:W-:Y:S05]  /*c650*/  @!P0 BRA `(.L_x_42) ;  /* 0x0000000000fc8947 */ /* 0x010fea0003800000 */
.L_x_54:
[----:B------:R-:W-:-:S05]  /*c660*/  VIADD R18, R18, 0x1 ;  /* 0x0000000112127836 */ /* 0x000fca0000000000 */
[----:B------:R-:W-:-:S04]  /*c670*/  ISETP.NE.AND P0, PT, R18, 0x2, PT ;  /* 0x000000021200780c */ /* 0x000fc80003f05270 */
[----:B----4-:R-:W-:Y:S02]  /*c680*/  SEL R5, RZ, 0x1, P0 ;  /* 0x00000001ff057807 */ /* 0x010fe40000000000 */
[----:B------:R-:W-:Y:S02]  /*c690*/  SEL R18, R18, RZ, P0 ;  /* 0x000000ff12127207 */ /* 0x000fe40000000000 */
[----:B------:R-:W-:-:S03]  /*c6a0*/  LOP3.LUT R0, R6, R5, RZ, 0x3c, !PT ;  /* 0x0000000506007212 */ /* 0x000fc600078e3cff */
[----:B------:R-:W-:Y:S01]  /*c6b0*/  IMAD R3, R18, 0x8, R3 ;  /* 0x0000000812037824 */ /* 0x000fe200078e0203 */
[----:B------:R-:W-:-:S04]  /*c6c0*/  SHF.L.U32 R0, R0, 0x1f, RZ ;  /* 0x0000001f00007819 */ /* 0x000fc800000006ff */
[----:B------:R-:W4:Y:S02]  /*c6d0*/  SYNCS.PHASECHK.TRANS64.TRYWAIT P0, [R3+URZ], R0 ;  /* 0x00000000030075a7 */ /* 0x000f24000800017f */
[----:B----4-:R-:W-:Y:S05]  /*c6e0*/  @!P0 BRA `(.L_x_43) ;  /* 0x0000000000ec8947 */ /* 0x010fea0003800000 */
.L_x_55:
[----:B------:R-:W-:Y:S05]  /*c6f0*/  @!P1 BRA `(.L_x_44) ;  /* 0x0000000000049947 */ /* 0x000fea0003800000 */
[----:B------:R-:W-:Y:S01]  /*c700*/  BPT.TRAP 0x1 ;  /* 0x000000040000795c */ /* 0x000fe20000300000 */
.L_x_44:
[----:B------:R-:W-:-:S07]  /*c710*/  SHF.L.U32 R10, R10, 0x1f, RZ ;  /* 0x0000001f0a0a7819 */ /* 0x000fce00000006ff */
.L_x_45:
[----:B------:R1:W1:Y:S02]  /*c720*/  SYNCS.PHASECHK.TRANS64.TRYWAIT P0, [R7+URZ+0x31838], R10 ;  /* 0x0318380a070075a7 */ /* 0x000264000800017f */
[----:B-1----:R-:W-:Y:S05]  /*c730*/  @!P0 NANOSLEEP.SYNCS 0x989680 ;  /* 0x009896800000895d */ /* 0x002fea0003900000 */
[----:B------:R-:W1:Y:S02]  /*c740*/  @!P0 SYNCS.PHASECHK.TRANS64 P0, [R7+URZ+0x31838], R10 ;  /* 0x0318380a070085a7 */ /* 0x000e64000800007f */
[----:B-1----:R-:W-:Y:S05]  /*c750*/  @!P0 BRA `(.L_x_45) ;  /* 0xfffffffc00f08947 */ /* 0x002fea000383ffff */
.L_x_40:
[----:B------:R-:W-:Y:S05]  /*c760*/  BSYNC B0 ;  /* 0x0000000000007941 */ /* 0x000fea0003800000 */
.L_x_39:
[----:B------:R-:W-:Y:S05]  /*c770*/  EXIT ;  /* 0x000000000000794d */ /* 0x000fea0003800000 */
.L_x_7:
[----:B-1----:R-:W-:-:S04]  /*c780*/  IMAD.U32 R8, RZ, RZ, UR60 ;  /* 0x0000003cff087e24 */ /* 0x002fc8000f8e00ff */
[----:B------:R1:W2:Y:S03]  /*c790*/  SYNCS.PHASECHK.TRANS64.TRYWAIT P0, [R8+URZ+0x31800], R3 ;  /* 0x03180003080075a7 */ /* 0x0002a6000800017f */
[----:B--2---:R-:W-:Y:S05]  /*c7a0*/  @!P0 NANOSLEEP.SYNCS 0x989680 ;  /* 0x009896800000895d */ /* 0x004fea0003900000 */
[----:B------:R-:W2:Y:S02]  /*c7b0*/  @!P0 SYNCS.PHASECHK.TRANS64 P0, [R8+URZ+0x31800], R3 ;  /* 0x03180003080085a7 */ /* 0x000ea4000800007f */
[----:B--2---:R-:W-:Y:S05]  /*c7c0*/  @!P0 BRA `(.L_x_7) ;  /* 0xfffffffc00ec8947 */ /* 0x004fea000383ffff */
[----:B------:R-:W-:Y:S05]  /*c7d0*/  BRA `(.L_x_6) ;  /* 0xffffff3c00cc7947 */ /* 0x000fea000383ffff */
.L_x_12:
[----:B--2---:R2:W3:Y:S02]  /*c7e0*/  SYNCS.PHASECHK.TRANS64.TRYWAIT P1, [R17+URZ+0x31810], R10 ;  /* 0x0318100a110075a7 */ /* 0x0044e4000802017f */
[----:B---3--:R-:W-:Y:S05]  /*c7f0*/  @!P1 NANOSLEEP.SYNCS 0x989680 ;  /* 0x009896800000995d */ /* 0x008fea0003900000 */
[----:B------:R-:W3:Y:S02]  /*c800*/  @!P1 SYNCS.PHASECHK.TRANS64 P1, [R17+URZ+0x31810], R10 ;  /* 0x0318100a110095a7 */ /* 0x000ee4000802007f */
[----:B---3--:R-:W-:Y:S05]  /*c810*/  @!P1 BRA `(.L_x_12) ;  /* 0xfffffffc00f09947 */ /* 0x008fea000383ffff */
[----:B------:R-:W-:Y:S05]  /*c820*/  BRA `(.L_x_11) ;  /* 0xffffff48005c7947 */ /* 0x000fea000383ffff */
.L_x_16:
[----:B------:R1:W1:Y:S02]  /*c830*/  SYNCS.PHASECHK.TRANS64.TRYWAIT P1, [R5+URZ+0x31830], R12 ;  /* 0x0318300c050075a7 */ /* 0x000264000802017f */
[----:B-1----:R-:W-:Y:S05]  /*c840*/  @!P1 NANOSLEEP.SYNCS 0x989680 ;  /* 0x009896800000995d */ /* 0x002fea0003900000 */
[----:B------:R-:W1:Y:S02]  /*c850*/  @!P1 SYNCS.PHASECHK.TRANS64 P1, [R5+URZ+0x31830], R12 ;  /* 0x0318300c050095a7 */ /* 0x000e64000802007f */
[----:B-1----:R-:W-:Y:S05]  /*c860*/  @!P1 BRA `(.L_x_16) ;  /* 0xfffffffc00f09947 */ /* 0x002fea000383ffff */
[----:B------:R-:W-:Y:S05]  /*c870*/  BRA `(.L_x_15) ;  /* 0xffffff6c00d47947 */ /* 0x000fea000383ffff */
.L_x_28:
[----:B-1----:R1:W2:Y:S02]  /*c880*/  SYNCS.PHASECHK.TRANS64.TRYWAIT P1, [R8+URZ+0x31820], R7 ;  /* 0x03182007080075a7 */ /* 0x0022a4000802017f */
[----:B--2---:R-:W-:Y:S05]  /*c890*/  @!P1 NANOSLEEP.SYNCS 0x989680 ;  /* 0x009896800000995d */ /* 0x004fea0003900000 */
[----:B------:R-:W2:Y:S02]  /*c8a0*/  @!P1 SYNCS.PHASECHK.TRANS64 P1, [R8+URZ+0x31820], R7 ;  /* 0x03182007080095a7 */ /* 0x000ea4000802007f */
[----:B--2---:R-:W-:Y:S05]  /*c8b0*/  @!P1 BRA `(.L_x_28) ;  /* 0xfffffffc00f09947 */ /* 0x004fea000383ffff */
[----:B------:R-:W-:Y:S05]  /*c8c0*/  BRA `(.L_x_46) ;  /* 0xffffffe800687947 */ /* 0x000fea000383ffff */
.L_x_31:
[----:B-1----:R1:W2:Y:S02]  /*c8d0*/  SYNCS.PHASECHK.TRANS64.TRYWAIT P1, [R8+URZ+0x31838], R5 ;  /* 0x03183805080075a7 */ /* 0x0022a4000802017f */
[----:B--2---:R-:W-:Y:S05]  /*c8e0*/  @!P1 NANOSLEEP.SYNCS 0x989680 ;  /* 0x009896800000995d */ /* 0x004fea0003900000 */
[----:B------:R-:W2:Y:S02]  /*c8f0*/  @!P1 SYNCS.PHASECHK.TRANS64 P1, [R8+URZ+0x31838], R5 ;  /* 0x03183805080095a7 */ /* 0x000ea4000802007f */
[----:B--2---:R-:W-:Y:S05]  /*c900*/  @!P1 BRA `(.L_x_31) ;  /* 0xfffffffc00f09947 */ /* 0x004fea000383ffff */
[----:B------:R-:W-:Y:S05]  /*c910*/  BRA `(.L_x_47) ;  /* 0xfffffff000487947 */ /* 0x000fea000383ffff */
.L_x_33:
[----:B------:R-:W-:-:S07]  /*c920*/  SHF.L.U32 R20, R6, 0x1f, RZ ;  /* 0x0000001f06147819 */ /* 0x000fce00000006ff */
.L_x_48:
[----:B-1----:R1:W2:Y:S02]  /*c930*/  SYNCS.PHASECHK.TRANS64.TRYWAIT P1, [R19+URZ+0x31820], R20 ;  /* 0x03182014130075a7 */ /* 0x0022a4000802017f */
[----:B--2---:R-:W-:Y:S05]  /*c940*/  @!P1 NANOSLEEP.SYNCS 0x989680 ;  /* 0x009896800000995d */ /* 0x004fea0003900000 */
[----:B------:R-:W2:Y:S02]  /*c950*/  @!P1 SYNCS.PHASECHK.TRANS64 P1, [R19+URZ+0x31820], R20 ;  /* 0x03182014130095a7 */ /* 0x000ea4000802007f */
[----:B--2---:R-:W-:Y:S05]  /*c960*/  @!P1 BRA `(.L_x_48) ;  /* 0xfffffffc00f09947 */ /* 0x004fea000383ffff */
[----:B------:R-:W-:Y:S05]  /*c970*/  BRA `(.L_x_49) ;  /* 0xfffffff400107947 */ /* 0x000fea000383ffff */
.L_x_36:
[----:B---3--:R3:W4:Y:S02]  /*c980*/  SYNCS.PHASECHK.TRANS64.TRYWAIT P1, [R8+URZ+0x31838], R11 ;  /* 0x0318380b080075a7 */ /* 0x008724000802017f */
[----:B----4-:R-:W-:Y:S05]  /*c990*/  @!P1 NANOSLEEP.SYNCS 0x989680 ;  /* 0x009896800000995d */ /* 0x010fea0003900000 */
[----:B------:R-:W4:Y:S02]  /*c9a0*/  @!P1 SYNCS.PHASECHK.TRANS64 P1, [R8+URZ+0x31838], R11 ;  /* 0x0318380b080095a7 */ /* 0x000f24000802007f */
[----:B----4-:R-:W-:Y:S05]  /*c9b0*/  @!P1 BRA `(.L_x_36) ;  /* 0xfffffffc00f09947 */ /* 0x010fea000383ffff */
[----:B------:R-:W-:Y:S05]  /*c9c0*/  BRA `(.L_x_50) ;  /* 0xfffffff400f87947 */ /* 0x000fea000383ffff */
.L_x_38:
[----:B------:R-:W-:Y:S01]  /*c9d0*/  BSSY B0, `(.L_x_51) ;  /* 0x0000006000007945 */ /* 0x000fe20003800000 */
[----:B------:R-:W-:-:S07]  /*c9e0*/  IMAD.MOV.U32 R15, RZ, RZ, -0x1 ;  /* 0xffffffffff0f7424 */ /* 0x000fce00078e00ff */
[----:B-123--:R-:W-:Y:S05]  /*c9f0*/  WARPSYNC.COLLECTIVE R15, `(.L_x_52) ;  /* 0x000000000f0c7348 */ /* 0x00efea0003c00000 */
[----:B------:R-:W-:Y:S02]  /*ca00*/  ELECT P6, UR62, PT ;  /* 0x00000000003e782f */ /* 0x000fe400038c0000 */
[----:B------:R-:W-:Y:S01]  /*ca10*/  MOV R14, UR62 ;  /* 0x0000003e000e7c02 */ /* 0x000fe20008000f00 */
[----:B-123--:R-:W-:Y:S10]  /*ca20*/  ENDCOLLECTIVE ;  /* 0x000000000000791b */ /* 0x00eff40003800000 */
.L_x_52:
[----:B------:R-:W-:Y:S05]  /*ca30*/  BSYNC B0 ;  /* 0x0000000000007941 */ /* 0x000fea0003800000 */
.L_x_51:
[----:B------:R-:W-:Y:S05]  /*ca40*/  BRA `(.L_x_53) ;  /* 0xfffffff800cc7947 */ /* 0x000fea000383ffff */
.L_x_42:
[----:B----4-:R4:W1:Y:S02]  /*ca50*/  SYNCS.PHASECHK.TRANS64.TRYWAIT P0, [R5+URZ], R0 ;  /* 0x00000000050075a7 */ /* 0x010864000800017f */
[----:B-1----:R-:W-:Y:S05]  /*ca60*/  @!P0 NANOSLEEP.SYNCS 0x989680 ;  /* 0x009896800000895d */ /* 0x002fea0003900000 */
[----:B------:R-:W1:Y:S02]  /*ca70*/  @!P0 SYNCS.PHASECHK.TRANS64 P0, [R5+URZ], R0 ;  /* 0x00000000050085a7 */ /* 0x000e64000800007f */
[----:B-1----:R-:W-:Y:S05]  /*ca80*/  @!P0 BRA `(.L_x_42) ;  /* 0xfffffffc00f08947 */ /* 0x002fea000383ffff */
[----:B------:R-:W-:Y:S05]  /*ca90*/  BRA `(.L_x_54) ;  /* 0xfffffff800f07947 */ /* 0x000fea000383ffff */
.L_x_43:
[----:B----4-:R4:W1:Y:S02]  /*caa0*/  SYNCS.PHASECHK.TRANS64.TRYWAIT P0, [R3+URZ], R0 ;  /* 0x00000000030075a7 */ /* 0x010864000800017f */
[----:B-1----:R-:W-:Y:S05]  /*cab0*/  @!P0 NANOSLEEP.SYNCS 0x989680 ;  /* 0x009896800000895d */ /* 0x002fea0003900000 */
[----:B------:R-:W1:Y:S02]  /*cac0*/  @!P0 SYNCS.PHASECHK.TRANS64 P0, [R3+URZ], R0 ;  /* 0x00000000030085a7 */ /* 0x000e64000800007f */
[----:B-1----:R-:W-:Y:S05]  /*cad0*/  @!P0 BRA `(.L_x_43) ;  /* 0xfffffffc00f08947 */ /* 0x002fea000383ffff */
[----:B------:R-:W-:Y:S05]  /*cae0*/  BRA `(.L_x_55) ;  /* 0xfffffffc00007947 */ /* 0x000fea000383ffff */
.L_x_56:
[----:B------:R-:W-:-:S00]  /*caf0*/  BRA `(.L_x_56) ;  /* 0xfffffffc00fc7947 */ /* 0x000fc0000383ffff */
[----:B------:R-:W-:-:S00]  /*cb00*/  NOP ;  /* 0x0000000000007918 */ /* 0x000fc00000000000 */
[----:B------:R-:W-:-:S00]  /*cb10*/  NOP ;  /* 0x0000000000007918 */ /* 0x000fc00000000000 */
[----:B------:R-:W-:-:S00]  /*cb20*/  NOP ;  /* 0x0000000000007918 */ /* 0x000fc00000000000 */
[----:B------:R-:W-:-:S00]  /*cb30*/  NOP ;  /* 0x0000000000007918 */ /* 0x000fc00000000000 */
[----:B------:R-:W-:-:S00]  /*cb40*/  NOP ;  /* 0x0000000000007918 */ /* 0x000fc00000000000 */
[----:B------:R-:W-:-:S00]  /*cb50*/  NOP ;  /* 0x0000000000007918 */ /* 0x000fc00000000000 */
[----:B------:R-:W-:-:S00]  /*cb60*/  NOP ;  /* 0x0000000000007918 */ /* 0x000fc00000000000 */
[----:B------:R-:W-:-:S00]  /*cb70*/  NOP ;  /* 0x0000000000007918 */ /* 0x000fc00000000000 */
.L_x_1145:


//--------------------- .text._ZN7cutlass13device_kernelIN5flash11enable_sm90INS1_16FlashAttnBwdSm90INS1_25CollectiveMainloopBwdSm90ILi2ELi1ELi1EN4cute5tupleIJNS5_1CILi1EEES8_S8_EEENS6_IJNS7_ILi64EEENS7_ILi80EEENS7_ILi256EEEEEENS_10bfloat16_tEfNS_4arch4Sm90ELb0ELb0ELb1ELb0ELb0ELb0ELb1ELb1ELi2ELi1ELi1ELi1ELb0EEENS1_24CollectiveEpilogueBwdGQAISD_fSG_Li256ELb0ELb0EEENS1_19SingleTileSchedulerILb0ELb0ELb0ELi80EEEEEEEEEvNT_6ParamsE --------------------------
	.section	.text._ZN7cutlass13device_kernelIN5flash11enable_sm90INS1_16FlashAttnBwdSm90INS1_25CollectiveMainloopBwdSm90ILi2ELi1ELi1EN4cute5tupleIJNS5_1CILi1EEES8_S8_EEENS6_IJNS7_ILi64EEENS7_ILi80EEENS7_ILi256EEEEEENS_10bfloat16_tEfNS_4arch4Sm90ELb0ELb0ELb1ELb0ELb0ELb0ELb1ELb1ELi2ELi1ELi1ELi1ELb0EEENS1_24CollectiveEpilogueBwdGQAISD_fSG_Li256ELb0ELb0EEENS1_19SingleTileSchedulerILb0ELb0ELb0ELi80EEEEEEEEEvNT_6ParamsE,"ax",@progbits
	.align	128
.text._ZN7cutlass13device_kernelIN5flash11enable_sm90INS1_16FlashAttnBwdSm90INS1_25CollectiveMainloopBwdSm90ILi2ELi1ELi1EN4cute5tupleIJNS5_1CILi1EEES8_S8_EEENS6_IJNS7_ILi64EEENS7_ILi80EEENS7_ILi256EEEEEENS_10bfloat16_tEfNS_4arch4Sm90ELb0ELb0ELb1ELb0ELb0ELb0ELb1ELb1ELi2ELi1ELi1ELi1ELb0EEENS1_24CollectiveEpilogueBwdGQAISD_fSG_Li256ELb0ELb0EEENS1_19SingleTileSchedulerILb0ELb0ELb0ELi80EEEEEEEEEvNT_6ParamsE:
        .type           _ZN7cutlass13device_kernelIN5flash11enable_sm90INS1_16FlashAttnBwdSm90INS1_25CollectiveMainloopBwdSm90ILi2ELi1ELi1EN4cute5tupleIJNS5_1CILi1EEES8_S8_EEENS6_IJNS7_ILi64EEENS7_ILi80EEENS7_ILi256EEEEEENS_10bfloat16_tEfNS_4arch4Sm90ELb0ELb0ELb1ELb0ELb0ELb0ELb1ELb1ELi2ELi1ELi1ELi1ELb0EEENS1_24CollectiveEpilogueBwdGQAISD_fSG_Li256ELb0ELb0EEENS1_19SingleTileSchedulerILb0ELb0ELb0ELi80EEEEEEEEEvNT_6ParamsE,@function
        .size           _ZN7cutlass13device_kernelIN5flash11enable_sm90INS1_16FlashAttnBwdSm90INS1_25CollectiveMainloopBwdSm90ILi2ELi1ELi1EN4cute5tupleIJNS5_1CILi1EEES8_S8_EEENS6_IJNS7_ILi64EEENS7_ILi80EEENS7_ILi256EEEEEENS_10bfloat16_tEfNS_4arch4Sm90ELb0ELb0ELb1ELb0ELb0ELb0ELb1ELb1ELi2ELi1ELi1ELi1ELb0EEENS1_24CollectiveEpilogueBwdGQAISD_fSG_Li256ELb0ELb0EEENS1_19SingleTileSchedulerILb0ELb0ELb0ELi80EEEEEEEEEvNT_6ParamsE,(.L_x_1146 - _ZN7cutlass13device_kernelIN5flash11enable_sm90INS1_16FlashAttnBwdSm90INS1_25CollectiveMainloopBwdSm90ILi2ELi1ELi1EN4cute5tupleIJNS5_1CILi1EEES8_S8_EEENS6_IJNS7_ILi64EEENS7_ILi80EEENS7_ILi256EEEEEENS_10bfloat16_tEfNS_4arch4Sm90ELb0ELb0ELb1ELb0ELb0ELb0ELb1ELb1ELi2ELi1ELi1ELi1ELb0EEENS1_24CollectiveEpilogueBwdGQAISD_fSG_Li256ELb0ELb0EEENS1_19SingleTileSchedulerILb0ELb0ELb0ELi80EEEEEEEEEvNT_6ParamsE)
        .other          _ZN7cutlass13device_kernelIN5flash11enable_sm90INS1_16FlashAttnBwdSm90INS1_25CollectiveMainloopBwdSm90ILi2ELi1ELi1EN4cute5tupleIJNS5_1CILi1EEES8_S8_EEENS6_IJNS7_ILi64EEENS7_ILi80EEENS7_ILi256EEEEEENS_10bfloat16_tEfNS_4arch4Sm90ELb0ELb0ELb1ELb0ELb0ELb0ELb1ELb1ELi2ELi1ELi1ELi1ELb0EEENS1_24CollectiveEpilogueBwdGQAISD_fSG_Li256ELb0ELb0EEENS1_19SingleTileSchedulerILb0ELb0ELb0ELi80EEEEEEEEEvNT_6ParamsE,@"STO_CUDA_ENTRY STV_DEFAULT"
_ZN7cutlass13device_kernelIN5flash11enable_sm90INS1_16FlashAttnBwdSm90INS1_25CollectiveMainloopBwdSm90ILi2ELi1ELi1EN4cute5tupleIJNS5_1CILi1EEES8_S8_EEENS6_IJNS7_ILi64EEENS7_ILi80EEENS7_ILi256EEEEEENS_10bfloat16_tEfNS_4arch4Sm90ELb0ELb0ELb1ELb0ELb0ELb0ELb1ELb1ELi2ELi1ELi1ELi1ELb0EEENS1_24CollectiveEpilogueBwdGQAISD_fSG_Li256ELb0ELb0EEENS1_19SingleTileSchedulerILb0ELb0ELb0ELi80EEEEEEEEEvNT_6ParamsE:
        /* <DEDUP_REMOVED lines=14> */
[----:B------:R-:W-:-:S02]  /*00e0*/  UIADD3.X UR7, URZ, UR5, URZ, UP0, !UPT ;  /* 0x000000053f077290 */ /* 0x000fc400087fe43f */
[----:B------:R-:W-:Y:S02]  /*00f0*/  UIADD3.X UR9, URZ, UR5, URZ, UP1, !UPT ;  /* 0x000000053f097290 */ /* 0x000fe40008ffe43f */
[----:B------:R-:W-:Y:S02]  /*0100*/  UIADD3.X UR11, URZ, UR5, URZ, UP2, !UPT ;  /* 0x000000053f0b7290 */ /* 0x000fe400097fe43f */
[----:B------:R-:W-:-:S03]  /*0110*/  UIADD3.X UR5, URZ, UR5, URZ, UP3, !UPT ;  /* 0x000000053f057290 */ /* 0x000fc60009ffe43f */
[----:B------:R1:W-:Y:S02]  /*0120*/  UTMACCTL.PF [UR6] ;  /* 0x00000000060079b9 */ /* 0x0003e40008040000 */
[----:B------:R1:W-:Y:S02]  /*0130*/  UTMACCTL.PF [UR8] ;  /* 0x00000000080079b9 */ /* 0x0003e40008040000 */
[----:B------:R1:W-:Y:S02]  /*0140*/  UTMACCTL.PF [UR10] ;  /* 0x000000000a0079b9 */ /* 0x0003e40008040000 */
[----:B------:R1:W-:Y:S02]  /*0150*/  UTMACCTL.PF [UR4] ;  /* 0x00000000040079b9 */ /* 0x0003e40008040000 */
[----:B-1----:R-:W-:Y:S01]  /*0160*/  NOP ;  /* 0x0000000000007918 */ /* 0x002fe20000000000 */
.L_x_58:
[----:B------:R-:W-:Y:S05]  /*0170*/  BSYNC B0 ;  /* 0x0000000000007941 */ /* 0x000fea0003800000 */
.L_x_57:
        /* <DEDUP_REMOVED lines=34> */
.L_x_59:
        /* <DEDUP_REMOVED lines=20> */
.L_x_60:
[----:B-1----:R-:W-:Y:S01]  /*04e0*/  ISETP.NE.AND P0, PT, R2, RZ, PT ;  /* 0x000000ff0200720c */ /* 0x002fe20003f05270 */
[----:B------:R-:W-:Y:S01]  /*04f0*/  IMAD.MOV.U32 R19, RZ, RZ, 0x1 ;  /* 0x00000001ff137424 */ /* 0x000fe200078e00ff */
[----:B------:R-:W-:Y:S01]  /*0500*/  NOP ;  /* 0x0000000000007918 */ /* 0x000fe20000000000 */
[----:B------:R-:W-:Y:S01]  /*0510*/  BSSY B0, `(.L_x_61) ;  /* 0x00009f7000007945 */ /* 0x000fe20003800000 */
[----:B------:R-:W-:Y:S02]  /*0520*/  LOP3.LUT R21, R4, 0x7f, RZ, 0xc0, !PT ;  /* 0x0000007f04157812 */ /* 0x000fe400078ec0ff */
[----:B------:R-:W-:Y:S01]  /*0530*/  SEL R19, R19, 0x2, !P0 ;  /* 0x0000000213137807 */ /* 0x000fe20004000000 */
[----:B--23--:R-:W-:Y:S06]  /*0540*/  BAR.SYNC.DEFER_BLOCKING 0x0 ;  /* 0x0000000000007b1d */ /* 0x00cfec0000010000 */
[----:B------:R-:W-:Y:S05]  /*0550*/  @!P0 BRA `(.L_x_62) ;  /* 0x0000008400c48947 */ /* 0x000fea0003800000 */
.L_x_63:
[----:B------:R-:W-:-:S08]  /*0560*/  NOP ;  /* 0x0000000000007918 */ /* 0x000fd00000000000 */
[----:B------:R-:W1:Y:S02]  /*0570*/  USETMAXREG.TRY_ALLOC.CTAPOOL UP0, 0xf0 ;  /* 0x000000f0000079c8 */ /* 0x000e640008000600 */
[----:B-1----:R-:W-:-:S13]  /*0580*/  PLOP3.LUT P0, PT, PT, PT, UP0, 0x80, 0x0 ;  /* 0x000000000000781c */ /* 0x002fda0003f0f008 */
[----:B------:R-:W-:Y:S05]  /*0590*/  @!P0 BRA `(.L_x_63) ;  /* 0xfffffffc00f08947 */ /* 0x000fea000383ffff */
[----:B------:R-:W1:Y:S02]  /*05a0*/  S2UR UR4, SR_CTAID.Z ;  /* 0x00000000000479c3 */ /* 0x000e640000002700 */
[----:B-1----:R-:W-:-:S13]  /*05b0*/  ISETP.LE.AND P0, PT, RZ, UR4, PT ;  /* 0x00000004ff007c0c */ /* 0x002fda000bf03270 */
[----:B------:R-:W-:Y:S05]  /*05c0*/  @!P0 BRA `(.L_x_64) ;  /* 0x0000009c00ac8947 */ /* 0x000fea0003800000 */
[----:B------:R-:W1:Y:S01]  /*05d0*/  S2R R0, SR_TID.X ;  /* 0x0000000000007919 */ /* 0x000e620000002100 */
[----:B------:R-:W2:Y:S01]  /*05e0*/  S2UR UR4, SR_CgaCtaId ;  /* 0x00000000000479c3 */ /* 0x000ea20000008800 */
[----:B------:R-:W-:Y:S01]  /*05f0*/  UMOV UR60, 0x400 ;  /* 0x00000400003c7882 */ /* 0x000fe20000000000 */
[----:B------:R-:W-:Y:S01]  /*0600*/  SHF.L.U32 R11, RZ, 0x1f, RZ ;  /* 0x0000001fff0b7819 */ /* 0x000fe200000006ff */
[----:B--2---:R-:W-:Y:S01]  /*0610*/  ULEA UR60, UR4, UR60, 0x18 ;  /* 0x0000003c043c7291 */ /* 0x004fe2000f8ec03f */
[----:B-1----:R-:W-:-:S08]  /*0620*/  VIADD R0, R0, 0xffffff80 ;  /* 0xffffff8000007836 */ /* 0x002fd00000000000 */
[----:B------:R-:W1:Y:S01]  /*0630*/  SYNCS.PHASECHK.TRANS64.TRYWAIT P0, [UR60+0x31800], R11 ;  /* 0x0318000bff0075a7 */ /* 0x000e62000800017c */
[----:B------:R-:W-:-:S04]  /*0640*/  SHF.R.S32.HI R3, RZ, 0x1f, R0 ;  /* 0x0000001fff037819 */ /* 0x000fc80000011400 */
[----:B------:R-:W-:-:S04]  /*0650*/  LEA.HI R2, R3, R0, RZ, 0x7 ;  /* 0x0000000003027211 */ /* 0x000fc800078f38ff */
[----:B------:R-:W-:Y:S02]  /*0660*/  SHF.R.S32.HI R229, RZ, 0x7, R2 ;  /* 0x00000007ffe57819 */ /* 0x000fe40000011402 */
[----:B------:R-:W-:-:S03]  /*0670*/  LOP3.LUT R5, R2, 0xffffff80, RZ, 0xc0, !PT ;  /* 0xffffff8002057812 */ /* 0x000fc600078ec0ff */
[----:B------:R-:W2:Y:S02]  /*0680*/  SHFL.IDX PT, R4, R229, RZ, 0x1f ;  /* 0x00001fffe5047589 */ /* 0x000ea400000e0000 */
[----:B------:R-:W-:-:S05]  /*0690*/  IMAD.IADD R6, R0, 0x1, -R5 ;  /* 0x0000000100067824 */ /* 0x000fca00078e0a05 */
[----:B------:R-:W-:-:S04]  /*06a0*/  SHF.R.S32.HI R7, RZ, 0x1f, R6 ;  /* 0x0000001fff077819 */ /* 0x000fc80000011406 */
[CC--:B------:R-:W-:Y:S02]  /*06b0*/  LEA.HI R8, R7.reuse, R6.reuse, RZ, 0x2 ;  /* 0x0000000607087211 */ /* 0x0c0fe400078f10ff */
[----:B------:R-:W-:Y:S02]  /*06c0*/  LEA.HI R7, R7, R6, RZ, 0x5 ;  /* 0x0000000607077211 */ /* 0x000fe400078f28ff */
[--C-:B------:R-:W-:Y:S02]  /*06d0*/  SHF.R.S32.HI R9, RZ, 0x2, R8.reuse ;  /* 0x00000002ff097819 */ /* 0x100fe40000011408 */
[----:B------:R-:W-:Y:S02]  /*06e0*/  SHF.R.S32.HI R10, RZ, 0x1f, R8 ;  /* 0x0000001fff0a7819 */ /* 0x000fe40000011408 */
[----:B------:R-:W-:Y:S02]  /*06f0*/  SHF.R.S32.HI R7, RZ, 0x5, R7 ;  /* 0x00000005ff077819 */ /* 0x000fe40000011407 */
[----:B------:R-:W-:-:S02]  /*0700*/  LEA.HI R10, R10, R9, RZ, 0x3 ;  /* 0x000000090a0a7211 */ /* 0x000fc400078f18ff */
[----:B--2---:R-:W-:Y:S02]  /*0710*/  LEA.HI R2, R4, R4, RZ, 0x1 ;  /* 0x0000000404027211 */ /* 0x004fe400078f08ff */
[----:B------:R-:W-:Y:S02]  /*0720*/  LOP3.LUT R10, R10, 0xfffffff8, RZ, 0xc0, !PT ;  /* 0xfffffff80a0a7812 */ /* 0x000fe400078ec0ff */
[----:B------:R-:W-:-:S03]  /*0730*/  LOP3.LUT R5, R2, 0xfffffffe, RZ, 0xc0, !PT ;  /* 0xfffffffe02057812 */ /* 0x000fc600078ec0ff */
[----:B------:R-:W-:Y:S02]  /*0740*/  IMAD.IADD R10, R9, 0x1, -R10 ;  /* 0x00000001090a7824 */ /* 0x000fe400078e0a0a */
[----:B------:R-:W-:Y:S01]  /*0750*/  IMAD.IADD R4, R4, 0x1, -R5 ;  /* 0x0000000104047824 */ /* 0x000fe200078e0a05 */
[----:B-1----:R-:W-:Y:S06]  /*0760*/  @P0 BRA `(.L_x_65) ;  /* 0x0000000000080947 */ /* 0x002fec0003800000 */
[----:B------:R-:W1:Y:S02]  /*0770*/  SYNCS.PHASECHK.TRANS64.TRYWAIT P0, [UR60+0x31800], R11 ;  /* 0x0318000bff0075a7 */ /* 0x000e64000800017c */
[----:B-1----:R-:W-:Y:S05]  /*0780*/  @!P0 BRA `(.L_x_66) ;  /* 0x0000009c00448947 */ /* 0x002fea0003800000 */
.L_x_65:
[----:B------:R-:W-:Y:S01]  /*0790*/  IMAD R228, R7, 0x10, R10 ;  /* 0x0000001007e47824 */ /* 0x000fe200078e020a */
[----:B------:R-:W-:Y:S01]  /*07a0*/  CS2R R56, SRZ ;  /* 0x0000000000387805 */ /* 0x000fe2000001ff00 */
[----:B------:R-:W2:Y:S01]  /*07b0*/  LDC R10, c[0x0][0x280] ;  /* 0x0000a000ff0a7b82 */ /* 0x000ea20000000800 */
        /* <DEDUP_REMOVED lines=23> */
[----:B--2---:R-:W-:Y:S02]  /*0930*/  ISETP.GE.AND P0, PT, R10, 0x1, PT ;  /* 0x000000010a00780c */ /* 0x004fe40003f06270 */
        /* <DEDUP_REMOVED lines=55> */
[----:B------:R-:W-:Y:S01]  /*0cb0*/  CS2R R134, SRZ ;  /* 0x0000000000867805 */ /* 0x000fe2000001ff00 */
[----:B------:R-:W-:Y:S01]  /*0cc0*/  IMAD.SHL.U32 R230, R6, 0x4, RZ ;  /* 0x0000000406e67824 */ /* 0x000fe200078e00ff */
[----:B------:R-:W-:Y:S06]  /*0cd0*/  @!P0 BRA `(.L_x_67) ;  /* 0x0000007000a48947 */ /* 0x000fec0003800000 */
[----:B------:R-:W2:Y:S01]  /*0ce0*/  S2R R9, SR_CTAID.X ;  /* 0x0000000000097919 */ /* 0x000ea20000002500 */
[----:B------:R-:W2:Y:S01]  /*0cf0*/  LDC R12, c[0x0][0x290] ;  /* 0x0000a400ff0c7b82 */ /* 0x000ea20000000800 */
[CC--:B-1----:R-:W-:Y:S01]  /*0d00*/  LEA.HI R2, R3.reuse, R0.reuse, RZ, 0x5 ;  /* 0x0000000003027211 */ /* 0x0c2fe200078f28ff */
[----:B------:R-:W-:Y:S01]  /*0d10*/  IMAD.MOV.U32 R18, RZ, RZ, RZ ;  /* 0x000000ffff127224 */ /* 0x000fe200078e00ff */
[----:B------:R-:W-:Y:S01]  /*0d20*/  LEA.HI R3, R3, R0, RZ, 0x4 ;  /* 0x0000000003037211 */ /* 0x000fe200078f20ff */
[----:B------:R-:W-:Y:S01]  /*0d30*/  IMAD.MOV.U32 R17, RZ, RZ, RZ ;  /* 0x000000ffff117224 */ /* 0x000fe200078e00ff */
[--C-:B------:R-:W-:Y:S02]  /*0d40*/  SHF.R.S32.HI R5, RZ, 0x5, R2.reuse ;  /* 0x00000005ff057819 */ /* 0x100fe40000011402 */
[----:B------:R-:W-:Y:S02]  /*0d50*/  CS2R R142, SRZ ;  /* 0x00000000008e7805 */ /* 0x000fe4000001ff00 */
[----:B------:R-:W-:-:S02]  /*0d60*/  SHF.R.S32.HI R2, RZ, 0x1f, R2 ;  /* 0x0000001fff027819 */ /* 0x000fc40000011402 */
[----:B------:R-:W-:Y:S02]  /*0d70*/  CS2R R140, SRZ ;  /* 0x00000000008c7805 */ /* 0x000fe4000001ff00 */
[----:B------:R-:W-:Y:S02]  /*0d80*/  LOP3.LUT R3, R3, 0xffffff0, RZ, 0xc0, !PT ;  /* 0x0ffffff003037812 */ /* 0x000fe400078ec0ff */
[----:B------:R-:W-:Y:S02]  /*0d90*/  CS2R R138, SRZ ;  /* 0x00000000008a7805 */ /* 0x000fe4000001ff00 */
[----:B------:R-:W-:Y:S02]  /*0da0*/  LEA.HI R2, R2, R5, RZ, 0x2 ;  /* 0x0000000502027211 */ /* 0x000fe400078f10ff */
[----:B------:R-:W-:Y:S02]  /*0db0*/  CS2R R136, SRZ ;  /* 0x0000000000887805 */ /* 0x000fe4000001ff00 */
[----:B------:R-:W-:Y:S01]  /*0dc0*/  LOP3.LUT R7, R8, 0xfffffffc, RZ, 0xc0, !PT ;  /* 0xfffffffc08077812 */ /* 0x000fe200078ec0ff */
[----:B------:R-:W-:Y:S01]  /*0dd0*/  IMAD.IADD R0, R0, 0x1, -R3 ;  /* 0x0000000100007824 */ /* 0x000fe200078e0a03 */
[----:B------:R-:W-:-:S02]  /*0de0*/  LOP3.LUT R2, R2, 0xfffffc, RZ, 0xc0, !PT ;  /* 0x00fffffc02027812 */ /* 0x000fc400078ec0ff */
[----:B------:R-:W-:Y:S02]  /*0df0*/  CS2R R158, SRZ ;  /* 0x00000000009e7805 */ /* 0x000fe4000001ff00 */
[----:B------:R-:W-:Y:S01]  /*0e00*/  LEA.HI R8, R229, R229, RZ, 0x1 ;  /* 0x000000e5e5087211 */ /* 0x000fe200078f08ff */
[----:B------:R-:W-:Y:S01]  /*0e10*/  IMAD.IADD R7, R6, 0x1, -R7 ;  /* 0x0000000106077824 */ /* 0x000fe200078e0a07 */
[----:B------:R-:W-:Y:S01]  /*0e20*/  LOP3.LUT R19, R19, 0x1, RZ, 0xfc, !PT ;  /* 0x0000000113137812 */ /* 0x000fe200078efcff */
[----:B------:R-:W-:Y:S01]  /*0e30*/  VIADD R6, R10, 0x3f ;  /* 0x0000003f0a067836 */ /* 0x000fe20000000000 */
[----:B------:R-:W-:Y:S01]  /*0e40*/  LOP3.LUT R8, R8, 0xfffffffe, RZ, 0xc0, !PT ;  /* 0xfffffffe08087812 */ /* 0x000fe200078ec0ff */
[----:B------:R-:W-:Y:S01]  /*0e50*/  IMAD.IADD R5, R5, 0x1, -R2 ;  /* 0x0000000105057824 */ /* 0x000fe200078e0a02 */
[----:B------:R-:W-:Y:S01]  /*0e60*/  CS2R R156, SRZ ;  /* 0x00000000009c7805 */ /* 0x000fe2000001ff00 */
[C---:B------:R-:W-:Y:S01]  /*0e70*/  IMAD R0, R229.reuse, 0x40, R0 ;  /* 0x00000040e5007824 */ /* 0x040fe200078e0200 */
[----:B------:R-:W-:Y:S01]  /*0e80*/  SHF.R.S32.HI R3, RZ, 0x1f, R6 ;  /* 0x0000001fff037819 */ /* 0x000fe20000011406 */
[----:B------:R-:W-:Y:S01]  /*0e90*/  IMAD.IADD R8, R229, 0x1, -R8 ;  /* 0x00000001e5087824 */ /* 0x000fe200078e0a08 */
[----:B------:R-:W-:Y:S01]  /*0ea0*/  CS2R R154, SRZ ;  /* 0x00000000009a7805 */ /* 0x000fe2000001ff00 */
[----:B------:R-:W-:Y:S01]  /*0eb0*/  IMAD R0, R5, 0x10, R0 ;  /* 0x0000001005007824 */ /* 0x000fe200078e0200 */
[----:B------:R-:W-:Y:S01]  /*0ec0*/  LEA.HI R231, R3, R6, RZ, 0x6 ;  /* 0x0000000603e77211 */ /* 0x000fe200078f30ff */
[----:B------:R-:W-:Y:S01]  /*0ed0*/  IMAD.MOV.U32 R3, RZ, RZ, RZ ;  /* 0x000000ffff037224 */ /* 0x000fe200078e00ff */
[----:B------:R-:W-:Y:S01]  /*0ee0*/  CS2R R152, SRZ ;  /* 0x0000000000987805 */ /* 0x000fe2000001ff00 */
[----:B--2---:R-:W-:Y:S01]  /*0ef0*/  IMAD R9, R9, -0x50, R12 ;  /* 0xffffffb009097824 */ /* 0x004fe200078e020c */
[----:B------:R-:W-:Y:S01]  /*0f00*/  CS2R R174, SRZ ;  /* 0x0000000000ae7805 */ /* 0x000fe2000001ff00 */
[----:B------:R-:W-:Y:S01]  /*0f10*/  IMAD.SHL.U32 R0, R0, 0x8, RZ ;  /* 0x0000000800007824 */ /* 0x000fe200078e00ff */
[----:B------:R-:W-:Y:S01]  /*0f20*/  CS2R R172, SRZ ;  /* 0x0000000000ac7805 */ /* 0x000fe2000001ff00 */
[----:B------:R-:W-:Y:S01]  /*0f30*/  IMAD R2, R8, -0x8, R9 ;  /* 0xfffffff808027824 */ /* 0x000fe200078e0209 */
[----:B------:R-:W-:-:S02]  /*0f40*/  CS2R R170, SRZ ;  /* 0x0000000000aa7805 */ /* 0x000fc4000001ff00 */
[----:B------:R-:W-:Y:S02]  /*0f50*/  CS2R R168, SRZ ;  /* 0x0000000000a87805 */ /* 0x000fe4000001ff00 */
[----:B------:R-:W-:Y:S01]  /*0f60*/  CS2R R190, SRZ ;  /* 0x0000000000be7805 */ /* 0x000fe2000001ff00 */
[----:B------:R-:W-:Y:S01]  /*0f70*/  IMAD R2, R7, -0x2, R2 ;  /* 0xfffffffe07027824 */ /* 0x000fe200078e0202 */
        /* <DEDUP_REMOVED lines=67> */
[----:B------:R-:W-:Y:S01]  /*13b0*/  SHF.R.S32.HI R231, RZ, 0x6, R231 ;  /* 0x00000006ffe77819 */ /* 0x000fe200000114e7 */
[----:B------:R-:W-:Y:S01]  /*13c0*/  UMOV UR61, URZ ;  /* 0x0000003f003d7c82 */ /* 0x000fe20008000000 */
[----:B------:R-:W-:-:S07]  /*13d0*/  LEA R0, R0, UR60, 0x1 ;  /* 0x0000003c00007c11 */ /* 0x000fce000f8e08ff */
.L_x_78:
[----:B------:R-:W-:-:S13]  /*13e0*/  ISETP.NE.AND P0, PT, R19, 0x3, PT ;  /* 0x000000031300780c */ /* 0x000fda0003f05270 */
[----:B--2---:R-:W-:Y:S05]  /*13f0*/  @!P0 BRA `(.L_x_68) ;  /* 0x0000000000048947 */ /* 0x004fea0003800000 */
[----:B------:R-:W-:Y:S01]  /*1400*/  BPT.TRAP 0x1 ;  /* 0x000000040000795c */ /* 0x000fe20000300000 */
.L_x_68:
[----:B------:R-:W-:Y:S02]  /*1410*/  LEA R16, R3, UR60, 0x3 ;  /* 0x0000003c03107c11 */ /* 0x000fe4000f8e18ff */
[----:B------:R-:W-:-:S04]  /*1420*/  SHF.L.U32 R11, R18, 0x1f, RZ ;  /* 0x0000001f120b7819 */ /* 0x000fc800000006ff */
[----:B------:R1:W2:Y:S01]  /*1430*/  SYNCS.PHASECHK.TRANS64.TRYWAIT P1, [R16+URZ+0x31810], R11 ;  /* 0x0318100b100075a7 */ /* 0x0002a2000802017f */
[----:B------:R-:W-:Y:S05]  /*1440*/  @!P0 BRA `(.L_x_69) ;  /* 0x0000000000048947 */ /* 0x000fea0003800000 */
[----:B------:R-:W-:Y:S01]  /*1450*/  BPT.TRAP 0x1 ;  /* 0x000000040000795c */ /* 0x000fe20000300000 */
.L_x_69:
[----:B------:R-:W-:Y:S01]  /*1460*/  IMAD.U32 R5, RZ, RZ, UR60 ;  /* 0x0000003cff057e24 */ /* 0x000fe2000f8e00ff */
[----:B------:R-:W-:-:S03]  /*1470*/  LEA R6, R4, UR60, 0xa ;  /* 0x0000003c04067c11 */ /* 0x000fc6000f8e50ff */
[----:B------:R-:W-:Y:S01]  /*1480*/  VIADD R7, R5, 0x14100 ;  /* 0x0001410005077836 */ /* 0x000fe20000000000 */
[----:B------:R-:W-:-:S04]  /*1490*/  SHF.R.U32.HI R8, RZ, 0x4, R6 ;  /* 0x00000004ff087819 */ /* 0x000fc80000011606 */
[----:B------:R-:W-:Y:S02]  /*14a0*/  SHF.R.U32.HI R7, RZ, 0x4, R7 ;  /* 0x00000004ff077819 */ /* 0x000fe40000011607 */
[----:B------:R-:W-:Y:S02]  /*14b0*/  LOP3.LUT R9, R8, 0x3fff, RZ, 0xc0, !PT ;  /* 0x00003fff08097812 */ /* 0x000fe400078ec0ff */
[----:B------:R-:W-:Y:S02]  /*14c0*/  LOP3.LUT R8, R7, 0x3fff, RZ, 0xc0, !PT ;  /* 0x00003fff07087812 */ /* 0x000fe400078ec0ff */
[----:B------:R-:W-:Y:S02]  /*14d0*/  LOP3.LUT R7, R9, 0x10000, RZ, 0xfc, !PT ;  /* 0x0001000009077812 */ /* 0x000fe400078efcff */
[----:B------:R-:W-:Y:S01]  /*14e0*/  LOP3.LUT R8, R8, 0x10000, RZ, 0xfc, !PT ;  /* 0x0001000008087812 */ /* 0x000fe200078efcff */
[----:B--2---:R-:W-:Y:S06]  /*14f0*/  @P1 BRA `(.L_x_70) ;  /* 0x0000000000081947 */ /* 0x004fec0003800000 */
[----:B------:R-:W2:Y:S02]  /*1500*/  SYNCS.PHASECHK.TRANS64.TRYWAIT P1, [R16+URZ+0x31810], R11 ;  /* 0x0318100b100075a7 */ /* 0x000ea4000802017f */
[----:B--2---:R-:W-:Y:S05]  /*1510*/  @!P1 BRA `(.L_x_71) ;  /* 0x0000008c00f89947 */ /* 0x004fea0003800000 */
.L_x_70:
[----:B------:R-:W-:Y:S01]  /*1520*/  IMAD R8, R3, 0x800, R8 ;  /* 0x0000080003087824 */ /* 0x000fe200078e0208 */
[C---:B------:R-:W-:Y:S01]  /*1530*/  R2UR UR6, R7.reuse ;  /* 0x00000000070672ca */ /* 0x040fe200000e0000 */
[C---:B------:R-:W-:Y:S01]  /*1540*/  VIADD R9, R7.reuse, 0x80 ;  /* 0x0000008007097836 */ /* 0x040fe20000000000 */
[----:B------:R-:W-:Y:S01]  /*1550*/  WARPGROUP.ARRIVE ;  /* 0x00000000000079c5 */ /* 0x000fe20000000000 */
[----:B------:R-:W-:Y:S01]  /*1560*/  VIADD R10, R7, 0x100 ;  /* 0x00000100070a7836 */ /* 0x000fe20000000000 */
[----:B------:R-:W-:Y:S01]  /*1570*/  R2UR UR4, R8 ;  /* 0x00000000080472ca */ /* 0x000fe200000e0000 */
[----:B------:R-:W-:Y:S01]  /*1580*/  UMOV UR7, 0x40000000 ;  /* 0x4000000000077882 */ /* 0x000fe20000000000 */
[----:B------:R-:W-:Y:S01]  /*1590*/  R2UR UR8, R9 ;  /* 0x00000000090872ca */ /* 0x000fe200000e0000 */
[C---:B------:R-:W-:Y:S01]  /*15a0*/  VIADD R9, R7.reuse, 0x180 ;  /* 0x0000018007097836 */ /* 0x040fe20000000000 */
[----:B------:R-:W-:Y:S01]  /*15b0*/  R2UR UR9, R10 ;  /* 0x000000000a0972ca */ /* 0x000fe200000e0000 */
[----:B------:R-:W-:Y:S01]  /*15c0*/  VIADD R10, R7, 0x200 ;  /* 0x00000200070a7836 */ /* 0x000fe20000000000 */
[----:B------:R-:W-:-:S02]  /*15d0*/  UMOV UR5, 0x40000040 ;  /* 0x4000004000057882 */ /* 0x000fc40000000000 */
[----:B------:R-:W-:Y:S01]  /*15e0*/  R2UR UR10, R9 ;  /* 0x00000000090a72ca */ /* 0x000fe200000e0000 */
[----:B------:R-:W-:Y:S01]  /*15f0*/  VIADD R9, R8, 0x2 ;  /* 0x0000000208097836 */ /* 0x000fe20000000000 */
[----:B------:R-:W-:Y:S01]  /*1600*/  R2UR UR11, R10 ;  /* 0x000000000a0b72ca */ /* 0x000fe200000e0000 */
[----:B------:R-:W-:Y:S02]  /*1610*/  VIADD R10, R7, 0x2 ;  /* 0x00000002070a7836 */ /* 0x000fe40000000000 */
[----:B------:R-:W-:Y:S01]  /*1620*/  HGMMA.64x8x16.F32.BF16 R24, gdesc[UR4], RZ, !UPT ;  /* 0x00000000041879f0 */ /* 0x000fe2000c7018ff */
[----:B------:R-:W-:Y:S01]  /*1630*/  UMOV UR7, 0x40000000 ;  /* 0x4000000000077882 */ /* 0x000fe20000000000 */
[----:B------:R-:W-:Y:S02]  /*1640*/  UMOV UR6, UR8 ;  /* 0x0000000800067c82 */ /* 0x000fe40008000000 */
[----:B------:R-:W-:Y:S01]  /*1650*/  HGMMA.64x8x16.F32.BF16 R28, gdesc[UR4], RZ, !UPT ;  /* 0x00000000041c79f0 */ /* 0x000fe2000c7018ff */
[----:B------:R-:W-:Y:S01]  /*1660*/  UMOV UR6, UR9 ;  /* 0x0000000900067c82 */ /* 0x000fe20008000000 */
[----:B------:R-:W-:-:S02]  /*1670*/  UMOV UR7, 0x40000000 ;  /* 0x4000000000077882 */ /* 0x000fc40000000000 */
[----:B------:R-:W-:Y:S01]  /*1680*/  HGMMA.64x8x16.F32.BF16 R32, gdesc[UR4], RZ, !UPT ;  /* 0x00000000042079f0 */ /* 0x000fe2000c7018ff */
[----:B------:R-:W-:Y:S01]  /*1690*/  UMOV UR6, UR10 ;  /* 0x0000000a00067c82 */ /* 0x000fe20008000000 */
[----:B------:R-:W-:Y:S02]  /*16a0*/  UMOV UR7, 0x40000000 ;  /* 0x4000000000077882 */ /* 0x000fe40000000000 */
[----:B------:R-:W-:Y:S01]  /*16b0*/  HGMMA.64x8x16.F32.BF16 R36, gdesc[UR4], RZ, !UPT ;  /* 0x00000000042479f0 */ /* 0x000fe2000c7018ff */
[----:B------:R-:W-:Y:S01]  /*16c0*/  UMOV UR6, UR11 ;  /* 0x0000000b00067c82 */ /* 0x000fe20008000000 */
[----:B------:R-:W-:Y:S02]  /*16d0*/  UMOV UR7, 0x40000000 ;  /* 0x4000000000077882 */ /* 0x000fe40000000000 */
[----:B------:R-:W-:Y:S01]  /*16e0*/  HGMMA.64x8x16.F32.BF16 R40, gdesc[UR4], RZ, !UPT ;  /* 0x00000000042879f0 */ /* 0x000fe2000c7018ff */
[----:B------:R-:W-:Y:S01]  /*16f0*/  R2UR UR6, R10 ;  /* 0x000000000a0672ca */ /* 0x000fe200000e0000 */
[----:B------:R-:W-:Y:S01]  /*1700*/  VIADD R10, R7, 0x82 ;  /* 0x00000082070a7836 */ /* 0x000fe20000000000 */
[----:B------:R-:W-:Y:S01]  /*1710*/  R2UR UR4, R9 ;  /* 0x00000000090472ca */ /* 0x000fe200000e0000 */
[C---:B------:R-:W-:Y:S01]  /*1720*/  VIADD R9, R7.reuse, 0x102 ;  /* 0x0000010207097836 */ /* 0x040fe20000000000 */
[----:B------:R-:W-:Y:S01]  /*1730*/  UMOV UR7, 0x40000000 ;  /* 0x4000000000077882 */ /* 0x000fe20000000000 */
        /* <DEDUP_REMOVED lines=9> */
[----:B------:R-:W-:Y:S03]  /*17d0*/  HGMMA.64x8x16.F32.BF16 R24, gdesc[UR4], R24 ;  /* 0x00000000041879f0 */ /* 0x000fe60008701818 */
[----:B------:R-:W-:Y:S01]  /*17e0*/  UMOV UR6, UR8 ;  /* 0x0000000800067c82 */ /* 0x000fe20008000000 */
[----:B------:R-:W-:Y:S02]  /*17f0*/  UMOV UR7, 0x40000000 ;  /* 0x4000000000077882 */ /* 0x000fe40000000000 */
[----:B------:R-:W-:Y:S01]  /*1800*/  HGMMA.64x8x16.F32.BF16 R28, gdesc[UR4], R28 ;  /* 0x00000000041c79f0 */ /* 0x000fe2000870181c */
[----:B------:R-:W-:Y:S01]  /*1810*/  UMOV UR6, UR9 ;  /* 0x0000000900067c82 */ /* 0x000fe20008000000 */
[----:B------:R-:W-:-:S02]  /*1820*/  UMOV UR7, 0x40000000 ;  /* 0x4000000000077882 */ /* 0x000fc40000000000 */
[----:B------:R-:W-:Y:S01]  /*1830*/  HGMMA.64x8x16.F32.BF16 R32, gdesc[UR4], R32 ;  /* 0x00000000042079f0 */ /* 0x000fe20008701820 */
[----:B------:R-:W-:Y:S01]  /*1840*/  UMOV UR6, UR10 ;  /* 0x0000000a00067c82 */ /* 0x000fe20008000000 */
[----:B------:R-:W-:Y:S02]  /*1850*/  UMOV UR7, 0x40000000 ;  /* 0x4000000000077882 */ /* 0x000fe40000000000 */
[----:B------:R-:W-:Y:S01]  /*1860*/  HGMMA.64x8x16.F32.BF16 R36, gdesc[UR4], R36 ;  /* 0x00000000042479f0 */ /* 0x000fe20008701824 */
[----:B------:R-:W-:Y:S01]  /*1870*/  UMOV UR6, UR11 ;  /* 0x0000000b00067c82 */ /* 0x000fe20008000000 */
[----:B------:R-:W-:Y:S02]  /*1880*/  UMOV UR7, 0x40000000 ;  /* 0x4000000000077882 */ /* 0x000fe40000000000 */
[----:B------:R-:W-:Y:S01]  /*1890*/  HGMMA.64x8x16.F32.BF16 R40, gdesc[UR4], R40 ;  /* 0x00000000042879f0 */ /* 0x000fe20008701828 */
        /* <DEDUP_REMOVED lines=312> */
[----:B------:R-:W-:Y:S01]  /*2c20*/  HGMMA.64x8x16.F32.BF16 R24, gdesc[UR4], R24 ;  /* 0x00000000041879f0 */ /* 0x000fe20008701818 */
        /* <DEDUP_REMOVED lines=22> */
[----:B------:R-:W-:Y:S02]  /*2d90*/  R2UR UR10, R10 ;  /* 0x000000000a0a72ca */ /* 0x000fe400000e0000 */
        /* <DEDUP_REMOVED lines=16> */
[C---:B------:R-:W-:Y:S01]  /*2ea0*/  VIADD R9, R7.reuse, 0x806 ;  /* 0x0000080607097836 */ /* 0x040fe20000000000 */
[----:B------:R-:W-:Y:S01]  /*2eb0*/  R2UR UR4, R8 ;  /* 0x00000000080472ca */ /* 0x000fe200000e0000 */
[----:B------:R-:W-:Y:S01]  /*2ec0*/  VIADD R8, R7, 0x886 ;  /* 0x0000088607087836 */ /* 0x000fe20000000000 */
[----:B------:R-:W-:Y:S01]  /*2ed0*/  UMOV UR7, 0x40000000 ;  /* 0x4000000000077882 */ /* 0x000fe20000000000 */
[----:B------:R-:W-:Y:S01]  /*2ee0*/  UMOV UR5, 0x40000040 ;  /* 0x4000004000057882 */ /* 0x000fe20000000000 */
[----:B------:R-:W-:Y:S01]  /*2ef0*/  R2UR UR8, R9 ;  /* 0x00000000090872ca */ /* 0x000fe200000e0000 */
[C---:B------:R-:W-:Y:S01]  /*2f00*/  VIADD R9, R7.reuse, 0x906 ;  /* 0x0000090607097836 */ /* 0x040fe20000000000 */
[----:B------:R-:W-:Y:S01]  /*2f10*/  R2UR UR9, R8 ;  /* 0x00000000080972ca */ /* 0x000fe200000e0000 */
[----:B------:R-:W-:-:S03]  /*2f20*/  VIADD R7, R7, 0x986 ;  /* 0x0000098607077836 */ /* 0x000fc60000000000 */
[----:B------:R-:W-:Y:S02]  /*2f30*/  R2UR UR10, R9 ;  /* 0x00000000090a72ca */ /* 0x000fe400000e0000 */
[----:B------:R-:W-:Y:S01]  /*2f40*/  R2UR UR11, R7 ;  /* 0x00000000070b72ca */ /* 0x000fe200000e0000 */
[----:B------:R-:W-:-:S05]  /*2f50*/  IMAD R7, R3, 0x40, R228 ;  /* 0x0000004003077824 */ /* 0x000fca00078e02e4 */
[----:B------:R-:W-:-:S05]  /*2f60*/  LEA R7, R7, UR60, 0x2 ;  /* 0x0000003c07077c11 */ /* 0x000fca000f8e10ff */
[----:B------:R3:W4:Y:S04]  /*2f70*/  LDS R10, [R7+0x2c100] ;  /* 0x02c10000070a7984 */ /* 0x0007280000000800 */
[----:B------:R3:W1:Y:S01]  /*2f80*/  LDS R8, [R7+0x2c120] ;  /* 0x02c1200007087984 */ /* 0x0006620000000800 */
        /* <DEDUP_REMOVED lines=12> */
[----:B------:R-:W-:Y:S01]  /*3050*/  HGMMA.64x8x16.F32.BF16 R40, gdesc[UR4], R40, gsb0 ;  /* 0x00000000042879f0 */ /* 0x000fe20008001828 */
[----:B---3--:R-:W-:Y:S05]  /*3060*/  @!P0 BRA `(.L_x_72) ;  /* 0x0000000000048947 */ /* 0x008fea0003800000 */
[----:B------:R-:W-:Y:S01]  /*3070*/  BPT.TRAP 0x1 ;  /* 0x000000040000795c */ /* 0x000fe20000300000 */
.L_x_72:
[----:B------:R-:W-:-:S04]  /*3080*/  SHF.L.U32 R12, R17, 0x1f, RZ ;  /* 0x0000001f110c7819 */ /* 0x000fc800000006ff */
[----:B------:R3:W1:Y:S01]  /*3090*/  SYNCS.PHASECHK.TRANS64.TRYWAIT P1, [UR60+0x31830], R12 ;  /* 0x0318300cff0075a7 */ /* 0x000662000802017c */
[----:B------:R-:W-:Y:S05]  /*30a0*/  @!P0 BRA `(.L_x_73) ;  /* 0x0000000000048947 */ /* 0x000fea0003800000 */
[----:B------:R-:W-:Y:S01]  /*30b0*/  BPT.TRAP 0x1 ;  /* 0x000000040000795c */ /* 0x000fe20000300000 */
.L_x_73:
[----:B------:R-:W-:Y:S02]  /*30c0*/  VIADD R6, R6, 0xa000 ;  /* 0x0000a00006067836 */ /* 0x000fe40000000000 */
[----:B------:R-:W-:-:S03]  /*30d0*/  VIADD R9, R5, 0x24100 ;  /* 0x0002410005097836 */ /* 0x000fc60000000000 */
[----:B------:R-:W-:Y:S02]  /*30e0*/  SHF.R.U32.HI R6, RZ, 0x4, R6 ;  /* 0x00000004ff067819 */ /* 0x000fe40000011606 */
[----:B------:R-:W-:Y:S02]  /*30f0*/  SHF.R.U32.HI R7, RZ, 0x4, R9 ;  /* 0x00000004ff077819 */ /* 0x000fe40000011609 */
[----:B------:R-:W-:Y:S02]  /*3100*/  LOP3.LUT R6, R6, 0x3fff, RZ, 0xc0, !PT ;  /* 0x00003fff06067812 */ /* 0x000fe400078ec0ff */
[----:B------:R-:W-:Y:S02]  /*3110*/  LOP3.LUT R7, R7, 0x3fff, RZ, 0xc0, !PT ;  /* 0x00003fff07077812 */ /* 0x000fe400078ec0ff */
[----:B------:R-:W-:Y:S02]  /*3120*/  LOP3.LUT R6, R6, 0x10000, RZ, 0xfc, !PT ;  /* 0x0001000006067812 */ /* 0x000fe400078efcff */
[----:B------:R-:W-:Y:S01]  /*3130*/  LOP3.LUT R7, R7, 0x10000, RZ, 0xfc, !PT ;  /* 0x0001000007077812 */ /* 0x000fe200078efcff */
[----:B-1----:R-:W-:Y:S06]  /*3140*/  @P1 BRA `(.L_x_74) ;  /* 0x0000000000081947 */ /* 0x002fec0003800000 */
[----:B------:R-:W1:Y:S02]  /*3150*/  SYNCS.PHASECHK.TRANS64.TRYWAIT P1, [UR60+0x31830], R12 ;  /* 0x0318300cff0075a7 */ /* 0x000e64000802017c */
[----:B-1----:R-:W-:Y:S05]  /*3160*/  @!P1 BRA `(.L_x_75) ;  /* 0x0000007000f89947 */ /* 0x002fea0003800000 */
.L_x_74:
[C---:B--2---:R-:W-:Y:S01]  /*3170*/  VIADD R11, R6.reuse, 0x80 ;  /* 0x00000080060b7836 */ /* 0x044fe20000000000 */
[----:B------:R-:W-:Y:S01]  /*3180*/  R2UR UR4, R7 ;  /* 0x00000000070472ca */ /* 0x000fe200000e0000 */
[C---:B---3--:R-:W-:Y:S01]  /*3190*/  VIADD R12, R6.reuse, 0x100 ;  /* 0x00000100060c7836 */ /* 0x048fe20000000000 */
[C---:B------:R-:W-:Y:S01]  /*31a0*/  R2UR UR6, R6.reuse ;  /* 0x00000000060672ca */ /* 0x040fe200000e0000 */
[----:B------:R-:W-:Y:S01]  /*31b0*/  WARPGROUP.ARRIVE ;  /* 0x00000000000079c5 */ /* 0x000fe20000000000 */
        /* <DEDUP_REMOVED lines=9> */
[----:B------:R-:W-:Y:S01]  /*3250*/  VIADD R12, R7, 0x2 ;  /* 0x00000002070c7836 */ /* 0x000fe20000000000 */
[C---:B------:R-:W-:Y:S01]  /*3260*/  ISETP.GT.AND P1, PT, R2.reuse, RZ, PT ;  /* 0x000000ff0200720c */ /* 0x040fe20003f24270 */
[----:B------:R-:W-:Y:S01]  /*3270*/  HGMMA.64x8x16.F32.BF16 R44, gdesc[UR4], RZ, !UPT ;  /* 0x00000000042c79f0 */ /* 0x000fe2000c7018ff */
[----:B------:R-:W-:Y:S01]  /*3280*/  UMOV UR7, 0x40000000 ;  /* 0x4000000000077882 */ /* 0x000fe20000000000 */
[----:B------:R-:W-:Y:S01]  /*3290*/  UMOV UR6, UR8 ;  /* 0x0000000800067c82 */ /* 0x000fe20008000000 */
[----:B------:R-:W-:Y:S01]  /*32a0*/  ISETP.GT.AND P2, PT, R2, 0x1, PT ;  /* 0x000000010200780c */ /* 0x000fe20003f44270 */
[----:B------:R-:W-:Y:S01]  /*32b0*/  HGMMA.64x8x16.F32.BF16 R48, gdesc[UR4], RZ, !UPT ;  /* 0x00000000043079f0 */ /* 0x000fe2000c7018ff */
[----:B------:R-:W-:Y:S01]  /*32c0*/  UMOV UR6, UR9 ;  /* 0x0000000900067c82 */ /* 0x000fe20008000000 */
[----:B------:R-:W-:Y:S01]  /*32d0*/  UMOV UR7, 0x40000000 ;  /* 0x4000000000077882 */ /* 0x000fe20000000000 */
[----:B------:R-:W-:Y:S01]  /*32e0*/  LEA R224, R228, UR60, 0x2 ;  /* 0x0000003ce4e07c11 */ /* 0x000fe2000f8e10ff */
[----:B------:R-:W-:Y:S01]  /*32f0*/  HGMMA.64x8x16.F32.BF16 R52, gdesc[UR4], RZ, !UPT ;  /* 0x00000000043479f0 */ /* 0x000fe2000c7018ff */
[----:B------:R-:W-:Y:S01]  /*3300*/  UMOV UR6, UR10 ;  /* 0x0000000a00067c82 */ /* 0x000fe20008000000 */
[----:B------:R-:W-:Y:S01]  /*3310*/  UMOV UR7, 0x40000000 ;  /* 0x4000000000077882 */ /* 0x000fe20000000000 */
[C---:B------:R-:W-:Y:S01]  /*3320*/  ISETP.GT.AND P3, PT, R2.reuse, 0x11, PT ;  /* 0x000000110200780c */ /* 0x040fe20003f64270 */
[----:B------:R-:W-:Y:S01]  /*3330*/  HGMMA.64x8x16.F32.BF16 R216, gdesc[UR4], RZ, !UPT ;  /* 0x0000000004d879f0 */ /* 0x000fe2000c7018ff */
[----:B------:R-:W-:Y:S01]  /*3340*/  UMOV UR6, UR11 ;  /* 0x0000000b00067c82 */ /* 0x000fe20008000000 */
[----:B------:R-:W-:Y:S01]  /*3350*/  UMOV UR7, 0x40000000 ;  /* 0x4000000000077882 */ /* 0x000fe20000000000 */
[----:B------:R-:W-:Y:S01]  /*3360*/  ISETP.GT.AND P4, PT, R2, 0x31, PT ;  /* 0x000000310200780c */ /* 0x000fe20003f84270 */
        /* <DEDUP_REMOVED lines=11> */
[----:B------:R-:W-:Y:S01]  /*3420*/  ISETP.GT.AND P5, PT, R2, 0x40, PT ;  /* 0x000000400200780c */ /* 0x000fe20003fa4270 */
[----:B------:R-:W-:Y:S01]  /*3430*/  UMOV UR57, 0x40000040 ;  /* 0x4000004000397882 */ /* 0x000fe20000000000 */
[----:B------:R-:W-:Y:S01]  /*3440*/  R2UR UR10, R11 ;  /* 0x000000000b0a72ca */ /* 0x000fe200000e0000 */
[----:B------:R-:W-:Y:S01]  /*3450*/  VIADD R11, R6, 0x4 ;  /* 0x00000004060b7836 */ /* 0x000fe20000000000 */
[----:B------:R-:W-:Y:S01]  /*3460*/  R2UR UR11, R12 ;  /* 0x000000000c0b72ca */ /* 0x000fe200000e0000 */
[----:B------:R-:W-:Y:S01]  /*3470*/  VIADD R12, R7, 0x4 ;  /* 0x00000004070c7836 */ /* 0x000fe20000000000 */
[----:B------:R-:W-:Y:S01]  /*3480*/  ISETP.GT.AND P6, PT, R2, 0x41, PT ;  /* 0x000000410200780c */ /* 0x000fe20003fc4270 */
[----:B------:R-:W-:Y:S01]  /*3490*/  UMOV UR59, 0x40 ;  /* 0x00000040003b7882 */ /* 0x000fe20000000000 */
[----:B------:R-:W-:Y:S01]  /*34a0*/  UMOV UR13, UR57 ;  /* 0x00000039000d7c82 */ /* 0x000fe20008000000 */
[----:B------:R-:W-:Y:S01]  /*34b0*/  UMOV UR15, 0x40 ;  /* 0x00000040000f7882 */ /* 0x000fe20000000000 */
[----:B------:R-:W-:Y:S01]  /*34c0*/  UMOV UR17, UR57 ;  /* 0x0000003900117c82 */ /* 0x000fe20008000000 */
[----:B------:R-:W-:Y:S01]  /*34d0*/  UMOV UR19, 0x40 ;  /* 0x0000004000137882 */ /* 0x000fe20000000000 */
[----:B------:R-:W-:Y:S01]  /*34e0*/  UMOV UR49, 0x40000040 ;  /* 0x4000004000317882 */ /* 0x000fe20000000000 */
        /* <DEDUP_REMOVED lines=8> */
[----:B------:R-:W-:Y:S01]  /*3570*/  HGMMA.64x8x16.F32.BF16 R44, gdesc[UR4], R44 ;  /* 0x00000000042c79f0 */ /* 0x000fe2000870182c */
[----:B------:R-:W-:Y:S01]  /*3580*/  UMOV UR6, UR8 ;  /* 0x0000000800067c82 */ /* 0x000fe20008000000 */
[----:B------:R-:W-:Y:S01]  /*3590*/  UMOV UR7, 0x40000000 ;  /* 0x4000000000077882 */ /* 0x000fe20000000000 */
[----:B------:R-:W-:Y:S01]  /*35a0*/  UMOV UR31, 0x40 ;  /* 0x00000040001f7882 */ /* 0x000fe20000000000 */
[----:B------:R-:W-:Y:S01]  /*35b0*/  HGMMA.64x8x16.F32.BF16 R48, gdesc[UR4], R48 ;  /* 0x00000000043079f0 */ /* 0x000fe20008701830 */
[----:B------:R-:W-:Y:S01]  /*35c0*/  UMOV UR6, UR9 ;  /* 0x0000000900067c82 */ /* 0x000fe20008000000 */
        /* <DEDUP_REMOVED lines=20> */
[C---:B------:R-:W-:Y:S01]  /*3710*/  VIADD R12, R6.reuse, 0x204 ;  /* 0x00000204060c7836 */ /* 0x040fe20000000000 */
[----:B------:R-:W-:Y:S01]  /*3720*/  UMOV UR39, 0x40 ;  /* 0x0000004000277882 */ /* 0x000fe20000000000 */
[----:B------:R-:W-:Y:S01]  /*3730*/  UMOV UR33, UR25 ;  /* 0x0000001900217c82 */ /* 0x000fe20008000000 */
[----:B------:R-:W-:Y:S01]  /*3740*/  R2UR UR10, R11 ;  /* 0x000000000b0a72ca */ /* 0x000fe200000e0000 */
[----:B------:R-:W-:Y:S01]  /*3750*/  VIADD R11, R6, 0x6 ;  /* 0x00000006060b7836 */ /* 0x000fe20000000000 */
[----:B------:R-:W-:Y:S01]  /*3760*/  R2UR UR11, R12 ;  /* 0x000000000c0b72ca */ /* 0x000fe200000e0000 */
[----:B------:R-:W-:Y:S01]  /*3770*/  VIADD R12, R7, 0x6 ;  /* 0x00000006070c7836 */ /* 0x000fe20000000000 */
[----:B------:R-:W-:Y:S01]  /*3780*/  UMOV UR35, 0x40 ;  /* 0x0000004000237882 */ /* 0x000fe20000000000 */
[----:B------:R-:W-:Y:S01]  /*3790*/  IMAD R5, R4, 0x2800, R5 ;  /* 0x0000280004057824 */ /* 0x000fe200078e0205 */
[----:B------:R-:W-:Y:S01]  /*37a0*/  UMOV UR21, 0x40000040 ;  /* 0x4000004000157882 */ /* 0x000fe20000000000 */
[----:B------:R-:W-:-:S03]  /*37b0*/  UMOV UR23, 0x40 ;  /* 0x0000004000177882 */ /* 0x000fc60000000000 */
[----:B------:R-:W-:-:S04]  /*37c0*/  SHF.R.U32.HI R5, RZ, 0x4, R5 ;  /* 0x00000004ff057819 */ /* 0x000fc80000011605 */
[----:B------:R-:W-:Y:S01]  /*37d0*/  LOP3.LUT R5, R5, 0x3fff, RZ, 0xc0, !PT ;  /* 0x00003fff05057812 */ /* 0x000fe200078ec0ff */
[----:B------:R-:W-:Y:S01]  /*37e0*/  HGMMA.64x8x16.F32.BF16 R44, gdesc[UR4], R44 ;  /* 0x00000000042c79f0 */ /* 0x000fe2000870182c */
[----:B------:R-:W-:Y:S01]  /*37f0*/  UMOV UR6, UR8 ;  /* 0x0000000800067c82 */ /* 0x000fe20008000000 */
[----:B------:R-:W-:Y:S02]  /*3800*/  UMOV UR7, 0x40000000 ;  /* 0x4000000000077882 */ /* 0x000fe40000000000 */
        /* <DEDUP_REMOVED lines=321> */
[----:B------:R-:W-:Y:S04]  /*4c20*/  HGMMA.64x8x16.F32.BF16 R44, gdesc[UR4], R44 ;  /* 0x00000000042c79f0 */ /* 0x000fe8000870182c */
        /* <DEDUP_REMOVED lines=15> */
[C---:B------:R-:W-:Y:S01]  /*4d20*/  VIADD R11, R6.reuse, 0x886 ;  /* 0x00000886060b7836 */ /* 0x040fe20000000000 */
        /* <DEDUP_REMOVED lines=8> */
[----:B------:R-:W-:Y:S04]  /*4db0*/  HGMMA.64x8x16.F32.BF16 R44, gdesc[UR4], R44 ;  /* 0x00000000042c79f0 */ /* 0x000fe8000870182c */
[----:B------:R-:W-:Y:S01]  /*4dc0*/  UMOV UR6, UR8 ;  /* 0x0000000800067c82 */ /* 0x000fe20008000000 */
[----:B------:R-:W-:Y:S01]  /*4dd0*/  UMOV UR7, 0x40000000 ;  /* 0x4000000000077882 */ /* 0x000fe20000000000 */
[----:B------:R-:W-:Y:S01]  /*4de0*/  ULDC UR8, c[0x0][0x75c] ;  /* 0x0001d70000087ab9 */ /* 0x000fe20000000800 */
[----:B------:R-:W-:Y:S01]  /*4df0*/  HGMMA.64x8x16.F32.BF16 R48, gdesc[UR4], R48 ;  /* 0x00000000043079f0 */ /* 0x000fe20008701830 */
[----:B------:R-:W-:Y:S01]  /*4e00*/  UMOV UR6, UR9 ;  /* 0x0000000900067c82 */ /* 0x000fe20008000000 */
[----:B------:R-:W-:Y:S01]  /*4e10*/  UMOV UR7, 0x40000000 ;  /* 0x4000000000077882 */ /* 0x000fe20000000000 */
[----:B------:R-:W-:Y:S01]  /*4e20*/  UMOV UR9, UR15 ;  /* 0x0000000f00097c82 */ /* 0x000fe20008000000 */
[----:B------:R-:W-:Y:S01]  /*4e30*/  HGMMA.64x8x16.F32.BF16 R52, gdesc[UR4], R52 ;  /* 0x00000000043479f0 */ /* 0x000fe20008701834 */
[----:B------:R-:W-:Y:S01]  /*4e40*/  UMOV UR6, UR10 ;  /* 0x0000000a00067c82 */ /* 0x000fe20008000000 */
[----:B------:R-:W-:-:S02]  /*4e50*/  UMOV UR7, 0x40000000 ;  /* 0x4000000000077882 */ /* 0x000fc40000000000 */
[----:B------:R-:W-:Y:S01]  /*4e60*/  HGMMA.64x8x16.F32.BF16 R216, gdesc[UR4], R216 ;  /* 0x0000000004d879f0 */ /* 0x000fe200087018d8 */
[----:B------:R-:W-:Y:S01]  /*4e70*/  UMOV UR6, UR11 ;  /* 0x0000000b00067c82 */ /* 0x000fe20008000000 */
[----:B------:R-:W-:Y:S01]  /*4e80*/  UMOV UR7, 0x40000000 ;  /* 0x4000000000077882 */ /* 0x000fe20000000000 */
[----:B------:R-:W-:Y:S01]  /*4e90*/  UMOV UR11, UR19 ;  /* 0x00000013000b7c82 */ /* 0x000fe20008000000 */
[----:B------:R-:W-:Y:S01]  /*4ea0*/  HGMMA.64x8x16.F32.BF16 R220, gdesc[UR4], R220, gsb0 ;  /* 0x0000000004dc79f0 */ /* 0x000fe200080018dc */
[----:B------:R-:W-:Y:S01]  /*4eb0*/  ULDC UR4, c[0x0][0x744] ;  /* 0x0001d10000047ab9 */ /* 0x000fe20000000800 */
[----:B------:R-:W-:Y:S01]  /*4ec0*/  UMOV UR7, 0x40 ;  /* 0x0000004000077882 */ /* 0x000fe20000000000 */
[----:B------:R-:W-:Y:S02]  /*4ed0*/  WARPGROUP.DEPBAR.LE gsb0, 0x1 ;  /* 0x00008000000079c5 */ /* 0x000fe40000010100 */
[----:B------:R-:W-:Y:S01]  /*4ee0*/  FMUL.FTZ R11, R24, UR8 ;  /* 0x00000008180b7c20 */ /* 0x000fe20008410000 */
[----:B------:R-:W-:Y:S01]  /*4ef0*/  FMUL.FTZ R12, R26, UR8 ;  /* 0x000000081a0c7c20 */ /* 0x000fe20008410000 */
[----:B------:R-:W-:Y:S01]  /*4f00*/  FMUL.FTZ R13, R25, UR8 ;  /* 0x00000008190d7c20 */ /* 0x000fe20008410000 */
[----:B------:R-:W-:Y:S01]  /*4f10*/  FMUL.FTZ R15, R27, UR8 ;  /* 0x000000081b0f7c20 */ /* 0x000fe20008410000 */
[----:B------:R-:W1:Y:S01]  /*4f20*/  LDS R14, [R224+0x2c320] ;  /* 0x02c32000e00e7984 */ /* 0x000e620000000800 */
[----:B------:R-:W-:Y:S01]  /*4f30*/  FMUL.FTZ R24, R28, UR8 ;  /* 0x000000081c187c20 */ /* 0x000fe20008410000 */
[----:B------:R-:W2:Y:S01]  /*4f40*/  MUFU.TANH R11, R11 ;  /* 0x0000000b000b7308 */ /* 0x000ea20000002400 */
[----:B------:R-:W-:Y:S01]  /*4f50*/  FMUL.FTZ R26, R29, UR8 ;  /* 0x000000081d1a7c20 */ /* 0x000fe20008410000 */
[----:B------:R-:W-:Y:S01]  /*4f60*/  FMUL.FTZ R29, R32, UR8 ;  /* 0x00000008201d7c20 */ /* 0x000fe20008410000 */
[----:B------:R-:W-:Y:S01]  /*4f70*/  FMUL.FTZ R27, R30, UR8 ;  /* 0x000000081e1b7c20 */ /* 0x000fe20008410000 */
[----:B------:R-:W-:Y:S01]  /*4f80*/  FMUL.FTZ R32, R37, UR8 ;  /* 0x0000000825207c20 */ /* 0x000fe20008410000 */
[----:B------:R-:W-:Y:S01]  /*4f90*/  FMUL.FTZ R28, R31, UR8 ;  /* 0x000000081f1c7c20 */ /* 0x000fe20008410000 */
[----:B------:R-:W-:Y:S01]  /*4fa0*/  FMUL.FTZ R30, R35, UR8 ;  /* 0x00000008231e7c20 */ /* 0x000fe20008410000 */
[----:B------:R-:W-:Y:S01]  /*4fb0*/  FMUL.FTZ R35, R41, UR8 ;  /* 0x0000000829237c20 */ /* 0x000fe20008410000 */
[----:B------:R-:W3:Y:S01]  /*4fc0*/  MUFU.TANH R12, R12 ;  /* 0x0000000c000c7308 */ /* 0x000ee20000002400 */
[----:B------:R-:W-:Y:S01]  /*4fd0*/  FMUL.FTZ R40, R40, UR8 ;  /* 0x0000000828287c20 */ /* 0x000fe20008410000 */
[----:B------:R-:W-:Y:S01]  /*4fe0*/  FMUL.FTZ R31, R36, UR8 ;  /* 0x00000008241f7c20 */ /* 0x000fe20008410000 */
[----:B------:R-:W-:-:S05]  /*4ff0*/  FMUL.FTZ R36, R42, UR8 ;  /* 0x000000082a247c20 */ /* 0x000fca0008410000 */
[----:B------:R-:W5:Y:S01]  /*5000*/  MUFU.TANH R13, R13 ;  /* 0x0000000d000d7308 */ /* 0x000f620000002400 */
[C---:B--2---:R-:W-:Y:S01]  /*5010*/  FSEL R7, R11.reuse, -INF , P1 ;  /* 0xff8000000b077808 */ /* 0x044fe20000800000 */
[----:B------:R-:W-:-:S04]  /*5020*/  FFMA.FTZ R11, -R11, R11, 1 ;  /* 0x3f8000000b0b7423 */ /* 0x000fc8000001010b */
[----:B----4-:R-:W-:Y:S02]  /*5030*/  FFMA.FTZ R25, R7, UR4, -R10 ;  /* 0x0000000407197c23 */ /* 0x010fe4000801080a */
[----:B------:R-:W2:Y:S01]  /*5040*/  MUFU.TANH R15, R15 ;  /* 0x0000000f000f7308 */ /* 0x000ea20000002400 */
[----:B---3--:R-:W-:Y:S02]  /*5050*/  FSEL R7, R12, -INF , P1 ;  /* 0xff8000000c077808 */ /* 0x008fe40000800000 */
[----:B------:R-:W-:-:S03]  /*5060*/  ISETP.GT.AND P1, PT, R2, 0x10, PT ;  /* 0x000000100200780c */ /* 0x000fc60003f24270 */
[----:B------:R-:W-:Y:S02]  /*5070*/  FFMA.FTZ R23, R7, UR4, -R8 ;  /* 0x0000000407177c23 */ /* 0x000fe40008010808 */
[----:B------:R-:W-:Y:S01]  /*5080*/  MUFU.EX2 R25, R25 ;  /* 0x0000001900197308 */ /* 0x000fe20000000800 */
[C---:B-----5:R-:W-:Y:S01]  /*5090*/  FSEL R21, R13.reuse, -INF , P2 ;  /* 0xff8000000d157808 */ /* 0x060fe20001000000 */
[----:B------:R-:W-:-:S04]  /*50a0*/  FFMA.FTZ R13, -R13, R13, 1 ;  /* 0x3f8000000d0d7423 */ /* 0x000fc8000001010d */
[----:B------:R-:W-:Y:S02]  /*50b0*/  FFMA.FTZ R20, R21, UR4, -R10 ;  /* 0x0000000415147c23 */ /* 0x000fe4000801080a */
[----:B------:R-:W3:Y:S01]  /*50c0*/  LDS R21, [R224+0x2c300] ;  /* 0x02c30000e0157984 */ /* 0x000ee20000000800 */
[----:B--2---:R-:W-:Y:S01]  /*50d0*/  FSEL R7, R15, -INF , P2 ;  /* 0xff8000000f077808 */ /* 0x004fe20001000000 */
[----:B------:R-:W-:Y:S02]  /*50e0*/  WARPGROUP.DEPBAR.LE gsb0, 0x0 ;  /* 0x00008000000079c5 */ /* 0x000fe40000010000 */
[----:B------:R-:W-:Y:S01]  /*50f0*/  MUFU.EX2 R23, R23 ;  /* 0x0000001700177308 */ /* 0x000fe20000000800 */
[----:B------:R-:W-:Y:S01]  /*5100*/  ISETP.GT.AND P2, PT, R2, 0x20, PT ;  /* 0x000000200200780c */ /* 0x000fe20003f44270 */
[----:B------:R-:W-:Y:S01]  /*5110*/  FFMA.FTZ R22, R7, UR4, -R8 ;  /* 0x0000000407167c23 */ /* 0x000fe20008010808 */
[--C-:B-1----:R-:W-:Y:S01]  /*5120*/  FADD.FTZ R54, R54, -R14.reuse ;  /* 0x8000000e36367221 */ /* 0x102fe20000010000 */
[--C-:B------:R-:W-:Y:S01]  /*5130*/  FADD.FTZ R51, R51, -R14.reuse ;  /* 0x8000000e33337221 */ /* 0x100fe20000010000 */
[--C-:B------:R-:W-:Y:S01]  /*5140*/  FADD.FTZ R222, R222, -R14.reuse ;  /* 0x8000000edede7221 */ /* 0x100fe20000010000 */
[--C-:B------:R-:W-:Y:S01]  /*5150*/  FADD.FTZ R50, R50, -R14.reuse ;  /* 0x8000000e32327221 */ /* 0x100fe20000010000 */
[--C-:B------:R-:W-:Y:S01]  /*5160*/  FADD.FTZ R55, R55, -R14.reuse ;  /* 0x8000000e37377221 */ /* 0x100fe20000010000 */
[----:B------:R-:W1:Y:S01]  /*5170*/  MUFU.EX2 R20, R20 ;  /* 0x0000001400147308 */ /* 0x000e620000000800 */
[--C-:B------:R-:W-:Y:S01]  /*5180*/  FADD.FTZ R218, R218, -R14.reuse ;  /* 0x8000000edada7221 */ /* 0x100fe20000010000 */
[----:B------:R-:W-:-:S06]  /*5190*/  FADD.FTZ R219, R219, -R14 ;  /* 0x8000000edbdb7221 */ /* 0x000fcc0000010000 */
[----:B------:R-:W2:Y:S08]  /*51a0*/  MUFU.EX2 R22, R22 ;  /* 0x0000001600167308 */ /* 0x000eb00000000800 */
[----:B------:R-:W4:Y:S01]  /*51b0*/  MUFU.TANH R24, R24 ;  /* 0x0000001800187308 */ /* 0x000f220000002400 */
[----:B-1----:R-:W-:-:S07]  /*51c0*/  F2FP.BF16.F32.PACK_AB R6, R20, R25 ;  /* 0x000000191406723e */ /* 0x002fce00000010ff */
[----:B------:R-:W1:Y:S01]  /*51d0*/  MUFU.TANH R26, R26 ;  /* 0x0000001a001a7308 */ /* 0x000e620000002400 */
[----:B--2---:R-:W-:Y:S01]  /*51e0*/  F2FP.BF16.F32.PACK_AB R7, R22, R23 ;  /* 0x000000171607723e */ /* 0x004fe200000010ff */
[----:B------:R-:W-:Y:S01]  /*51f0*/  BAR.SYNC.DEFER_BLOCKING 0x9, 0x100 ;  /* 0x0244000000007b1d */ /* 0x000fe20000010000 */
[--C-:B---3--:R-:W-:Y:S01]  /*5200*/  FADD.FTZ R44, R44, -R21.reuse ;  /* 0x800000152c2c7221 */ /* 0x108fe20000010000 */
[--C-:B------:R-:W-:Y:S01]  /*5210*/  FADD.FTZ R45, R45, -R21.reuse ;  /* 0x800000152d2d7221 */ /* 0x100fe20000010000 */
[--C-:B------:R-:W-:Y:S01]  /*5220*/  FADD.FTZ R48, R48, -R21.reuse ;  /* 0x8000001530307221 */ /* 0x100fe20000010000 */
[--C-:B------:R-:W-:Y:S02]  /*5230*/  FADD.FTZ R49, R49, -R21.reuse ;  /* 0x8000001531317221 */ /* 0x100fe40000010000 */
[----:B------:R-:W-:Y:S01]  /*5240*/  MUFU.TANH R29, R29 ;  /* 0x0000001d001d7308 */ /* 0x000fe20000002400 */
[----:B----4-:R-:W-:Y:S01]  /*5250*/  FSEL R37, R24, -INF , P1 ;  /* 0xff80000018257808 */ /* 0x010fe20000800000 */
[--C-:B------:R-:W-:Y:S01]  /*5260*/  FADD.FTZ R52, R52, -R21.reuse ;  /* 0x8000001534347221 */ /* 0x100fe20000010000 */
[--C-:B------:R-:W-:Y:S01]  /*5270*/  FADD.FTZ R53, R53, -R21.reuse ;  /* 0x8000001535357221 */ /* 0x100fe20000010000 */
[--C-:B------:R-:W-:Y:S01]  /*5280*/  FADD.FTZ R216, R216, -R21.reuse ;  /* 0x80000015d8d87221 */ /* 0x100fe20000010000 */
[--C-:B------:R-:W-:Y:S01]  /*5290*/  FADD.FTZ R217, R217, -R21.reuse ;  /* 0x80000015d9d97221 */ /* 0x100fe20000010000 */
[----:B------:R-:W-:Y:S01]  /*52a0*/  FFMA.FTZ R37, R37, UR4, -R10 ;  /* 0x0000000425257c23 */ /* 0x000fe2000801080a */
[--C-:B------:R-:W-:Y:S01]  /*52b0*/  FADD.FTZ R220, R220, -R21.reuse ;  /* 0x80000015dcdc7221 */ /* 0x100fe20000010000 */
[----:B------:R-:W-:Y:S01]  /*52c0*/  MUFU.TANH R27, R27 ;  /* 0x0000001b001b7308 */ /* 0x000fe20000002400 */
[----:B-1----:R-:W-:Y:S01]  /*52d0*/  FSEL R41, R26, -INF , P3 ;  /* 0xff8000001a297808 */ /* 0x002fe20001800000 */
[----:B------:R-:W-:Y:S01]  /*52e0*/  FADD.FTZ R221, R221, -R21 ;  /* 0x80000015dddd7221 */ /* 0x000fe20000010000 */
[----:B------:R-:W-:Y:S01]  /*52f0*/  FMUL.FTZ R44, R25, R44 ;  /* 0x0000002c192c7220 */ /* 0x000fe20000410000 */
[----:B------:R-:W-:Y:S01]  /*5300*/  FMUL.FTZ R25, R43, UR8 ;  /* 0x000000082b197c20 */ /* 0x000fe20008410000 */
[----:B------:R-:W-:Y:S01]  /*5310*/  FMUL.FTZ R20, R20, R45 ;  /* 0x0000002d14147220 */ /* 0x000fe20000410000 */
[----:B------:R-:W-:Y:S01]  /*5320*/  FFMA.FTZ R24, -R24, R24, 1 ;  /* 0x3f80000018187423 */ /* 0x000fe20000010118 */
[----:B------:R-:W-:Y:S01]  /*5330*/  FMUL.FTZ R11, R11, R44 ;  /* 0x0000002c0b0b7220 */ /* 0x000fe20000410000 */
[----:B------:R-:W1:Y:S01]  /*5340*/  MUFU.EX2 R37, R37 ;  /* 0x0000002500257308 */ /* 0x000e620000000800 */
[----:B------:R-:W-:Y:S01]  /*5350*/  FMUL.FTZ R20, R13, R20 ;  /* 0x000000140d147220 */ /* 0x000fe20000410000 */
[----:B------:R2:W-:Y:S06]  /*5360*/  STSM.16.M88.2 [R0+0x2c500], R6 ;  /* 0x02c5000600007844 */ /* 0x0005ec0000000100 */
[----:B------:R-:W-:Y:S01]  /*5370*/  MUFU.TANH R28, R28 ;  /* 0x0000001c001c7308 */ /* 0x000fe20000002400 */
[----:B--2---:R-:W-:Y:S01]  /*5380*/  FMUL.FTZ R6, R33, UR8 ;  /* 0x0000000821067c20 */ /* 0x004fe20008410000 */
[----:B------:R-:W-:Y:S01]  /*5390*/  FMUL.FTZ R33, R38, UR8 ;  /* 0x0000000826217c20 */ /* 0x000fe20008410000 */
[----:B------:R-:W-:-:S05]  /*53a0*/  FADD.FTZ R38, R46, -R14 ;  /* 0x8000000e2e267221 */ /* 0x000fca0000010000 */
[----:B------:R2:W-:Y:S01]  /*53b0*/  MUFU.TANH R21, R40 ;  /* 0x0000002800157308 */ /* 0x0005e20000002400 */
[----:B-1----:R-:W-:Y:S01]  /*53c0*/  FMUL.FTZ R45, R37, R48 ;  /* 0x00000030252d7220 */ /* 0x002fe20000410000 */
[----:B------:R-:W-:Y:S01]  /*53d0*/  FMUL.FTZ R7, R34, UR8 ;  /* 0x0000000822077c20 */ /* 0x000fe20008410000 */
[----:B------:R-:W-:Y:S01]  /*53e0*/  FMUL.FTZ R38, R23, R38 ;  /* 0x0000002617267220 */ /* 0x000fe20000410000 */
[----:B------:R-:W-:Y:S01]  /*53f0*/  FSEL R23, R27, -INF , P1 ;  /* 0xff8000001b177808 */ /* 0x000fe20000800000 */
[----:B------:R-:W-:Y:S01]  /*5400*/  FMUL.FTZ R13, R24, R45 ;  /* 0x0000002d180d7220 */ /* 0x000fe20000410000 */
[----:B------:R-:W-:Y:S01]  /*5410*/  ISETP.GT.AND P1, PT, R2, 0x21, PT ;  /* 0x000000210200780c */ /* 0x000fe20003f24270 */
[----:B------:R-:W-:Y:S01]  /*5420*/  FFMA.FTZ R24, -R29, R29, 1 ;  /* 0x3f8000001d187423 */ /* 0x000fe2000001011d */
[----:B------:R-:W1:Y:S01]  /*5430*/  MUFU.TANH R6, R6 ;  /* 0x0000000600067308 */ /* 0x000e620000002400 */
[----:B--2---:R-:W-:Y:S01]  /*5440*/  FFMA.FTZ R40, R41, UR4, -R10 ;  /* 0x0000000429287c23 */ /* 0x004fe2000801080a */
[----:B------:R-:W-:Y:S01]  /*5450*/  FSEL R41, R29, -INF , P2 ;  /* 0xff8000001d297808 */ /* 0x000fe20001000000 */
[----:B------:R-:W-:Y:S01]  /*5460*/  FMUL.FTZ R34, R39, UR8 ;  /* 0x0000000827227c20 */ /* 0x000fe20008410000 */
[----:B------:R-:W-:Y:S01]  /*5470*/  FADD.FTZ R39, R47, -R14 ;  /* 0x8000000e2f277221 */ /* 0x000fe20000010000 */
[----:B------:R-:W-:Y:S01]  /*5480*/  FFMA.FTZ R23, R23, UR4, -R8 ;  /* 0x0000000417177c23 */ /* 0x000fe20008010808 */
[----:B------:R-:W-:Y:S01]  /*5490*/  FADD.FTZ R14, R223, -R14 ;  /* 0x8000000edf0e7221 */ /* 0x000fe20000010000 */
[----:B------:R-:W-:Y:S01]  /*54a0*/  FFMA.FTZ R41, R41, UR4, -R10 ;  /* 0x0000000429297c23 */ /* 0x000fe2000801080a */
[----:B------:R-:W2:Y:S01]  /*54b0*/  MUFU.TANH R31, R31 ;  /* 0x0000001f001f7308 */ /* 0x000ea20000002400 */
[----:B------:R-:W-:Y:S01]  /*54c0*/  FMUL.FTZ R39, R22, R39 ;  /* 0x0000002716277220 */ /* 0x000fe20000410000 */
[----:B------:R-:W-:Y:S01]  /*54d0*/  FFMA.FTZ R22, -R26, R26, 1 ;  /* 0x3f8000001a167423 */ /* 0x000fe2000001011a */
[----:B------:R-:W-:-:S05]  /*54e0*/  FFMA.FTZ R27, -R27, R27, 1 ;  /* 0x3f8000001b1b7423 */ /* 0x000fca000001011b */
[----:B------:R-:W3:Y:S01]  /*54f0*/  MUFU.EX2 R41, R41 ;  /* 0x0000002900297308 */ /* 0x000ee20000000800 */
[----:B-1----:R-:W-:-:S05]  /*5500*/  FSEL R43, R6, -INF , P1 ;  /* 0xff800000062b7808 */ /* 0x002fca0000800000 */
[----:B------:R-:W-:Y:S01]  /*5510*/  FFMA.FTZ R42, R43, UR4, -R10 ;  /* 0x000000042b2a7c23 */ /* 0x000fe2000801080a */
[----:B------:R-:W-:Y:S01]  /*5520*/  FSEL R43, R28, -INF , P3 ;  /* 0xff8000001c2b7808 */ /* 0x000fe20001800000 */
[----:B------:R-:W1:Y:S01]  /*5530*/  MUFU.TANH R32, R32 ;  /* 0x0000002000207308 */ /* 0x000e620000002400 */
[----:B------:R-:W-:-:S03]  /*5540*/  ISETP.GT.AND P3, PT, R2, 0x30, PT ;  /* 0x000000300200780c */ /* 0x000fc60003f64270 */
[----:B------:R-:W-:Y:S01]  /*5550*/  FFMA.FTZ R44, R43, UR4, -R8 ;  /* 0x000000042b2c7c23 */ /* 0x000fe20008010808 */
[----:B--2---:R-:W-:-:S03]  /*5560*/  FSEL R29, R31, -INF , P3 ;  /* 0xff8000001f1d7808 */ /* 0x004fc60001800000 */
[----:B------:R-:W2:Y:S01]  /*5570*/  MUFU.EX2 R40, R40 ;  /* 0x0000002800287308 */ /* 0x000ea20000000800 */
[----:B---3--:R-:W-:Y:S01]  /*5580*/  FMUL.FTZ R43, R41, R52 ;  /* 0x00000034292b7220 */ /* 0x008fe20000410000 */
[----:B------:R-:W-:Y:S01]  /*5590*/  FFMA.FTZ R45, R29, UR4, -R10 ;  /* 0x000000041d2d7c23 */ /* 0x000fe2000801080a */
[----:B------:R-:W-:Y:S02]  /*55a0*/  FFMA.FTZ R29, -R6, R6, 1 ;  /* 0x3f800000061d7423 */ /* 0x000fe40000010106 */
[----:B------:R-:W-:-:S03]  /*55b0*/  FMUL.FTZ R24, R24, R43 ;  /* 0x0000002b18187220 */ /* 0x000fc60000410000 */
[----:B------:R-:W3:Y:S01]  /*55c0*/  MUFU.TANH R35, R35 ;  /* 0x0000002300237308 */ /* 0x000ee20000002400 */
[----:B-1----:R-:W-:-:S07]  /*55d0*/  FSEL R43, R32, -INF , P4 ;  /* 0xff800000202b7808 */ /* 0x002fce0002000000 */
[----:B------:R-:W1:Y:S01]  /*55e0*/  MUFU.TANH R30, R30 ;  /* 0x0000001e001e7308 */ /* 0x000e620000002400 */
[----:B--2---:R-:W-:-:S04]  /*55f0*/  FMUL.FTZ R49, R40, R49 ;  /* 0x0000003128317220 */ /* 0x004fc80000410000 */
[----:B------:R-:W-:-:S03]  /*5600*/  FMUL.FTZ R22, R22, R49 ;  /* 0x0000003116167220 */ /* 0x000fc60000410000 */
[----:B------:R-:W-:Y:S01]  /*5610*/  MUFU.EX2 R45, R45 ;  /* 0x0000002d002d7308 */ /* 0x000fe20000000800 */
[----:B---3--:R-:W-:Y:S02]  /*5620*/  FSEL R47, R35, -INF , P6 ;  /* 0xff800000232f7808 */ /* 0x008fe40003000000 */
[----:B------:R-:W-:-:S03]  /*5630*/  F2FP.BF16.F32.PACK_AB R22, R22, R13 ;  /* 0x0000000d1616723e */ /* 0x000fc600000010ff */
[----:B------:R-:W-:Y:S02]  /*5640*/  FFMA.FTZ R46, R47, UR4, -R10 ;  /* 0x000000042f2e7c23 */ /* 0x000fe4000801080a */
[----:B------:R-:W2:Y:S01]  /*5650*/  MUFU.TANH R33, R33 ;  /* 0x0000002100217308 */ /* 0x000ea20000002400 */
[----:B-1----:R-:W-:-:S05]  /*5660*/  FSEL R49, R30, -INF , P1 ;  /* 0xff8000001e317808 */ /* 0x002fca0000800000 */
[----:B------:R-:W-:Y:S02]  /*5670*/  FFMA.FTZ R48, R49, UR4, -R8 ;  /* 0x0000000431307c23 */ /* 0x000fe40008010808 */
[----:B------:R1:W3:Y:S08]  /*5680*/  MUFU.EX2 R26, R42 ;  /* 0x0000002a001a7308 */ /* 0x0002f00000000800 */
[----:B------:R-:W4:Y:S01]  /*5690*/  MUFU.TANH R34, R34 ;  /* 0x0000002200227308 */ /* 0x000f220000002400 */
[----:B-1----:R-:W-:Y:S01]  /*56a0*/  FFMA.FTZ R42, R43, UR4, -R10 ;  /* 0x000000042b2a7c23 */ /* 0x002fe2000801080a */
[C---:B------:R-:W-:Y:S01]  /*56b0*/  FSEL R43, R21.reuse, -INF , P5 ;  /* 0xff800000152b7808 */ /* 0x040fe20002800000 */
[----:B------:R-:W-:Y:S01]  /*56c0*/  FFMA.FTZ R21, -R21, R21, 1 ;  /* 0x3f80000015157423 */ /* 0x000fe20000010115 */
[C---:B--2---:R-:W-:Y:S01]  /*56d0*/  FSEL R49, R33.reuse, -INF , P3 ;  /* 0xff80000021317808 */ /* 0x044fe20001800000 */
[----:B------:R-:W-:-:S02]  /*56e0*/  FFMA.FTZ R33, -R33, R33, 1 ;  /* 0x3f80000021217423 */ /* 0x000fc40000010121 */
[----:B------:R-:W-:Y:S01]  /*56f0*/  FFMA.FTZ R43, R43, UR4, -R10 ;  /* 0x000000042b2b7c23 */ /* 0x000fe2000801080a */
[----:B------:R-:W1:Y:S01]  /*5700*/  MUFU.TANH R7, R7 ;  /* 0x0000000700077308 */ /* 0x000e620000002400 */
[----:B------:R-:W-:Y:S01]  /*5710*/  FFMA.FTZ R10, -R31, R31, 1 ;  /* 0x3f8000001f0a7423 */ /* 0x000fe2000001011f */
[----:B------:R-:W-:Y:S01]  /*5720*/  FMUL.FTZ R31, R45, R216 ;  /* 0x000000d82d1f7220 */ /* 0x000fe20000410000 */
[C---:B---3--:R-:W-:Y:S01]  /*5730*/  FMUL.FTZ R6, R26.reuse, R53 ;  /* 0x000000351a067220 */ /* 0x048fe20000410000 */
[----:B------:R-:W-:Y:S01]  /*5740*/  F2FP.BF16.F32.PACK_AB R26, R26, R41 ;  /* 0x000000291a1a723e */ /* 0x000fe200000010ff */
[----:B------:R-:W-:Y:S02]  /*5750*/  IMAD R216, R4, 0x2000, R9 ;  /* 0x0000200004d87824 */ /* 0x000fe400078e0209 */
[----:B------:R-:W-:Y:S01]  /*5760*/  FMUL.FTZ R10, R10, R31 ;  /* 0x0000001f0a0a7220 */ /* 0x000fe20000410000 */
[----:B------:R-:W-:Y:S01]  /*5770*/  FFMA.FTZ R31, -R32, R32, 1 ;  /* 0x3f800000201f7423 */ /* 0x000fe20000010120 */
[----:B------:R-:W2:Y:S01]  /*5780*/  MUFU.TANH R36, R36 ;  /* 0x0000002400247308 */ /* 0x000ea20000002400 */
[----:B----4-:R-:W-:Y:S01]  /*5790*/  FSEL R53, R34, -INF , P4 ;  /* 0xff80000022357808 */ /* 0x010fe20002000000 */
[----:B------:R-:W-:Y:S01]  /*57a0*/  FFMA.FTZ R32, -R35, R35, 1 ;  /* 0x3f80000023207423 */ /* 0x000fe20000010123 */
[--C-:B------:R-:W-:Y:S01]  /*57b0*/  FFMA.FTZ R35, R49, UR4, -R8.reuse ;  /* 0x0000000431237c23 */ /* 0x100fe20008010808 */
[----:B------:R-:W-:Y:S01]  /*57c0*/  FFMA.FTZ R49, -R12, R12, 1 ;  /* 0x3f8000000c317423 */ /* 0x000fe2000001010c */
[----:B------:R-:W-:Y:S01]  /*57d0*/  FMUL.FTZ R29, R29, R6 ;  /* 0x000000061d1d7220 */ /* 0x000fe20000410000 */
[----:B------:R-:W-:Y:S01]  /*57e0*/  FFMA.FTZ R12, R53, UR4, -R8 ;  /* 0x00000004350c7c23 */ /* 0x000fe20008010808 */
[----:B------:R-:W-:Y:S01]  /*57f0*/  FFMA.FTZ R34, -R34, R34, 1 ;  /* 0x3f80000022227423 */ /* 0x000fe20000010122 */
[----:B------:R-:W3:Y:S01]  /*5800*/  MUFU.TANH R25, R25 ;  /* 0x0000001900197308 */ /* 0x000ee20000002400 */
[----:B-1----:R-:W-:Y:S01]  /*5810*/  FSEL R47, R7, -INF , P2 ;  /* 0xff800000072f7808 */ /* 0x002fe20001000000 */
[----:B------:R-:W-:Y:S01]  /*5820*/  FMUL.FTZ R38, R49, R38 ;  /* 0x0000002631267220 */ /* 0x000fe20000410000 */
[----:B------:R-:W-:Y:S01]  /*5830*/  FFMA.FTZ R7, -R7, R7, 1 ;  /* 0x3f80000007077423 */ /* 0x000fe20000010107 */
[----:B------:R-:W-:-:S02]  /*5840*/  F2FP.BF16.F32.PACK_AB R52, R29, R24 ;  /* 0x000000181d34723e */ /* 0x000fc400000010ff */
[----:B------:R-:W-:Y:S02]  /*5850*/  FFMA.FTZ R47, R47, UR4, -R8 ;  /* 0x000000042f2f7c23 */ /* 0x000fe40008010808 */
[----:B------:R-:W1:Y:S01]  /*5860*/  MUFU.EX2 R42, R42 ;  /* 0x0000002a002a7308 */ /* 0x000e620000000800 */
[C---:B--2---:R-:W-:Y:S01]  /*5870*/  FSEL R53, R36.reuse, -INF , P5 ;  /* 0xff80000024357808 */ /* 0x044fe20002800000 */
[----:B------:R-:W-:-:S04]  /*5880*/  FFMA.FTZ R36, -R36, R36, 1 ;  /* 0x3f80000024247423 */ /* 0x000fc80000010124 */
[----:B------:R-:W-:Y:S02]  /*5890*/  FFMA.FTZ R49, R53, UR4, -R8 ;  /* 0x0000000435317c23 */ /* 0x000fe40008010808 */
[----:B------:R-:W2:Y:S01]  /*58a0*/  MUFU.EX2 R47, R47 ;  /* 0x0000002f002f7308 */ /* 0x000ea20000000800 */
[C---:B---3--:R-:W-:Y:S01]  /*58b0*/  FSEL R53, R25.reuse, -INF , P6 ;  /* 0xff80000019357808 */ /* 0x048fe20003000000 */
[----:B------:R-:W-:-:S04]  /*58c0*/  FFMA.FTZ R25, -R25, R25, 1 ;  /* 0x3f80000019197423 */ /* 0x000fc80000010119 */
[----:B------:R-:W-:Y:S01]  /*58d0*/  FFMA.FTZ R8, R53, UR4, -R8 ;  /* 0x0000000435087c23 */ /* 0x000fe20008010808 */
[----:B------:R-:W-:Y:S01]  /*58e0*/  FFMA.FTZ R53, -R30, R30, 1 ;  /* 0x3f8000001e357423 */ /* 0x000fe2000001011e */
[----:B------:R-:W3:Y:S01]  /*58f0*/  MUFU.EX2 R44, R44 ;  /* 0x0000002c002c7308 */ /* 0x000ee20000000800 */
[----:B-1----:R-:W-:Y:S01]  /*5900*/  FMUL.FTZ R6, R42, R217 ;  /* 0x000000d92a067220 */ /* 0x002fe20000410000 */
[----:B------:R-:W-:Y:S01]  /*5910*/  UIADD3 UR4, UR60, 0x2c500, URZ ;  /* 0x0002c5003c047890 */ /* 0x000fe2000fffe03f */
[----:B------:R-:W-:Y:S02]  /*5920*/  SHF.R.U32.HI R217, RZ, 0x4, R216 ;  /* 0x00000004ffd97819 */ /* 0x000fe400000116d8 */
[----:B------:R-:W-:Y:S01]  /*5930*/  FMUL.FTZ R31, R31, R6 ;  /* 0x000000061f1f7220 */ /* 0x000fe20000410000 */
[----:B------:R-:W-:Y:S01]  /*5940*/  FFMA.FTZ R6, -R15, R15, 1 ;  /* 0x3f8000000f067423 */ /* 0x000fe2000001010f */
[----:B------:R-:W-:Y:S01]  /*5950*/  USHF.R.U32.HI UR4, URZ, 0x4, UR4 ;  /* 0x000000043f047899 */ /* 0x000fe20008011604 */
[----:B------:R-:W1:Y:S01]  /*5960*/  MUFU.EX2 R49, R49 ;  /* 0x0000003100317308 */ /* 0x000e620000000800 */
[----:B--2---:R-:W-:Y:S01]  /*5970*/  FMUL.FTZ R30, R47, R54 ;  /* 0x000000362f1e7220 */ /* 0x004fe20000410000 */
[----:B------:R-:W-:Y:S01]  /*5980*/  FMUL.FTZ R39, R6, R39 ;  /* 0x0000002706277220 */ /* 0x000fe20000410000 */
[----:B------:R-:W-:Y:S01]  /*5990*/  FFMA.FTZ R6, -R28, R28, 1 ;  /* 0x3f8000001c067423 */ /* 0x000fe2000001011c */
[----:B------:R-:W-:Y:S01]  /*59a0*/  LOP3.LUT R217, R217, 0x3fff, RZ, 0xc0, !PT ;  /* 0x00003fffd9d97812 */ /* 0x000fe200078ec0ff */
[----:B------:R-:W-:Y:S01]  /*59b0*/  FMUL.FTZ R30, R7, R30 ;  /* 0x0000001e071e7220 */ /* 0x000fe20000410000 */
[----:B------:R-:W-:Y:S01]  /*59c0*/  ULOP3.LUT UR4, UR4, 0x3fff, URZ, 0xc0, !UPT ;  /* 0x00003fff04047892 */ /* 0x000fe2000f8ec03f */
[----:B------:R-:W-:Y:S01]  /*59d0*/  F2FP.BF16.F32.PACK_AB R9, R39, R38 ;  /* 0x000000262709723e */ /* 0x000fe200000010ff */
[----:B------:R-:W2:Y:S01]  /*59e0*/  MUFU.EX2 R23, R23 ;  /* 0x0000001700177308 */ /* 0x000ea20000000800 */
[----:B---3--:R-:W-:Y:S01]  /*59f0*/  FMUL.FTZ R51, R44, R51 ;  /* 0x000000332c337220 */ /* 0x008fe20000410000 */
[----:B------:R-:W-:Y:S01]  /*5a00*/  R2UR UR56, R217 ;  /* 0x00000000d93872ca */ /* 0x000fe200000e0000 */
[----:B------:R-:W-:Y:S01]  /*5a10*/  ULOP3.LUT UR4, UR4, 0x80000, URZ, 0xfc, !UPT ;  /* 0x0008000004047892 */ /* 0x000fe2000f8efc3f */
[----:B------:R-:W-:Y:S01]  /*5a20*/  F2FP.BF16.F32.PACK_AB R10, R31, R10 ;  /* 0x0000000a1f0a723e */ /* 0x000fe200000010ff */
[----:B------:R-:W-:Y:S01]  /*5a30*/  FMUL.FTZ R51, R6, R51 ;  /* 0x0000003306337220 */ /* 0x000fe20000410000 */
[----:B------:R-:W-:Y:S01]  /*5a40*/  F2FP.BF16.F32.PACK_AB R6, R40, R37 ;  /* 0x000000252806723e */ /* 0x000fe200000010ff */
[----:B------:R-:W-:Y:S01]  /*5a50*/  UIADD3 UR5, UR4, 0x80, URZ ;  /* 0x0000008004057890 */ /* 0x000fe2000fffe03f */
[----:B------:R-:W3:Y:S01]  /*5a60*/  MUFU.EX2 R8, R8 ;  /* 0x0000000800087308 */ /* 0x000ee20000000800 */
[----:B-1----:R-:W-:Y:S01]  /*5a70*/  FMUL.FTZ R7, R49, R222 ;  /* 0x000000de31077220 */ /* 0x002fe20000410000 */
[----:B------:R-:W-:-:S02]  /*5a80*/  UIADD3 UR6, UR4, 0x100, URZ ;  /* 0x0000010004067890 */ /* 0x000fc4000fffe03f */
[----:B------:R-:W-:Y:S01]  /*5a90*/  UMOV UR58, UR4 ;  /* 0x00000004003a7c82 */ /* 0x000fe20008000000 */
[----:B------:R-:W-:Y:S01]  /*5aa0*/  FMUL.FTZ R36, R36, R7 ;  /* 0x0000000724247220 */ /* 0x000fe20000410000 */
[----:B------:R-:W-:Y:S01]  /*5ab0*/  UMOV UR14, UR5 ;  /* 0x00000005000e7c82 */ /* 0x000fe20008000000 */
[----:B------:R-:W-:Y:S01]  /*5ac0*/  UMOV UR12, UR56 ;  /* 0x00000038000c7c82 */ /* 0x000fe20008000000 */
[----:B------:R-:W1:Y:S01]  /*5ad0*/  MUFU.EX2 R48, R48 ;  /* 0x0000003000307308 */ /* 0x000e620000000800 */
[----:B--2---:R-:W-:Y:S01]  /*5ae0*/  FMUL.FTZ R28, R23, R50 ;  /* 0x00000032171c7220 */ /* 0x004fe20000410000 */
[----:B------:R-:W-:Y:S01]  /*5af0*/  F2FP.BF16.F32.PACK_AB R7, R44, R23 ;  /* 0x000000172c07723e */ /* 0x000fe200000010ff */
[----:B------:R-:W-:Y:S02]  /*5b00*/  UIADD3 UR5, UR4, 0x180, URZ ;  /* 0x0000018004057890 */ /* 0x000fe4000fffe03f */
[----:B------:R-:W-:Y:S01]  /*5b10*/  FMUL.FTZ R28, R27, R28 ;  /* 0x0000001c1b1c7220 */ /* 0x000fe20000410000 */
[----:B------:R-:W-:Y:S01]  /*5b20*/  UMOV UR8, UR14 ;  /* 0x0000000e00087c82 */ /* 0x000fe20008000000 */
[----:B------:R2:W-:Y:S01]  /*5b30*/  STSM.16.M88.2 [R0+0x2cd00], R6 ;  /* 0x02cd000600007844 */ /* 0x0005e20000000100 */
[----:B------:R-:W4:Y:S01]  /*5b40*/  MUFU.EX2 R46, R46 ;  /* 0x0000002e002e7308 */ /* 0x000f220000000800 */
[----:B---3--:R-:W-:Y:S01]  /*5b50*/  FMUL.FTZ R14, R8, R14 ;  /* 0x0000000e080e7220 */ /* 0x008fe20000410000 */
[----:B------:R-:W-:Y:S01]  /*5b60*/  F2FP.BF16.F32.PACK_AB R23, R51, R28 ;  /* 0x0000001c3317723e */ /* 0x000fe200000010ff */
[----:B------:R-:W-:Y:S01]  /*5b70*/  UMOV UR16, UR56 ;  /* 0x0000003800107c82 */ /* 0x000fe20008000000 */
[----:B------:R-:W-:Y:S01]  /*5b80*/  UMOV UR18, UR5 ;  /* 0x0000000500127c82 */ /* 0x000fe20008000000 */
[----:B------:R-:W-:Y:S01]  /*5b90*/  FMUL.FTZ R25, R25, R14 ;  /* 0x0000000e19197220 */ /* 0x000fe20000410000 */
[----:B------:R-:W-:Y:S01]  /*5ba0*/  F2FP.BF16.F32.PACK_AB R14, R42, R45 ;  /* 0x0000002d2a0e723e */ /* 0x000fe200000010ff */
[----:B------:R-:W-:Y:S01]  /*5bb0*/  UMOV UR10, UR18 ;  /* 0x00000012000a7c82 */ /* 0x000fe20008000000 */
[----:B------:R-:W3:Y:S01]  /*5bc0*/  MUFU.EX2 R35, R35 ;  /* 0x0000002300237308 */ /* 0x000ee20000000800 */
[C---:B-1----:R-:W-:Y:S01]  /*5bd0*/  F2FP.BF16.F32.PACK_AB R27, R48.reuse, R47 ;  /* 0x0000002f301b723e */ /* 0x042fe200000010ff */
[----:B------:R-:W-:Y:S01]  /*5be0*/  FMUL.FTZ R50, R48, R55 ;  /* 0x0000003730327220 */ /* 0x000fe20000410000 */
[----:B------:R-:W-:Y:S01]  /*5bf0*/  F2FP.BF16.F32.PACK_AB R47, R8, R49 ;  /* 0x00000031082f723e */ /* 0x000fe200000010ff */
[----:B------:R-:W-:Y:S01]  /*5c00*/  UIADD3 UR50, UR4, 0x10, URZ ;  /* 0x0000001004327890 */ /* 0x000fe2000fffe03f */
[----:B------:R-:W-:Y:S01]  /*5c10*/  F2FP.BF16.F32.PACK_AB R8, R20, R11 ;  /* 0x0000000b1408723e */ /* 0x000fe200000010ff */
[----:B------:R-:W-:Y:S01]  /*5c20*/  STSM.16.M88.2 [R0+0x2d500], R26 ;  /* 0x02d5001a00007844 */ /* 0x000fe20000000100 */
[----:B------:R-:W-:Y:S01]  /*5c30*/  FMUL.FTZ R53, R53, R50 ;  /* 0x0000003235357220 */ /* 0x000fe20000410000 */
[----:B------:R-:W1:Y:S01]  /*5c40*/  MUFU.EX2 R12, R12 ;  /* 0x0000000c000c7308 */ /* 0x000e620000000800 */
[----:B----4-:R-:W-:Y:S01]  /*5c50*/  FMUL.FTZ R221, R46, R221 ;  /* 0x000000dd2edd7220 */ /* 0x010fe20000410000 */
[----:B------:R-:W-:Y:S01]  /*5c60*/  F2FP.BF16.F32.PACK_AB R25, R25, R36 ;  /* 0x000000241919723e */ /* 0x000fe200000010ff */
[----:B------:R-:W-:Y:S01]  /*5c70*/  UIADD3 UR5, UR4, 0x90, URZ ;  /* 0x0000009004057890 */ /* 0x000fe2000fffe03f */
[----:B------:R-:W-:Y:S01]  /*5c80*/  F2FP.BF16.F32.PACK_AB R53, R53, R30 ;  /* 0x0000001e3535723e */ /* 0x000fe200000010ff */
[----:B------:R-:W-:Y:S01]  /*5c90*/  FMUL.FTZ R32, R32, R221 ;  /* 0x000000dd20207220 */ /* 0x000fe20000410000 */
[----:B------:R-:W-:Y:S01]  /*5ca0*/  UIADD3 UR54, UR4, 0x190, URZ ;  /* 0x0000019004367890 */ /* 0x000fe2000fffe03f */
[----:B--2---:R-:W-:Y:S01]  /*5cb0*/  MOV R7, UR58 ;  /* 0x0000003a00077c02 */ /* 0x004fe20008000f00 */
[----:B------:R-:W2:Y:S01]  /*5cc0*/  MUFU.EX2 R43, R43 ;  /* 0x0000002b002b7308 */ /* 0x000ea20000000800 */
[----:B---3--:R-:W-:Y:S01]  /*5cd0*/  FMUL.FTZ R218, R35, R218 ;  /* 0x000000da23da7220 */ /* 0x008fe20000410000 */
[----:B------:R-:W-:Y:S01]  /*5ce0*/  UIADD3 UR46, UR4, 0x210, URZ ;  /* 0x00000210042e7890 */ /* 0x000fe2000fffe03f */
[----:B------:R-:W-:Y:S01]  /*5cf0*/  MOV R6, UR59 ;  /* 0x0000003b00067c02 */ /* 0x000fe20008000f00 */
[----:B------:R-:W-:Y:S01]  /*5d00*/  UIADD3 UR26, UR4, 0x20, URZ ;  /* 0x00000020041a7890 */ /* 0x000fe2000fffe03f */
[----:B------:R-:W-:Y:S01]  /*5d10*/  FMUL.FTZ R33, R33, R218 ;  /* 0x000000da21217220 */ /* 0x000fe20000410000 */
[----:B------:R-:W-:-:S02]  /*5d20*/  UIADD3 UR30, UR4, 0xa0, URZ ;  /* 0x000000a0041e7890 */ /* 0x000fc4000fffe03f */
[----:B------:R-:W-:Y:S01]  /*5d30*/  UIADD3 UR42, UR4, 0x120, URZ ;  /* 0x00000120042a7890 */ /* 0x000fe2000fffe03f */
[C---:B-1----:R-:W-:Y:S01]  /*5d40*/  F2FP.BF16.F32.PACK_AB R15, R12.reuse, R35 ;  /* 0x000000230c0f723e */ /* 0x042fe200000010ff */
[----:B------:R-:W-:Y:S01]  /*5d50*/  FMUL.FTZ R219, R12, R219 ;  /* 0x000000db0cdb7220 */ /* 0x000fe20000410000 */
[----:B------:R-:W-:Y:S01]  /*5d60*/  VIADD R12, R217, 0x100 ;  /* 0x00000100d90c7836 */ /* 0x000fe20000000000 */
[----:B------:R-:W-:Y:S02]  /*5d70*/  UIADD3 UR38, UR4, 0x1a0, URZ ;  /* 0x000001a004267890 */ /* 0x000fe4000fffe03f */
[----:B------:R-:W-:Y:S01]  /*5d80*/  STSM.16.M88.2 [R0+0x2dd00], R14 ;  /* 0x02dd000e00007844 */ /* 0x000fe20000000100 */
[----:B------:R-:W-:Y:S01]  /*5d90*/  FMUL.FTZ R34, R34, R219 ;  /* 0x000000db22227220 */ /* 0x000fe20000410000 */
[----:B------:R-:W-:Y:S01]  /*5da0*/  R2UR UR24, R12 ;  /* 0x000000000c1872ca */ /* 0x000fe200000e0000 */
[----:B--2---:R-:W-:Y:S01]  /*5db0*/  FMUL.FTZ R220, R43, R220 ;  /* 0x000000dc2bdc7220 */ /* 0x004fe20000410000 */
[----:B------:R-:W-:Y:S01]  /*5dc0*/  F2FP.BF16.F32.PACK_AB R46, R46, R43 ;  /* 0x0000002b2e2e723e */ /* 0x000fe200000010ff */
[----:B------:R-:W-:Y:S01]  /*5dd0*/  UIADD3 UR34, UR4, 0x220, URZ ;  /* 0x0000022004227890 */ /* 0x000fe2000fffe03f */
[----:B------:R-:W-:Y:S01]  /*5de0*/  F2FP.BF16.F32.PACK_AB R11, R34, R33 ;  /* 0x00000021220b723e */ /* 0x000fe200000010ff */
[----:B------:R-:W-:Y:S01]  /*5df0*/  FMUL.FTZ R21, R21, R220 ;  /* 0x000000dc15157220 */ /* 0x000fe20000410000 */
[----:B------:R-:W-:Y:S01]  /*5e00*/  VIADD R12, R217, 0x180 ;  /* 0x00000180d90c7836 */ /* 0x000fe20000000000 */
[----:B------:R-:W-:Y:S01]  /*5e10*/  STSM.16.M88.2 [R0+0x2e500], R46 ;  /* 0x02e5002e00007844 */ /* 0x000fe20000000100 */
[----:B------:R-:W-:-:S02]  /*5e20*/  UIADD3 UR22, UR4, 0x30, URZ ;  /* 0x0000003004167890 */ /* 0x000fc4000fffe03f */
[----:B------:R-:W-:Y:S01]  /*5e30*/  F2FP.BF16.F32.PACK_AB R24, R32, R21 ;  /* 0x000000152018723e */ /* 0x000fe200000010ff */
[----:B------:R1:W-:Y:S06]  /*5e40*/  MEMBAR.ALL.CTA ;  /* 0x0000000000007992 */ /* 0x0003ec0000008000 */
[----:B-1----:R-:W1:Y:S01]  /*5e50*/  FENCE.VIEW.ASYNC.S ;  /* 0x00000000000073c6 */ /* 0x002e620000000000 */
[----:B------:R-:W-:Y:S01]  /*5e60*/  R2UR UR20, R12 ;  /* 0x000000000c1472ca */ /* 0x000fe200000e0000 */
[----:B------:R-:W-:Y:S01]  /*5e70*/  UMOV UR28, UR24 ;  /* 0x00000018001c7c82 */ /* 0x000fe20008000000 */
[----:B------:R-:W-:Y:S01]  /*5e80*/  UMOV UR40, UR24 ;  /* 0x0000001800287c82 */ /* 0x000fe20008000000 */
[----:B------:R-:W-:Y:S01]  /*5e90*/  UMOV UR36, UR24 ;  /* 0x0000001800247c82 */ /* 0x000fe20008000000 */
[----:B------:R-:W-:Y:S01]  /*5ea0*/  UMOV UR32, UR24 ;  /* 0x0000001800207c82 */ /* 0x000fe20008000000 */
[----:B------:R-:W-:Y:S01]  /*5eb0*/  VIADD R12, R5, 0x80 ;  /* 0x00000080050c7836 */ /* 0x000fe20000000000 */
[----:B-1----:R-:W-:Y:S06]  /*5ec0*/  BAR.SYNC.DEFER_BLOCKING 0x9, 0x100 ;  /* 0x0244000000007b1d */ /* 0x002fec0000010000 */
[----:B------:R1:W-:Y:S04]  /*5ed0*/  STSM.16.M88.2 [R0+0x2ed00], R8 ;  /* 0x02ed000800007844 */ /* 0x0003e80000000100 */
[----:B------:R-:W-:Y:S04]  /*5ee0*/  STSM.16.M88.2 [R0+0x2f500], R22 ;  /* 0x02f5001600007844 */ /* 0x000fe80000000100 */
[----:B------:R-:W-:Y:S04]  /*5ef0*/  STSM.16.M88.2 [R0+0x2fd00], R52 ;  /* 0x02fd003400007844 */ /* 0x000fe80000000100 */
[----:B------:R2:W-:Y:S01]  /*5f00*/  STSM.16.M88.2 [R0+0x30500], R10 ;  /* 0x0305000a00007844 */ /* 0x0005e20000000100 */
[----:B-1----:R-:W-:-:S03]  /*5f10*/  VIADD R8, R217, 0x80 ;  /* 0x00000080d9087836 */ /* 0x002fc60000000000 */
[----:B------:R1:W-:Y:S01]  /*5f20*/  STSM.16.M88.2 [R0+0x30d00], R24 ;  /* 0x030d001800007844 */ /* 0x0003e20000000100 */
[----:B------:R-:W-:Y:S01]  /*5f30*/  WARPGROUP.ARRIVE ;  /* 0x00000000000079c5 */ /* 0x000fe20000000000 */
[----:B------:R-:W-:-:S05]  /*5f40*/  R2UR UR48, R8 ;  /* 0x00000000083072ca */ /* 0x000fca00000e0000 */
[----:B------:R-:W-:Y:S04]  /*5f50*/  HGMMA.64x16x16.F32.BF16 R56, gdesc[UR56].tnspA.tnspB, R56 ;  /* 0x60200000383879f0 */ /* 0x000fe80008701838 */
[----:B------:R-:W-:Y:S01]  /*5f60*/  HGMMA.64x16x16.F32.BF16 R64, gdesc[UR12].tnspA.tnspB, R64 ;  /* 0x602000000c4079f0 */ /* 0x000fe20008701840 */
[----:B------:R-:W-:Y:S01]  /*5f70*/  UMOV UR14, UR6 ;  /* 0x00000006000e7c82 */ /* 0x000fe20008000000 */
[----:B------:R-:W-:Y:S01]  /*5f80*/  UIADD3 UR6, UR4, 0x200, URZ ;  /* 0x0000020004067890 */ /* 0x000fe2000fffe03f */
[----:B------:R-:W-:Y:S01]  /*5f90*/  UMOV UR12, UR56 ;  /* 0x00000038000c7c82 */ /* 0x000fe20008000000 */
[----:B------:R-:W-:Y:S01]  /*5fa0*/  UMOV UR13, UR57 ;  /* 0x00000039000d7c82 */ /* 0x000fe20008000000 */
[----:B------:R-:W-:Y:S01]  /*5fb0*/  UMOV UR15, 0x40 ;  /* 0x00000040000f7882 */ /* 0x000fe20000000000 */
[----:B------:R-:W-:Y:S01]  /*5fc0*/  UMOV UR52, UR48 ;  /* 0x0000003000347c82 */ /* 0x000fe20008000000 */
[----:B------:R-:W-:Y:S01]  /*5fd0*/  HGMMA.64x16x16.F32.BF16 R72, gdesc[UR12].tnspA.tnspB, R72 ;  /* 0x602000000c4879f0 */ /* 0x000fe20008701848 */
[----:B------:R-:W-:Y:S01]  /*5fe0*/  UMOV UR12, UR14 ;  /* 0x0000000e000c7c82 */ /* 0x000fe20008000000 */
[----:B------:R-:W-:Y:S01]  /*5ff0*/  UMOV UR13, UR15 ;  /* 0x0000000f000d7c82 */ /* 0x000fe20008000000 */
[----:B------:R-:W-:Y:S01]  /*6000*/  UMOV UR44, UR48 ;  /* 0x00000030002c7c82 */ /* 0x000fe20008000000 */
[----:B------:R-:W-:Y:S01]  /*6010*/  HGMMA.64x16x16.F32.BF16 R80, gdesc[UR16].tnspA.tnspB, R80 ;  /* 0x60200000105079f0 */ /* 0x000fe20008701850 */
[----:B------:R-:W-:Y:S01]  /*6020*/  UMOV UR16, UR56 ;  /* 0x0000003800107c82 */ /* 0x000fe20008000000 */
[----:B------:R-:W-:Y:S01]  /*6030*/  UMOV UR17, UR57 ;  /* 0x0000003900117c82 */ /* 0x000fe20008000000 */
[----:B------:R-:W-:Y:S01]  /*6040*/  UMOV UR18, UR6 ;  /* 0x0000000600127c82 */ /* 0x000fe20008000000 */
[----:B------:R-:W-:Y:S01]  /*6050*/  UMOV UR19, 0x40 ;  /* 0x0000004000137882 */ /* 0x000fe20000000000 */
[----:B------:R-:W-:Y:S01]  /*6060*/  UIADD3 UR6, UR4, 0x110, URZ ;  /* 0x0000011004067890 */ /* 0x000fe2000fffe03f */
[----:B------:R-:W-:Y:S01]  /*6070*/  HGMMA.64x16x16.F32.BF16 R88, gdesc[UR16].tnspA.tnspB, R88 ;  /* 0x60200000105879f0 */ /* 0x000fe20008701858 */
[----:B------:R-:W-:Y:S01]  /*6080*/  UMOV UR14, UR18 ;  /* 0x00000012000e7c82 */ /* 0x000fe20008000000 */
[----:B------:R-:W-:Y:S01]  /*6090*/  UMOV UR15, UR19 ;  /* 0x00000013000f7c82 */ /* 0x000fe20008000000 */
[----:B------:R-:W-:Y:S01]  /*60a0*/  UMOV UR16, UR48 ;  /* 0x0000003000107c82 */ /* 0x000fe20008000000 */
[----:B------:R-:W-:Y:S01]  /*60b0*/  UMOV UR17, UR49 ;  /* 0x0000003100117c82 */ /* 0x000fe20008000000 */
[----:B------:R-:W-:Y:S01]  /*60c0*/  UMOV UR18, UR5 ;  /* 0x0000000500127c82 */ /* 0x000fe20008000000 */
[----:B------:R-:W-:Y:S01]  /*60d0*/  UMOV UR19, 0x40 ;  /* 0x0000004000137882 */ /* 0x000fe20000000000 */
[----:B------:R-:W-:Y:S01]  /*60e0*/  UMOV UR56, UR18 ;  /* 0x0000001200387c82 */ /* 0x000fe20008000000 */
[----:B------:R-:W-:Y:S01]  /*60f0*/  UMOV UR57, UR19 ;  /* 0x0000001300397c82 */ /* 0x000fe20008000000 */
[----:B------:R-:W-:Y:S01]  /*6100*/  MOV R221, UR56 ;  /* 0x0000003800dd7c02 */ /* 0x000fe20008000f00 */
[----:B------:R-:W-:Y:S01]  /*6110*/  UMOV UR56, UR12 ;  /* 0x0000000c00387c82 */ /* 0x000fe20008000000 */
[----:B------:R-:W-:Y:S01]  /*6120*/  UIADD3 UR5, UR60, 0x2ed00, URZ ;  /* 0x0002ed003c057890 */ /* 0x000fe2000fffe03f */
[----:B--2---:R-:W-:Y:S01]  /*6130*/  MOV R11, UR56 ;  /* 0x00000038000b7c02 */ /* 0x004fe20008000f00 */
[----:B------:R-:W-:Y:S01]  /*6140*/  UMOV UR12, UR20 ;  /* 0x00000014000c7c82 */ /* 0x000fe20008000000 */
[----:B------:R-:W-:Y:S01]  /*6150*/  MOV R220, UR57 ;  /* 0x0000003900dc7c02 */ /* 0x000fe20008000f00 */
[----:B------:R-:W-:Y:S01]  /*6160*/  USHF.R.U32.HI UR5, URZ, 0x4, UR5 ;  /* 0x000000043f057899 */ /* 0x000fe20008011605 */
[----:B------:R-:W-:Y:S01]  /*6170*/  UMOV UR57, UR13 ;  /* 0x0000000d00397c82 */ /* 0x000fe20008000000 */
[----:B------:R-:W-:Y:S01]  /*6180*/  UMOV UR13, UR21 ;  /* 0x00000015000d7c82 */ /* 0x000fe20008000000 */
[----:B------:R-:W-:Y:S01]  /*6190*/  MOV R10, UR57 ;  /* 0x00000039000a7c02 */ /* 0x000fe20008000f00 */
[----:B------:R-:W-:Y:S01]  /*61a0*/  UMOV UR57, 0x40000040 ;  /* 0x4000004000397882 */ /* 0x000fe20000000000 */
[----:B------:R-:W-:Y:S04]  /*61b0*/  HGMMA.64x16x16.F32.BF16 R56, gdesc[UR48].tnspA.tnspB, R56 ;  /* 0x60200000303879f0 */ /* 0x000fe80008701838 */
[----:B------:R-:W-:Y:S01]  /*61c0*/  HGMMA.64x16x16.F32.BF16 R64, gdesc[UR16].tnspA.tnspB, R64 ;  /* 0x60200000104079f0 */ /* 0x000fe20008701840 */
[----:B------:R-:W-:Y:S01]  /*61d0*/  UMOV UR16, UR48 ;  /* 0x0000003000107c82 */ /* 0x000fe20008000000 */
[----:B------:R-:W-:Y:S01]  /*61e0*/  UMOV UR17, UR49 ;  /* 0x0000003100117c82 */ /* 0x000fe20008000000 */
[----:B------:R-:W-:Y:S01]  /*61f0*/  UMOV UR18, UR6 ;  /* 0x0000000600127c82 */ /* 0x000fe20008000000 */
[----:B------:R-:W-:Y:S01]  /*6200*/  UMOV UR19, 0x40 ;  /* 0x0000004000137882 */ /* 0x000fe20000000000 */
[----:B------:R-:W-:Y:S01]  /*6210*/  R2UR UR6, R5 ;  /* 0x00000000050672ca */ /* 0x000fe200000e0000 */
[----:B------:R-:W-:Y:S01]  /*6220*/  UMOV UR58, UR18 ;  /* 0x00000012003a7c82 */ /* 0x000fe20008000000 */
[----:B------:R-:W-:Y:S01]  /*6230*/  UMOV UR59, UR19 ;  /* 0x00000013003b7c82 */ /* 0x000fe20008000000 */
[----:B------:R-:W-:Y:S01]  /*6240*/  HGMMA.64x16x16.F32.BF16 R72, gdesc[UR16].tnspA.tnspB, R72 ;  /* 0x60200000104879f0 */ /* 0x000fe20008701848 */
[----:B------:R-:W-:Y:S01]  /*6250*/  MOV R219, UR58 ;  /* 0x0000003a00db7c02 */ /* 0x000fe20008000f00 */
[----:B------:R-:W-:Y:S01]  /*6260*/  UMOV UR58, UR14 ;  /* 0x0000000e003a7c82 */ /* 0x000fe20008000000 */
[----:B------:R-:W-:Y:S01]  /*6270*/  UIADD3 UR14, UR4, 0xb0, URZ ;  /* 0x000000b0040e7890 */ /* 0x000fe2000fffe03f */
[----:B------:R-:W-:Y:S01]  /*6280*/  HGMMA.64x16x16.F32.BF16 R80, gdesc[UR52].tnspA.tnspB, R80 ;  /* 0x60200000345079f0 */ /* 0x000fe20008701850 */
[----:B------:R-:W-:Y:S01]  /*6290*/  MOV R23, UR58 ;  /* 0x0000003a00177c02 */ /* 0x000fe20008000f00 */
[----:B------:R-:W-:Y:S01]  /*62a0*/  UMOV UR58, UR10 ;  /* 0x0000000a003a7c82 */ /* 0x000fe20008000000 */
[----:B------:R-:W-:Y:S01]  /*62b0*/  UIADD3 UR10, UR4, 0x130, URZ ;  /* 0x00000130040a7890 */ /* 0x000fe2000fffe03f */
[----:B------:R-:W-:Y:S01]  /*62c0*/  MOV R218, UR59 ;  /* 0x0000003b00da7c02 */ /* 0x000fe20008000f00 */
[----:B------:R-:W-:Y:S01]  /*62d0*/  UIADD3 UR18, UR4, 0x1b0, URZ ;  /* 0x000001b004127890 */ /* 0x000fe2000fffe03f */
[----:B------:R-:W-:Y:S01]  /*62e0*/  HGMMA.64x16x16.F32.BF16 R88, gdesc[UR44].tnspA.tnspB, R88 ;  /* 0x602000002c5879f0 */ /* 0x000fe20008701858 */
[----:B------:R-:W-:Y:S01]  /*62f0*/  UMOV UR56, UR6 ;  /* 0x0000000600387c82 */ /* 0x000fe20008000000 */
[----:B------:R-:W-:Y:S01]  /*6300*/  UIADD3 UR6, UR4, 0x230, URZ ;  /* 0x0000023004067890 */ /* 0x000fe2000fffe03f */
[----:B------:R-:W-:Y:S01]  /*6310*/  MOV R9, UR58 ;  /* 0x0000003a00097c02 */ /* 0x000fe20008000f00 */
[----:B------:R-:W-:Y:S01]  /*6320*/  UMOV UR59, UR15 ;  /* 0x0000000f003b7c82 */ /* 0x000fe20008000000 */
[----:B------:R-:W-:Y:S01]  /*6330*/  UMOV UR52, UR8 ;  /* 0x0000000800347c82 */ /* 0x000fe20008000000 */
[----:B------:R-:W-:Y:S01]  /*6340*/  MOV R22, UR59 ;  /* 0x0000003b00167c02 */ /* 0x000fe20008000f00 */
        /* <DEDUP_REMOVED lines=8> */
[----:B------:R-:W-:Y:S01]  /*63d0*/  UMOV UR19, 0x40 ;  /* 0x0000004000137882 */ /* 0x000fe20000000000 */
[----:B------:R-:W-:Y:S01]  /*63e0*/  UMOV UR4, UR20 ;  /* 0x0000001400047c82 */ /* 0x000fe20008000000 */
[----:B------:R-:W-:Y:S01]  /*63f0*/  MOV R8, UR59 ;  /* 0x0000003b00087c02 */ /* 0x000fe20008000f00 */
[----:B------:R-:W-:-:S02]  /*6400*/  UMOV UR59, 0x8 ;  /* 0x00000008003b7882 */ /* 0x000fc40000000000 */
[----:B------:R-:W-:Y:S01]  /*6410*/  IMAD.U32 R21, RZ, RZ, UR59 ;  /* 0x0000003bff157e24 */ /* 0x000fe2000f8e00ff */
[----:B------:R-:W-:Y:S01]  /*6420*/  HGMMA.64x16x16.F32.BF16 R56, gdesc[UR24].tnspA.tnspB, R56 ;  /* 0x60200000183879f0 */ /* 0x000fe20008701838 */
[----:B------:R-:W-:-:S03]  /*6430*/  UMOV UR25, 0x40000040 ;  /* 0x4000004000197882 */ /* 0x000fc60000000000 */
[----:B------:R-:W-:Y:S04]  /*6440*/  HGMMA.64x16x16.F32.BF16 R64, gdesc[UR28].tnspA.tnspB, R64 ;  /* 0x602000001c4079f0 */ /* 0x000fe80008701840 */
[----:B------:R-:W-:Y:S04]  /*6450*/  HGMMA.64x16x16.F32.BF16 R72, gdesc[UR40].tnspA.tnspB, R72 ;  /* 0x60200000284879f0 */ /* 0x000fe80008701848 */
[----:B------:R-:W-:Y:S01]  /*6460*/  HGMMA.64x16x16.F32.BF16 R80, gdesc[UR36].tnspA.tnspB, R80 ;  /* 0x60200000245079f0 */ /* 0x000fe20008701850 */
[----:B------:R-:W-:Y:S01]  /*6470*/  UMOV UR36, UR52 ;  /* 0x0000003400247c82 */ /* 0x000fe20008000000 */
[----:B------:R-:W-:-:S02]  /*6480*/  UMOV UR37, UR53 ;  /* 0x0000003500257c82 */ /* 0x000fc40008000000 */
[----:B------:R-:W-:Y:S01]  /*6490*/  HGMMA.64x16x16.F32.BF16 R88, gdesc[UR32].tnspA.tnspB, R88 ;  /* 0x60200000205879f0 */ /* 0x000fe20008701858 */
[----:B------:R-:W-:-:S03]  /*64a0*/  ULOP3.LUT UR32, UR5, 0x3fff, URZ, 0xc0, !UPT ;  /* 0x00003fff05207892 */ /* 0x000fc6000f8ec03f */
[----:B------:R-:W-:Y:S01]  /*64b0*/  UMOV UR5, UR21 ;  /* 0x0000001500057c82 */ /* 0x000fe20008000000 */
[----:B------:R-:W-:-:S07]  /*64c0*/  ULOP3.LUT UR24, UR32, 0x400000, URZ, 0xfc, !UPT ;  /* 0x0040000020187892 */ /* 0x000fce000f8efc3f */
[----:B------:R-:W-:Y:S02]  /*64d0*/  UMOV UR58, UR24 ;  /* 0x00000018003a7c82 */ /* 0x000fe40008000000 */
[----:B------:R-:W-:Y:S01]  /*64e0*/  IMAD.U32 R20, RZ, RZ, UR58 ;  /* 0x0000003aff147e24 */ /* 0x000fe2000f8e00ff */
[----:B------:R-:W-:Y:S01]  /*64f0*/  HGMMA.64x16x16.F32.BF16 R56, gdesc[UR20].tnspA.tnspB, R56 ;  /* 0x60200000143879f0 */ /* 0x000fe20008701838 */
[----:B------:R-:W-:Y:S01]  /*6500*/  VIADD R216, R216, 0xffff0000 ;  /* 0xffff0000d8d87836 */ /* 0x000fe20000000000 */
[----:B------:R-:W-:Y:S02]  /*6510*/  UMOV UR21, 0x40000040 ;  /* 0x4000004000157882 */ /* 0x000fe40000000000 */
[----:B------:R-:W-:Y:S01]  /*6520*/  HGMMA.64x16x16.F32.BF16 R64, gdesc[UR12].tnspA.tnspB, R64 ;  /* 0x602000000c4079f0 */ /* 0x000fe20008701840 */
[----:B------:R-:W-:-:S03]  /*6530*/  UMOV UR13, UR21 ;  /* 0x00000015000d7c82 */ /* 0x000fc60008000000 */
[----:B------:R-:W-:Y:S01]  /*6540*/  HGMMA.64x16x16.F32.BF16 R72, gdesc[UR8].tnspA.tnspB, R72 ;  /* 0x60200000084879f0 */ /* 0x000fe20008701848 */
[----:B------:R-:W-:Y:S01]  /*6550*/  S2UR UR8, SR_CTAID.Z ;  /* 0x00000000000879c3 */ /* 0x000fe20000002700 */
[----:B------:R-:W-:Y:S01]  /*6560*/  SHF.R.U32.HI R216, RZ, 0x4, R216 ;  /* 0x00000004ffd87819 */ /* 0x000fe200000116d8 */
[----:B------:R-:W-:Y:S01]  /*6570*/  UMOV UR9, UR21 ;  /* 0x0000001500097c82 */ /* 0x000fe20008000000 */
[----:B------:R-:W-:Y:S01]  /*6580*/  HGMMA.64x16x16.F32.BF16 R80, gdesc[UR16].tnspA.tnspB, R80 ;  /* 0x60200000105079f0 */ /* 0x000fe20008701850 */
[----:B------:R-:W-:-:S03]  /*6590*/  UMOV UR17, UR21 ;  /* 0x0000001500117c82 */ /* 0x000fc60008000000 */
[----:B------:R-:W-:Y:S01]  /*65a0*/  HGMMA.64x16x16.F32.BF16 R88, gdesc[UR4].tnspA.tnspB, R88, gsb0 ;  /* 0x60200000045879f0 */ /* 0x000fe20008001858 */
[----:B------:R2:W-:Y:S06]  /*65b0*/  MEMBAR.ALL.CTA ;  /* 0x0000000000007992 */ /* 0x0005ec0000008000 */
[----:B--2---:R-:W2:Y:S01]  /*65c0*/  FENCE.VIEW.ASYNC.S ;  /* 0x00000000000073c6 */ /* 0x004ea20000000000 */
[----:B------:R-:W-:Y:S01]  /*65d0*/  R2UR UR5, R12 ;  /* 0x000000000c0572ca */ /* 0x000fe200000e0000 */
[----:B------:R-:W-:Y:S01]  /*65e0*/  UIADD3 UR4, UR24, 0x80, URZ ;  /* 0x0000008018047890 */ /* 0x000fe2000fffe03f */
[----:B--2---:R-:W-:Y:S06]  /*65f0*/  BAR.SYNC.DEFER_BLOCKING 0x9, 0x100 ;  /* 0x0244000000007b1d */ /* 0x004fec0000010000 */
[----:B-1----:R-:W-:-:S06]  /*6600*/  WARPGROUP.ARRIVE ;  /* 0x00000000000079c5 */ /* 0x002fcc0000000000 */
[----:B------:R-:W-:Y:S01]  /*6610*/  HGMMA.64x64x16.F32.BF16 R24, gdesc[UR56].tnspA, RZ, !UPT ;  /* 0x20e00000381879f0 */ /* 0x000fe2000c7018ff */
[----:B------:R-:W-:Y:S01]  /*6620*/  UMOV UR56, UR5 ;  /* 0x0000000500387c82 */ /* 0x000fe20008000000 */
[----:B------:R-:W-:Y:S01]  /*6630*/  UMOV UR57, 0x40000040 ;  /* 0x4000004000397882 */ /* 0x000fe20000000000 */
[----:B------:R-:W-:Y:S01]  /*6640*/  UMOV UR58, UR4 ;  /* 0x00000004003a7c82 */ /* 0x000fe20008000000 */
[----:B------:R-:W-:Y:S01]  /*6650*/  UMOV UR59, 0x8 ;  /* 0x00000008003b7882 */ /* 0x000fe20000000000 */
[----:B------:R-:W-:Y:S01]  /*6660*/  IMAD.U32 R14, RZ, RZ, UR58 ;  /* 0x0000003aff0e7e24 */ /* 0x000fe2000f8e00ff */
[----:B------:R-:W-:Y:S01]  /*6670*/  UIADD3 UR4, UR24, 0x100, URZ ;  /* 0x0000010018047890 */ /* 0x000fe2000fffe03f */
[----:B------:R-:W-:Y:S01]  /*6680*/  IMAD.U32 R15, RZ, RZ, UR59 ;  /* 0x0000003bff0f7e24 */ /* 0x000fe2000f8e00ff */
[----:B------:R-:W-:Y:S01]  /*6690*/  HGMMA.64x64x16.F32.BF16 R24, gdesc[UR56].tnspA, R24 ;  /* 0x20e00000381879f0 */ /* 0x000fe20008701818 */
[----:B------:R-:W-:Y:S01]  /*66a0*/  R2UR UR59, R8 ;  /* 0x00000000083b72ca */ /* 0x000fe200000e0000 */
[----:B------:R-:W-:Y:S01]  /*66b0*/  VIADD R8, R5, 0x100 ;  /* 0x0000010005087836 */ /* 0x000fe20000000000 */
[----:B------:R-:W-:-:S02]  /*66c0*/  R2UR UR58, R9 ;  /* 0x00000000093a72ca */ /* 0x000fc400000e0000 */
[----:B------:R-:W-:Y:S02]  /*66d0*/  R2UR UR57, R10 ;  /* 0x000000000a3972ca */ /* 0x000fe400000e0000 */
[----:B------:R-:W-:Y:S02]  /*66e0*/  R2UR UR56, R11 ;  /* 0x000000000b3872ca */ /* 0x000fe400000e0000 */
[----:B------:R-:W-:Y:S01]  /*66f0*/  R2UR UR5, R8 ;  /* 0x00000000080572ca */ /* 0x000fe200000e0000 */
[----:B------:R-:W-:-:S04]  /*6700*/  VIADD R8, R5, 0x180 ;  /* 0x0000018005087836 */ /* 0x000fc80000000000 */
[----:B------:R-:W-:Y:S01]  /*6710*/  UMOV UR29, UR59 ;  /* 0x0000003b001d7c82 */ /* 0x000fe20008000000 */
[----:B------:R-:W-:Y:S01]  /*6720*/  UMOV UR59, 0x8 ;  /* 0x00000008003b7882 */ /* 0x000fe20000000000 */
[----:B------:R-:W-:Y:S01]  /*6730*/  UMOV UR28, UR58 ;  /* 0x0000003a001c7c82 */ /* 0x000fe20008000000 */
[----:B------:R-:W-:Y:S01]  /*6740*/  UMOV UR58, UR4 ;  /* 0x00000004003a7c82 */ /* 0x000fe20008000000 */
[----:B------:R-:W-:Y:S01]  /*6750*/  UMOV UR41, UR57 ;  /* 0x0000003900297c82 */ /* 0x000fe20008000000 */
[----:B------:R-:W-:Y:S01]  /*6760*/  UMOV UR57, 0x40000040 ;  /* 0x4000004000397882 */ /* 0x000fe20000000000 */
[----:B------:R-:W-:Y:S01]  /*6770*/  UMOV UR40, UR56 ;  /* 0x0000003800287c82 */ /* 0x000fe20008000000 */
[----:B------:R-:W-:Y:S01]  /*6780*/  IMAD.U32 R12, RZ, RZ, UR58 ;  /* 0x0000003aff0c7e24 */ /* 0x000fe2000f8e00ff */
[----:B------:R-:W-:Y:S01]  /*6790*/  UMOV UR56, UR5 ;  /* 0x0000000500387c82 */ /* 0x000fe20008000000 */
[----:B------:R-:W-:Y:S01]  /*67a0*/  IMAD.U32 R13, RZ, RZ, UR59 ;  /* 0x0000003bff0d7e24 */ /* 0x000fe2000f8e00ff */
[----:B------:R-:W-:Y:S01]  /*67b0*/  R2UR UR5, R8 ;  /* 0x00000000080572ca */ /* 0x000fe200000e0000 */
[----:B------:R-:W-:Y:S01]  /*67c0*/  UIADD3 UR4, UR24, 0x180, URZ ;  /* 0x0000018018047890 */ /* 0x000fe2000fffe03f */
[----:B------:R-:W-:Y:S01]  /*67d0*/  VIADD R8, R5, 0x200 ;  /* 0x0000020005087836 */ /* 0x000fe20000000000 */
[----:B------:R-:W-:Y:S01]  /*67e0*/  HGMMA.64x64x16.F32.BF16 R24, gdesc[UR56].tnspA, R24 ;  /* 0x20e00000381879f0 */ /* 0x000fe20008701818 */
[----:B------:R-:W-:-:S09]  /*67f0*/  R2UR UR59, R22 ;  /* 0x00000000163b72ca */ /* 0x000fd200000e0000 */
[----:B------:R-:W-:Y:S01]  /*6800*/  UMOV UR56, UR5 ;  /* 0x0000000500387c82 */ /* 0x000fe20008000000 */
[----:B------:R-:W-:Y:S01]  /*6810*/  R2UR UR58, R23 ;  /* 0x00000000173a72ca */ /* 0x000fe200000e0000 */
[----:B------:R-:W-:Y:S01]  /*6820*/  UMOV UR57, 0x40000040 ;  /* 0x4000004000397882 */ /* 0x000fe20000000000 */
[----:B------:R-:W-:Y:S01]  /*6830*/  R2UR UR5, R8 ;  /* 0x00000000080572ca */ /* 0x000fe200000e0000 */
[----:B------:R-:W-:Y:S01]  /*6840*/  VIADD R22, R217, 0x400 ;  /* 0x00000400d9167836 */ /* 0x000fe20000000000 */
[----:B------:R-:W-:Y:S01]  /*6850*/  UMOV UR49, UR59 ;  /* 0x0000003b00317c82 */ /* 0x000fe20008000000 */
[----:B------:R-:W-:-:S08]  /*6860*/  UMOV UR59, 0x8 ;  /* 0x00000008003b7882 */ /* 0x000fd00000000000 */
[----:B------:R-:W-:Y:S01]  /*6870*/  UMOV UR48, UR58 ;  /* 0x0000003a00307c82 */ /* 0x000fe20008000000 */
[----:B------:R-:W-:Y:S01]  /*6880*/  UMOV UR58, UR4 ;  /* 0x00000004003a7c82 */ /* 0x000fe20008000000 */
[----:B------:R-:W-:Y:S01]  /*6890*/  IMAD.U32 R11, RZ, RZ, UR59 ;  /* 0x0000003bff0b7e24 */ /* 0x000fe2000f8e00ff */
[----:B------:R-:W-:Y:S01]  /*68a0*/  UIADD3 UR4, UR24, 0x200, URZ ;  /* 0x0000020018047890 */ /* 0x000fe2000fffe03f */
[----:B------:R-:W-:Y:S01]  /*68b0*/  IMAD.U32 R10, RZ, RZ, UR58 ;  /* 0x0000003aff0a7e24 */ /* 0x000fe2000f8e00ff */
[----:B------:R-:W-:Y:S01]  /*68c0*/  HGMMA.64x64x16.F32.BF16 R24, gdesc[UR56].tnspA, R24 ;  /* 0x20e00000381879f0 */ /* 0x000fe20008701818 */
[----:B------:R-:W-:Y:S01]  /*68d0*/  R2UR UR59, R218 ;  /* 0x00000000da3b72ca */ /* 0x000fe200000e0000 */
[----:B------:R-:W-:Y:S01]  /*68e0*/  IMAD R218, R229, 0x2000, R230 ;  /* 0x00002000e5da7824 */ /* 0x000fe200078e02e6 */
[----:B------:R-:W-:Y:S02]  /*68f0*/  R2UR UR58, R219 ;  /* 0x00000000db3a72ca */ /* 0x000fe400000e0000 */
[----:B------:R-:W-:-:S02]  /*6900*/  R2UR UR57, R220 ;  /* 0x00000000dc3972ca */ /* 0x000fc400000e0000 */
[----:B------:R-:W-:Y:S02]  /*6910*/  R2UR UR56, R221 ;  /* 0x00000000dd3872ca */ /* 0x000fe400000e0000 */
[----:B------:R-:W-:-:S05]  /*6920*/  SHF.R.S32.HI R219, RZ, 0x1f, R218 ;  /* 0x0000001fffdb7819 */ /* 0x000fca00000114da */
[----:B------:R-:W-:Y:S01]  /*6930*/  UMOV UR53, UR59 ;  /* 0x0000003b00357c82 */ /* 0x000fe20008000000 */
[----:B------:R-:W-:Y:S01]  /*6940*/  UMOV UR59, 0x8 ;  /* 0x00000008003b7882 */ /* 0x000fe20000000000 */
[----:B------:R-:W-:Y:S01]  /*6950*/  UMOV UR52, UR58 ;  /* 0x0000003a00347c82 */ /* 0x000fe20008000000 */
[----:B------:R-:W-:Y:S01]  /*6960*/  UMOV UR58, UR4 ;  /* 0x00000004003a7c82 */ /* 0x000fe20008000000 */
[----:B------:R-:W-:Y:S01]  /*6970*/  UMOV UR45, UR57 ;  /* 0x00000039002d7c82 */ /* 0x000fe20008000000 */
[----:B------:R-:W-:Y:S01]  /*6980*/  UMOV UR57, 0x40000040 ;  /* 0x4000004000397882 */ /* 0x000fe20000000000 */
[----:B------:R-:W-:Y:S01]  /*6990*/  UMOV UR44, UR56 ;  /* 0x00000038002c7c82 */ /* 0x000fe20008000000 */
[----:B------:R-:W-:Y:S01]  /*69a0*/  UMOV UR56, UR5 ;  /* 0x0000000500387c82 */ /* 0x000fe20008000000 */
[----:B------:R-:W-:Y:S01]  /*69b0*/  IMAD.U32 R8, RZ, RZ, UR58 ;  /* 0x0000003aff087e24 */ /* 0x000fe2000f8e00ff */
[----:B------:R-:W1:Y:S01]  /*69c0*/  S2UR UR4, SR_CTAID.Y ;  /* 0x00000000000479c3 */ /* 0x000e620000002600 */
[----:B------:R-:W-:Y:S01]  /*69d0*/  IMAD.U32 R9, RZ, RZ, UR59 ;  /* 0x0000003bff097e24 */ /* 0x000fe2000f8e00ff */
[----:B-1----:R-:W-:Y:S01]  /*69e0*/  USHF.R.S32.HI UR5, URZ, 0x1f, UR4 ;  /* 0x0000001f3f057899 */ /* 0x002fe20008011404 */
[----:B------:R-:W-:Y:S01]  /*69f0*/  HGMMA.64x64x16.F32.BF16 R24, gdesc[UR56].tnspA, R24, gsb0 ;  /* 0x20e00000381879f0 */ /* 0x000fe20008001818 */
[----:B------:R-:W-:Y:S01]  /*6a00*/  R2UR UR59, R6 ;  /* 0x00000000063b72ca */ /* 0x000fe200000e0000 */
[----:B------:R-:W-:Y:S01]  /*6a10*/  WARPGROUP.ARRIVE ;  /* 0x00000000000079c5 */ /* 0x000fe20000000000 */
[----:B------:R-:W-:Y:S01]  /*6a20*/  R2UR UR58, R7 ;  /* 0x00000000073a72ca */ /* 0x000fe200000e0000 */
[----:B------:R-:W-:Y:S01]  /*6a30*/  UMOV UR57, 0x40000040 ;  /* 0x4000004000397882 */ /* 0x000fe20000000000 */
[----:B------:R-:W-:Y:S01]  /*6a40*/  R2UR UR56, R22 ;  /* 0x00000000163872ca */ /* 0x000fe200000e0000 */
[C---:B------:R-:W-:Y:S01]  /*6a50*/  VIADD R6, R217.reuse, 0x480 ;  /* 0x00000480d9067836 */ /* 0x040fe20000000000 */
[----:B------:R-:W1:Y:S11]  /*6a60*/  LDC.64 R22, c[0x0][0x2d8] ;  /* 0x0000b600ff167b82 */ /* 0x000e760000000a00 */
        /* <DEDUP_REMOVED lines=15> */
[----:B------:R-:W-:Y:S01]  /*6b60*/  R2UR UR48, R6 ;  /* 0x00000000063072ca */ /* 0x000fe200000e0000 */
[----:B------:R-:W-:Y:S01]  /*6b70*/  HGMMA.64x16x16.F32.BF16 R128, gdesc[UR56].tnspA.tnspB, R128 ;  /* 0x60200000388079f0 */ /* 0x000fe20008701880 */
[----:B------:R-:W-:Y:S01]  /*6b80*/  UMOV UR49, 0x40000040 ;  /* 0x4000004000317882 */ /* 0x000fe20000000000 */
[----:B------:R-:W-:Y:S01]  /*6b90*/  VIADD R6, R217, 0x500 ;  /* 0x00000500d9067836 */ /* 0x000fe20000000000 */
[----:B------:R-:W-:Y:S01]  /*6ba0*/  LOP3.LUT R216, R216, 0x3fff, RZ, 0xc0, !PT ;  /* 0x00003fffd8d87812 */ /* 0x000fe200078ec0ff */
[C---:B-1----:R-:W-:Y:S01]  /*6bb0*/  IMAD R220, R22.reuse, UR5, RZ ;  /* 0x0000000516dc7c24 */ /* 0x042fe2000f8e02ff */
[----:B------:R-:W-:Y:S01]  /*6bc0*/  USHF.R.S32.HI UR5, URZ, 0x1f, UR8 ;  /* 0x0000001f3f057899 */ /* 0x000fe20008011408 */
[----:B------:R-:W-:Y:S01]  /*6bd0*/  IMAD.WIDE.U32 R218, R22, UR4, R218 ;  /* 0x0000000416da7c25 */ /* 0x000fe2000f8e00da */
[----:B------:R-:W-:Y:S01]  /*6be0*/  R2UR UR24, R6 ;  /* 0x00000000061872ca */ /* 0x000fe200000e0000 */
[----:B------:R-:W-:Y:S01]  /*6bf0*/  ULDC.64 UR56, c[0x0][0x208] ;  /* 0x0000820000387ab9 */ /* 0x000fe20000000a00 */
[----:B------:R-:W1:Y:S01]  /*6c00*/  LDC.64 R6, c[0x0][0x2e0] ;  /* 0x0000b800ff067b82 */ /* 0x000e620000000a00 */
[----:B------:R-:W-:Y:S01]  /*6c10*/  IMAD R23, R23, UR4, R220 ;  /* 0x0000000417177c24 */ /* 0x000fe2000f8e02dc */
[----:B------:R-:W-:Y:S01]  /*6c20*/  USHF.L.U32 UR4, UR61, 0xe, URZ ;  /* 0x0000000e3d047899 */ /* 0x000fe2000800063f */
[----:B------:R-:W-:-:S02]  /*6c30*/  VIADD R217, R217, 0x580 ;  /* 0x00000580d9d97836 */ /* 0x000fc40000000000 */
[----:B------:R-:W-:-:S03]  /*6c40*/  IMAD.IADD R219, R219, 0x1, R23 ;  /* 0x00000001dbdb7824 */ /* 0x000fc600078e0217 */
[----:B------:R-:W-:-:S03]  /*6c50*/  R2UR UR20, R217 ;  /* 0x00000000d91472ca */ /* 0x000fc600000e0000 */
        /* <DEDUP_REMOVED lines=14> */
[C---:B-1----:R-:W-:Y:S01]  /*6d40*/  IMAD.WIDE.U32 R22, R6.reuse, UR8, R218 ;  /* 0x0000000806167c25 */ /* 0x042fe2000f8e00da */
[----:B------:R-:W-:Y:S01]  /*6d50*/  HGMMA.64x16x16.F32.BF16 R120, gdesc[UR52].tnspA.tnspB, R120 ;  /* 0x60200000347879f0 */ /* 0x000fe20008701878 */
[----:B------:R-:W-:Y:S01]  /*6d60*/  UMOV UR12, UR20 ;  /* 0x00000014000c7c82 */ /* 0x000fe20008000000 */
[----:B------:R-:W-:Y:S01]  /*6d70*/  UMOV UR16, UR20 ;  /* 0x0000001400107c82 */ /* 0x000fe20008000000 */
[----:B------:R-:W-:Y:S01]  /*6d80*/  IMAD R6, R6, UR5, RZ ;  /* 0x0000000506067c24 */ /* 0x000fe2000f8e02ff */
[----:B------:R-:W-:Y:S01]  /*6d90*/  HGMMA.64x16x16.F32.BF16 R128, gdesc[UR44].tnspA.tnspB, R128 ;  /* 0x602000002c8079f0 */ /* 0x000fe20008701880 */
[----:B------:R-:W-:-:S02]  /*6da0*/  USHF.R.S32.HI UR5, URZ, 0x1f, UR4 ;  /* 0x0000001f3f057899 */ /* 0x000fc40008011404 */
[----:B------:R-:W-:Y:S01]  /*6db0*/  IMAD R217, R7, UR8, R6 ;  /* 0x0000000807d97c24 */ /* 0x000fe2000f8e0206 */
[----:B------:R-:W-:Y:S01]  /*6dc0*/  IADD3 R7, P1, R22, UR4, RZ ;  /* 0x0000000416077c10 */ /* 0x000fe2000ff3e0ff */
[----:B------:R-:W-:Y:S01]  /*6dd0*/  IMAD R232, R3, 0x800, R216 ;  /* 0x0000080003e87824 */ /* 0x000fe200078e02d8 */
[----:B------:R-:W-:Y:S02]  /*6de0*/  UMOV UR8, UR20 ;  /* 0x0000001400087c82 */ /* 0x000fe40008000000 */
[----:B------:R-:W-:Y:S01]  /*6df0*/  IADD3.X R22, R23, UR5, R217, P1, !PT ;  /* 0x0000000517167c10 */ /* 0x000fe20008ffe4d9 */
[----:B------:R-:W-:Y:S02]  /*6e00*/  ULDC.64 UR4, c[0x0][0x2c0] ;  /* 0x0000b00000047ab9 */ /* 0x000fe40000000a00 */
[C---:B------:R-:W-:Y:S01]  /*6e10*/  LEA R6, P1, R7.reuse, UR4, 0x2 ;  /* 0x0000000407067c11 */ /* 0x040fe2000f8210ff */
[----:B------:R-:W-:Y:S01]  /*6e20*/  UMOV UR4, UR20 ;  /* 0x0000001400047c82 */ /* 0x000fe20008000000 */
[----:B------:R-:W-:Y:S01]  /*6e30*/  HGMMA.64x16x16.F32.BF16 R96, gdesc[UR24].tnspA.tnspB, R96 ;  /* 0x60200000186079f0 */ /* 0x000fe20008701860 */
[----:B------:R-:W-:Y:S01]  /*6e40*/  UMOV UR26, UR34 ;  /* 0x00000022001a7c82 */ /* 0x000fe20008000000 */
[----:B------:R-:W-:Y:S01]  /*6e50*/  UMOV UR27, UR35 ;  /* 0x00000023001b7c82 */ /* 0x000fe20008000000 */
[----:B------:R-:W-:Y:S01]  /*6e60*/  R2UR UR52, R232 ;  /* 0x00000000e83472ca */ /* 0x000fe200000e0000 */
[----:B------:R-:W-:Y:S01]  /*6e70*/  HGMMA.64x16x16.F32.BF16 R104, gdesc[UR28].tnspA.tnspB, R104 ;  /* 0x602000001c6879f0 */ /* 0x000fe20008701868 */
[----:B------:R-:W-:Y:S01]  /*6e80*/  LEA.HI.X R7, R7, UR5, R22, 0x2, P1 ;  /* 0x0000000507077c11 */ /* 0x000fe200088f1416 */
[----:B------:R-:W-:-:S02]  /*6e90*/  UMOV UR5, UR21 ;  /* 0x0000001500057c82 */ /* 0x000fc40008000000 */
[----:B------:R-:W-:Y:S04]  /*6ea0*/  HGMMA.64x16x16.F32.BF16 R112, gdesc[UR40].tnspA.tnspB, R112 ;  /* 0x60200000287079f0 */ /* 0x000fe80008701870 */
[----:B------:R-:W-:Y:S04]  /*6eb0*/  HGMMA.64x16x16.F32.BF16 R120, gdesc[UR36].tnspA.tnspB, R120 ;  /* 0x60200000247879f0 */ /* 0x000fe80008701878 */
[----:B------:R-:W-:Y:S01]  /*6ec0*/  HGMMA.64x16x16.F32.BF16 R128, gdesc[UR24].tnspA.tnspB, R128 ;  /* 0x60200000188079f0 */ /* 0x000fe20008701880 */
[----:B------:R-:W-:Y:S01]  /*6ed0*/  UMOV UR53, 0x40000040 ;  /* 0x4000004000357882 */ /* 0x000fe20000000000 */
[----:B------:R-:W-:-:S02]  /*6ee0*/  UMOV UR55, 0x40 ;  /* 0x0000004000377882 */ /* 0x000fc40000000000 */
[----:B------:R-:W-:Y:S04]  /*6ef0*/  HGMMA.64x16x16.F32.BF16 R96, gdesc[UR20].tnspA.tnspB, R96 ;  /* 0x60200000146079f0 */ /* 0x000fe80008701860 */
[----:B------:R-:W-:Y:S04]  /*6f00*/  HGMMA.64x16x16.F32.BF16 R104, gdesc[UR12].tnspA.tnspB, R104 ;  /* 0x602000000c6879f0 */ /* 0x000fe80008701868 */
[----:B------:R-:W-:Y:S01]  /*6f10*/  HGMMA.64x16x16.F32.BF16 R112, gdesc[UR8].tnspA.tnspB, R112 ;  /* 0x60200000087079f0 */ /* 0x000fe20008701870 */
[----:B------:R-:W-:-:S03]  /*6f20*/  ULOP3.LUT UR8, UR32, 0x80000, URZ, 0xfc, !UPT ;  /* 0x0008000020087892 */ /* 0x000fc6000f8efc3f */
[----:B------:R-:W-:Y:S04]  /*6f30*/  HGMMA.64x16x16.F32.BF16 R120, gdesc[UR16].tnspA.tnspB, R120 ;  /* 0x60200000107879f0 */ /* 0x000fe80008701878 */
[----:B------:R-:W-:Y:S01]  /*6f40*/  HGMMA.64x16x16.F32.BF16 R128, gdesc[UR4].tnspA.tnspB, R128, gsb0 ;  /* 0x60200000048079f0 */ /* 0x000fe20008001880 */
[----:B------:R-:W-:Y:S02]  /*6f50*/  UIADD3 UR4, UR8, 0x80, URZ ;  /* 0x0000008008047890 */ /* 0x000fe4000fffe03f */
[----:B------:R-:W-:Y:S02]  /*6f60*/  WARPGROUP.DEPBAR.LE gsb0, 0x1 ;  /* 0x00008000000079c5 */ /* 0x000fe40000010100 */
[----:B------:R-:W-:Y:S01]  /*6f70*/  WARPGROUP.ARRIVE ;  /* 0x00000000000079c5 */ /* 0x000fe20000000000 */
[----:B------:R-:W-:Y:S01]  /*6f80*/  UIADD3 UR5, UR8, 0x100, URZ ;  /* 0x0000010008057890 */ /* 0x000fe2000fffe03f */
[----:B------:R1:W-:Y:S01]  /*6f90*/  REDG.E.ADD.F32x4.FTZ.RN.STRONG.GPU desc[UR56][R6.64], R24 ;  /* 0x00000018060079a6 */ /* 0x0003e2000c10f7b8 */
[----:B------:R-:W-:Y:S01]  /*6fa0*/  UMOV UR54, UR8 ;  /* 0x0000000800367c82 */ /* 0x000fe20008000000 */
[----:B------:R-:W-:Y:S01]  /*6fb0*/  UIADD3 UR6, UR8, 0x180, URZ ;  /* 0x0000018008067890 */ /* 0x000fe2000fffe03f */
[----:B------:R-:W-:Y:S01]  /*6fc0*/  UMOV UR12, UR52 ;  /* 0x00000034000c7c82 */ /* 0x000fe20008000000 */
[----:B------:R-:W-:Y:S01]  /*6fd0*/  UMOV UR13, UR53 ;  /* 0x00000035000d7c82 */ /* 0x000fe20008000000 */
[----:B------:R-:W-:Y:S01]  /*6fe0*/  UMOV UR14, UR4 ;  /* 0x00000004000e7c82 */ /* 0x000fe20008000000 */
[----:B------:R-:W-:Y:S01]  /*6ff0*/  UMOV UR15, 0x40 ;  /* 0x00000040000f7882 */ /* 0x000fe20000000000 */
[----:B------:R-:W-:Y:S01]  /*7000*/  HGMMA.64x16x16.F32.BF16 R208, gdesc[UR52].tnspA.tnspB, R208 ;  /* 0x6020000034d079f0 */ /* 0x000fe200087018d0 */
[----:B------:R-:W-:Y:S01]  /*7010*/  IMAD.U32 R22, RZ, RZ, UR14 ;  /* 0x0000000eff167e24 */ /* 0x000fe2000f8e00ff */
[----:B------:R-:W-:Y:S01]  /*7020*/  UIADD3 UR4, UR8, 0x200, URZ ;  /* 0x0000020008047890 */ /* 0x000fe2000fffe03f */
[----:B------:R-:W-:Y:S01]  /*7030*/  IMAD.U32 R23, RZ, RZ, UR15 ;  /* 0x0000000fff177e24 */ /* 0x000fe2000f8e00ff */
[----:B------:R-:W-:Y:S01]  /*7040*/  HGMMA.64x16x16.F32.BF16 R192, gdesc[UR12].tnspA.tnspB, R192 ;  /* 0x602000000cc079f0 */ /* 0x000fe200087018c0 */
[----:B------:R-:W-:Y:S01]  /*7050*/  UMOV UR12, UR52 ;  /* 0x00000034000c7c82 */ /* 0x000fe20008000000 */
[----:B------:R-:W-:Y:S01]  /*7060*/  UMOV UR13, UR53 ;  /* 0x00000035000d7c82 */ /* 0x000fe20008000000 */
[----:B------:R-:W-:Y:S01]  /*7070*/  UMOV UR14, UR5 ;  /* 0x00000005000e7c82 */ /* 0x000fe20008000000 */
[----:B------:R-:W-:Y:S01]  /*7080*/  UMOV UR15, 0x40 ;  /* 0x00000040000f7882 */ /* 0x000fe20000000000 */
[----:B------:R-:W-:Y:S01]  /*7090*/  IMAD.U32 R216, RZ, RZ, UR14 ;  /* 0x0000000effd87e24 */ /* 0x000fe2000f8e00ff */
[----:B------:R-:W-:Y:S01]  /*70a0*/  HGMMA.64x16x16.F32.BF16 R176, gdesc[UR12].tnspA.tnspB, R176 ;  /* 0x602000000cb079f0 */ /* 0x000fe200087018b0 */
[----:B------:R-:W-:Y:S01]  /*70b0*/  IMAD.U32 R217, RZ, RZ, UR15 ;  /* 0x0000000fffd97e24 */ /* 0x000fe2000f8e00ff */
        /* <DEDUP_REMOVED lines=11> */
[----:B-1----:R-:W-:Y:S01]  /*7170*/  VIADD R24, R232, 0x80 ;  /* 0x00000080e8187836 */ /* 0x002fe20000000000 */
[----:B------:R-:W-:Y:S01]  /*7180*/  HGMMA.64x16x16.F32.BF16 R144, gdesc[UR12].tnspA.tnspB, R144 ;  /* 0x602000000c9079f0 */ /* 0x000fe20008701890 */
[----:B------:R-:W-:Y:S01]  /*7190*/  UIADD3 UR46, UR8, 0x10, URZ ;  /* 0x00000010082e7890 */ /* 0x000fe2000fffe03f */
[----:B------:R1:W-:Y:S02]  /*71a0*/  REDG.E.ADD.F32x4.FTZ.RN.STRONG.GPU desc[UR56][R6.64+0x800], R28 ;  /* 0x0008001c060079a6 */ /* 0x0003e4000c10f7b8 */
[----:B------:R-:W-:Y:S01]  /*71b0*/  R2UR UR44, R24 ;  /* 0x00000000182c72ca */ /* 0x000fe200000e0000 */
[----:B------:R-:W-:-:S02]  /*71c0*/  UIADD3 UR4, UR8, 0x90, URZ ;  /* 0x0000009008047890 */ /* 0x000fc4000fffe03f */
[----:B------:R-:W-:Y:S01]  /*71d0*/  UIADD3 UR5, UR8, 0x110, URZ ;  /* 0x0000011008057890 */ /* 0x000fe2000fffe03f */
[----:B------:R-:W-:Y:S01]  /*71e0*/  IMAD.U32 R220, RZ, RZ, UR14 ;  /* 0x0000000effdc7e24 */ /* 0x000fe2000f8e00ff */
[----:B------:R-:W-:Y:S01]  /*71f0*/  UMOV UR45, 0x40000040 ;  /* 0x40000040002d7882 */ /* 0x000fe20000000000 */
[----:B------:R-:W-:Y:S01]  /*7200*/  IMAD.U32 R221, RZ, RZ, UR15 ;  /* 0x0000000fffdd7e24 */ /* 0x000fe2000f8e00ff */
[----:B------:R-:W-:Y:S01]  /*7210*/  UMOV UR47, 0x40 ;  /* 0x00000040002f7882 */ /* 0x000fe20000000000 */
[----:B------:R-:W-:Y:S01]  /*7220*/  UIADD3 UR6, UR8, 0x190, URZ ;  /* 0x0000019008067890 */ /* 0x000fe2000fffe03f */
[----:B------:R1:W-:Y:S01]  /*7230*/  REDG.E.ADD.F32x4.FTZ.RN.STRONG.GPU desc[UR56][R6.64+0x1000], R32 ;  /* 0x00100020060079a6 */ /* 0x0003e2000c10f7b8 */
[----:B------:R-:W-:Y:S01]  /*7240*/  UMOV UR13, UR45 ;  /* 0x0000002d000d7c82 */ /* 0x000fe20008000000 */
[----:B------:R-:W-:Y:S01]  /*7250*/  UMOV UR14, UR4 ;  /* 0x00000004000e7c82 */ /* 0x000fe20008000000 */
[----:B------:R-:W-:Y:S01]  /*7260*/  UMOV UR15, 0x40 ;  /* 0x00000040000f7882 */ /* 0x000fe20000000000 */
[----:B------:R-:W-:Y:S01]  /*7270*/  UMOV UR12, UR44 ;  /* 0x0000002c000c7c82 */ /* 0x000fe20008000000 */
[----:B------:R-:W-:Y:S01]  /*7280*/  UIADD3 UR50, UR8, 0x210, URZ ;  /* 0x0000021008327890 */ /* 0x000fe2000fffe03f */
[----:B------:R-:W-:Y:S01]  /*7290*/  IMAD.U32 R222, RZ, RZ, UR14 ;  /* 0x0000000effde7e24 */ /* 0x000fe2000f8e00ff */
[----:B------:R-:W-:Y:S01]  /*72a0*/  UMOV UR48, UR44 ;  /* 0x0000002c00307c82 */ /* 0x000fe20008000000 */
[----:B------:R-:W-:Y:S01]  /*72b0*/  IMAD.U32 R223, RZ, RZ, UR15 ;  /* 0x0000000fffdf7e24 */ /* 0x000fe2000f8e00ff */
[----:B------:R-:W-:Y:S01]  /*72c0*/  UMOV UR49, UR45 ;  /* 0x0000002d00317c82 */ /* 0x000fe20008000000 */
[----:B------:R-:W-:Y:S01]  /*72d0*/  UMOV UR51, 0x40 ;  /* 0x0000004000337882 */ /* 0x000fe20000000000 */
[----:B------:R-:W-:Y:S01]  /*72e0*/  VIADD R24, R232, 0x100 ;  /* 0x00000100e8187836 */ /* 0x000fe20000000000 */
[----:B------:R-:W-:Y:S01]  /*72f0*/  UIADD3 UR26, UR8, 0x20, URZ ;  /* 0x00000020081a7890 */ /* 0x000fe2000fffe03f */
[----:B------:R1:W-:Y:S01]  /*7300*/  REDG.E.ADD.F32x4.FTZ.RN.STRONG.GPU desc[UR56][R6.64+0x1800], R36 ;  /* 0x00180024060079a6 */ /* 0x0003e2000c10f7b8 */
[----:B------:R-:W-:Y:S02]  /*7310*/  HGMMA.64x16x16.F32.BF16 R208, gdesc[UR44].tnspA.tnspB, R208 ;  /* 0x602000002cd079f0 */ /* 0x000fe400087018d0 */
[----:B------:R-:W-:Y:S01]  /*7320*/  R2UR UR24, R24 ;  /* 0x00000000181872ca */ /* 0x000fe200000e0000 */
[----:B------:R-:W-:Y:S01]  /*7330*/  UIADD3 UR42, UR8, 0xa0, URZ ;  /* 0x000000a0082a7890 */ /* 0x000fe2000fffe03f */
[----:B------:R1:W-:Y:S01]  /*7340*/  REDG.E.ADD.F32x4.FTZ.RN.STRONG.GPU desc[UR56][R6.64+0x2000], R40 ;  /* 0x00200028060079a6 */ /* 0x0003e2000c10f7b8 */
        /* <DEDUP_REMOVED lines=12> */
[----:B------:R-:W-:Y:S01]  /*7410*/  UIADD3 UR38, UR8, 0x120, URZ ;  /* 0x0000012008267890 */ /* 0x000fe2000fffe03f */
[----:B------:R-:W-:Y:S01]  /*7420*/  HGMMA.64x16x16.F32.BF16 R160, gdesc[UR12].tnspA.tnspB, R160 ;  /* 0x602000000ca079f0 */ /* 0x000fe200087018a0 */
[----:B------:R-:W-:-:S02]  /*7430*/  UIADD3 UR34, UR8, 0x1a0, URZ ;  /* 0x000001a008227890 */ /* 0x000fc4000fffe03f */
[----:B------:R-:W-:Y:S01]  /*7440*/  UIADD3 UR30, UR8, 0x220, URZ ;  /* 0x00000220081e7890 */ /* 0x000fe2000fffe03f */
[----:B------:R-:W-:Y:S01]  /*7450*/  UMOV UR25, 0x40000040 ;  /* 0x4000004000197882 */ /* 0x000fe20000000000 */
[----:B------:R-:W-:Y:S01]  /*7460*/  UMOV UR27, 0x40 ;  /* 0x00000040001b7882 */ /* 0x000fe20000000000 */
[----:B------:R-:W-:Y:S01]  /*7470*/  HGMMA.64x16x16.F32.BF16 R144, gdesc[UR48].tnspA.tnspB, R144 ;  /* 0x60200000309079f0 */ /* 0x000fe20008701890 */
        /* <DEDUP_REMOVED lines=18> */
[----:B------:R-:W-:Y:S01]  /*75a0*/  IMAD.U32 R226, RZ, RZ, UR14 ;  /* 0x0000000effe27e24 */ /* 0x000fe2000f8e00ff */
[----:B------:R-:W-:Y:S01]  /*75b0*/  HGMMA.64x16x16.F32.BF16 R192, gdesc[UR40].tnspA.tnspB, R192 ;  /* 0x6020000028c079f0 */ /* 0x000fe200087018c0 */
[----:B------:R-:W-:-:S02]  /*75c0*/  UIADD3 UR18, UR8, 0x130, URZ ;  /* 0x0000013008127890 */ /* 0x000fc4000fffe03f */
[----:B------:R-:W-:Y:S01]  /*75d0*/  UIADD3 UR10, UR8, 0x230, URZ ;  /* 0x00000230080a7890 */ /* 0x000fe2000fffe03f */
[----:B------:R-:W-:Y:S01]  /*75e0*/  UMOV UR5, 0x40000040 ;  /* 0x4000004000057882 */ /* 0x000fe20000000000 */
[----:B------:R-:W-:Y:S01]  /*75f0*/  HGMMA.64x16x16.F32.BF16 R176, gdesc[UR36].tnspA.tnspB, R176 ;  /* 0x6020000024b079f0 */ /* 0x000fe200087018b0 */
[----:B------:R-:W-:Y:S01]  /*7600*/  UMOV UR7, 0x40 ;  /* 0x0000004000077882 */ /* 0x000fe20000000000 */
[----:B------:R-:W-:Y:S01]  /*7610*/  UMOV UR23, 0x40 ;  /* 0x0000004000177882 */ /* 0x000fe20000000000 */
[----:B------:R-:W-:Y:S01]  /*7620*/  IMAD.U32 R227, RZ, RZ, UR15 ;  /* 0x0000000fffe37e24 */ /* 0x000fe2000f8e00ff */
[----:B------:R-:W-:Y:S01]  /*7630*/  UMOV UR19, 0x40 ;  /* 0x0000004000137882 */ /* 0x000fe20000000000 */
[----:B------:R-:W-:Y:S01]  /*7640*/  UMOV UR11, 0x40 ;  /* 0x00000040000b7882 */ /* 0x000fe20000000000 */
[----:B------:R1:W-:Y:S01]  /*7650*/  REDG.E.ADD.F32x4.FTZ.RN.STRONG.GPU desc[UR56][R6.64+0x3000], R48 ;  /* 0x00300030060079a6 */ /* 0x0003e2000c10f7b8 */
[----:B------:R-:W-:Y:S01]  /*7660*/  HGMMA.64x16x16.F32.BF16 R160, gdesc[UR32].tnspA.tnspB, R160 ;  /* 0x6020000020a079f0 */ /* 0x000fe200087018a0 */
[----:B------:R-:W-:Y:S01]  /*7670*/  UIADD3 UR14, UR8, 0x1b0, URZ ;  /* 0x000001b0080e7890 */ /* 0x000fe2000fffe03f */
[----:B------:R-:W-:Y:S01]  /*7680*/  UMOV UR20, UR4 ;  /* 0x0000000400147c82 */ /* 0x000fe20008000000 */
[----:B------:R-:W-:Y:S01]  /*7690*/  UMOV UR21, UR5 ;  /* 0x0000000500157c82 */ /* 0x000fe20008000000 */
[----:B------:R-:W-:Y:S01]  /*76a0*/  UMOV UR16, UR4 ;  /* 0x0000000400107c82 */ /* 0x000fe20008000000 */
[----:B------:R-:W-:Y:S01]  /*76b0*/  UMOV UR17, UR5 ;  /* 0x0000000500117c82 */ /* 0x000fe20008000000 */
[----:B------:R-:W-:Y:S01]  /*76c0*/  HGMMA.64x16x16.F32.BF16 R144, gdesc[UR28].tnspA.tnspB, R144 ;  /* 0x602000001c9079f0 */ /* 0x000fe20008701890 */
[----:B------:R-:W-:Y:S01]  /*76d0*/  UMOV UR12, UR4 ;  /* 0x00000004000c7c82 */ /* 0x000fe20008000000 */
[----:B------:R-:W-:Y:S01]  /*76e0*/  UMOV UR13, UR5 ;  /* 0x00000005000d7c82 */ /* 0x000fe20008000000 */
[----:B------:R-:W-:Y:S01]  /*76f0*/  UMOV UR15, 0x40 ;  /* 0x00000040000f7882 */ /* 0x000fe20000000000 */
[----:B------:R-:W-:Y:S01]  /*7700*/  UMOV UR8, UR4 ;  /* 0x0000000400087c82 */ /* 0x000fe20008000000 */
[----:B------:R-:W-:Y:S01]  /*7710*/  UMOV UR9, UR5 ;  /* 0x0000000500097c82 */ /* 0x000fe20008000000 */
[----:B------:R1:W-:Y:S01]  /*7720*/  REDG.E.ADD.F32x4.FTZ.RN.STRONG.GPU desc[UR56][R6.64+0x3800], R52 ;  /* 0x00380034060079a6 */ /* 0x0003e2000c10f7b8 */
[----:B------:R-:W-:Y:S04]  /*7730*/  HGMMA.64x16x16.F32.BF16 R208, gdesc[UR4].tnspA.tnspB, R208 ;  /* 0x6020000004d079f0 */ /* 0x000fe800087018d0 */
[----:B------:R-:W-:Y:S04]  /*7740*/  HGMMA.64x16x16.F32.BF16 R192, gdesc[UR20].tnspA.tnspB, R192 ;  /* 0x6020000014c079f0 */ /* 0x000fe800087018c0 */
[----:B------:R-:W-:Y:S04]  /*7750*/  HGMMA.64x16x16.F32.BF16 R176, gdesc[UR16].tnspA.tnspB, R176 ;  /* 0x6020000010b079f0 */ /* 0x000fe800087018b0 */
[----:B------:R-:W-:Y:S04]  /*7760*/  HGMMA.64x16x16.F32.BF16 R160, gdesc[UR12].tnspA.tnspB, R160 ;  /* 0x602000000ca079f0 */ /* 0x000fe800087018a0 */
[----:B------:R-:W-:Y:S03]  /*7770*/  HGMMA.64x16x16.F32.BF16 R144, gdesc[UR8].tnspA.tnspB, R144, gsb0 ;  /* 0x60200000089079f0 */ /* 0x000fe60008001890 */
[----:B------:R-:W-:-:S02]  /*7780*/  WARPGROUP.DEPBAR.LE gsb0, 0x1 ;  /* 0x00008000000079c5 */ /* 0x000fc40000010100 */
[----:B-1----:R-:W-:Y:S05]  /*7790*/  @!P0 BRA `(.L_x_76) ;  /* 0x0000000000048947 */ /* 0x002fea0003800000 */
[----:B------:R-:W-:Y:S01]  /*77a0*/  BPT.TRAP 0x1 ;  /* 0x000000040000795c */ /* 0x000fe20000300000 */
.L_x_76:
        /* <DEDUP_REMOVED lines=11> */
[----:B------:R-:W-:Y:S01]  /*7860*/  HGMMA.64x64x16.F32.BF16 R24, gdesc[UR56].tnspA, RZ, !UPT ;  /* 0x20e00000381879f0 */ /* 0x000fe2000c7018ff */
[----:B------:R-:W-:Y:S01]  /*7870*/  R2UR UR56, R20 ;  /* 0x00000000143872ca */ /* 0x000fe200000e0000 */
[----:B------:R-:W-:Y:S01]  /*7880*/  UMOV UR57, 0x40000040 ;  /* 0x4000004000397882 */ /* 0x000fe20000000000 */
[----:B------:R-:W-:Y:S01]  /*7890*/  R2UR UR58, R14 ;  /* 0x000000000e3a72ca */ /* 0x000fe200000e0000 */
[----:B------:R-:W-:Y:S01]  /*78a0*/  VIADD R14, R5, 0x600 ;  /* 0x00000600050e7836 */ /* 0x000fe20000000000 */
[----:B------:R-:W-:-:S13]  /*78b0*/  R2UR UR59, R15 ;  /* 0x000000000f3b72ca */ /* 0x000fda00000e0000 */
[----:B------:R-:W-:Y:S01]  /*78c0*/  HGMMA.64x64x16.F32.BF16 R24, gdesc[UR56].tnspA, R24 ;  /* 0x20e00000381879f0 */ /* 0x000fe20008701818 */
[----:B------:R-:W-:Y:S01]  /*78d0*/  R2UR UR56, R14 ;  /* 0x000000000e3872ca */ /* 0x000fe200000e0000 */
[----:B------:R-:W-:Y:S01]  /*78e0*/  UMOV UR57, 0x40000040 ;  /* 0x4000004000397882 */ /* 0x000fe20000000000 */
[----:B------:R-:W-:Y:S01]  /*78f0*/  R2UR UR58, R12 ;  /* 0x000000000c3a72ca */ /* 0x000fe200000e0000 */
[----:B------:R-:W-:Y:S01]  /*7900*/  VIADD R12, R5, 0x680 ;  /* 0x00000680050c7836 */ /* 0x000fe20000000000 */
[----:B------:R-:W-:Y:S01]  /*7910*/  R2UR UR59, R13 ;  /* 0x000000000d3b72ca */ /* 0x000fe200000e0000 */
[----:B------:R-:W-:-:S12]  /*7920*/  VIADD R5, R5, 0x700 ;  /* 0x0000070005057836 */ /* 0x000fd80000000000 */
[----:B------:R-:W-:Y:S01]  /*7930*/  HGMMA.64x64x16.F32.BF16 R24, gdesc[UR56].tnspA, R24 ;  /* 0x20e00000381879f0 */ /* 0x000fe20008701818 */
[----:B------:R-:W-:Y:S01]  /*7940*/  R2UR UR56, R12 ;  /* 0x000000000c3872ca */ /* 0x000fe200000e0000 */
[----:B------:R-:W-:Y:S01]  /*7950*/  UMOV UR57, 0x40000040 ;  /* 0x4000004000397882 */ /* 0x000fe20000000000 */
[----:B------:R-:W-:Y:S02]  /*7960*/  R2UR UR58, R10 ;  /* 0x000000000a3a72ca */ /* 0x000fe400000e0000 */
[----:B------:R-:W-:-:S13]  /*7970*/  R2UR UR59, R11 ;  /* 0x000000000b3b72ca */ /* 0x000fda00000e0000 */
[----:B------:R-:W-:Y:S01]  /*7980*/  HGMMA.64x64x16.F32.BF16 R24, gdesc[UR56].tnspA, R24 ;  /* 0x20e00000381879f0 */ /* 0x000fe20008701818 */
[----:B------:R-:W-:Y:S01]  /*7990*/  R2UR UR56, R5 ;  /* 0x00000000053872ca */ /* 0x000fe200000e0000 */
[----:B------:R-:W-:Y:S01]  /*79a0*/  UMOV UR57, 0x40000040 ;  /* 0x4000004000397882 */ /* 0x000fe20000000000 */
[----:B------:R-:W-:Y:S02]  /*79b0*/  R2UR UR58, R8 ;  /* 0x00000000083a72ca */ /* 0x000fe400000e0000 */
[----:B------:R-:W-:Y:S01]  /*79c0*/  R2UR UR59, R9 ;  /* 0x00000000093b72ca */ /* 0x000fe200000e0000 */
[----:B------:R-:W-:-:S12]  /*79d0*/  VIADD R5, R232, 0x400 ;  /* 0x00000400e8057836 */ /* 0x000fd80000000000 */
[----:B------:R-:W-:Y:S01]  /*79e0*/  HGMMA.64x64x16.F32.BF16 R24, gdesc[UR56].tnspA, R24, gsb0 ;  /* 0x20e00000381879f0 */ /* 0x000fe20008001818 */
[----:B------:R-:W-:Y:S01]  /*79f0*/  R2UR UR52, R5 ;  /* 0x00000000053472ca */ /* 0x000fe200000e0000 */
[----:B------:R-:W-:Y:S01]  /*7a00*/  UMOV UR53, 0x40000040 ;  /* 0x4000004000357882 */ /* 0x000fe20000000000 */
[----:B------:R-:W-:-:S05]  /*7a10*/  VIADD R5, R232, 0x480 ;  /* 0x00000480e8057836 */ /* 0x000fca0000000000 */
[----:B------:R-:W-:Y:S01]  /*7a20*/  R2UR UR44, R5 ;  /* 0x00000000052c72ca */ /* 0x000fe200000e0000 */
[----:B------:R-:W-:Y:S02]  /*7a30*/  WARPGROUP.DEPBAR.LE gsb0, 0x0 ;  /* 0x00008000000079c5 */ /* 0x000fe40000010000 */
[----:B------:R-:W-:Y:S01]  /*7a40*/  WARPGROUP.ARRIVE ;  /* 0x00000000000079c5 */ /* 0x000fe20000000000 */
[----:B------:R-:W-:Y:S01]  /*7a50*/  UMOV UR45, 0x40000040 ;  /* 0x40000040002d7882 */ /* 0x000fe20000000000 */
[----:B------:R-:W-:Y:S01]  /*7a60*/  VIADD R5, R232, 0x500 ;  /* 0x00000500e8057836 */ /* 0x000fe20000000000 */
[----:B------:R-:W-:Y:S01]  /*7a70*/  UMOV UR25, 0x40000040 ;  /* 0x4000004000197882 */ /* 0x000fe20000000000 */
[----:B------:R-:W-:Y:S01]  /*7a80*/  UMOV UR5, 0x40000040 ;  /* 0x4000004000057882 */ /* 0x000fe20000000000 */
[----:B------:R1:W-:Y:S01]  /*7a90*/  REDG.E.ADD.F32x4.FTZ.RN.STRONG.GPU desc[UR8][R6.64+0x4000], R24 ;  /* 0x00400018060079a6 */ /* 0x0003e2000c10f788 */
[----:B------:R-:W-:Y:S01]  /*7aa0*/  HGMMA.64x16x16.F32.BF16 R200, gdesc[UR52].tnspA.tnspB, R200 ;  /* 0x6020000034c879f0 */ /* 0x000fe200087018c8 */
[----:B------:R-:W-:-:S02]  /*7ab0*/  R2UR UR54, R22 ;  /* 0x00000000163672ca */ /* 0x000fc400000e0000 */
[----:B------:R-:W-:Y:S02]  /*7ac0*/  R2UR UR55, R23 ;  /* 0x00000000173772ca */ /* 0x000fe400000e0000 */
[----:B------:R-:W-:Y:S01]  /*7ad0*/  R2UR UR24, R5 ;  /* 0x00000000051872ca */ /* 0x000fe200000e0000 */
[----:B------:R-:W-:Y:S01]  /*7ae0*/  UMOV UR41, UR25 ;  /* 0x0000001900297c82 */ /* 0x000fe20008000000 */
[----:B------:R-:W-:Y:S01]  /*7af0*/  UMOV UR37, UR25 ;  /* 0x0000001900257c82 */ /* 0x000fe20008000000 */
[----:B------:R-:W-:Y:S01]  /*7b00*/  UMOV UR33, UR25 ;  /* 0x0000001900217c82 */ /* 0x000fe20008000000 */
[----:B------:R-:W-:Y:S01]  /*7b10*/  VIADD R232, R232, 0x580 ;  /* 0x00000580e8e87836 */ /* 0x000fe20000000000 */
[----:B------:R-:W-:Y:S01]  /*7b20*/  UMOV UR21, UR5 ;  /* 0x0000000500157c82 */ /* 0x000fe20008000000 */
[----:B------:R-:W-:Y:S01]  /*7b30*/  UMOV UR17, UR5 ;  /* 0x0000000500117c82 */ /* 0x000fe20008000000 */
[----:B------:R-:W-:Y:S01]  /*7b40*/  UMOV UR13, UR5 ;  /* 0x00000005000d7c82 */ /* 0x000fe20008000000 */
[----:B------:R1:W-:Y:S03]  /*7b50*/  REDG.E.ADD.F32x4.FTZ.RN.STRONG.GPU desc[UR8][R6.64+0x4800], R28 ;  /* 0x0048001c060079a6 */ /* 0x0003e6000c10f788 */
[----:B------:R-:W-:Y:S01]  /*7b60*/  HGMMA.64x16x16.F32.BF16 R184, gdesc[UR52].tnspA.tnspB, R184 ;  /* 0x6020000034b879f0 */ /* 0x000fe200087018b8 */
[----:B------:R-:W-:Y:S01]  /*7b70*/  R2UR UR54, R216 ;  /* 0x00000000d83672ca */ /* 0x000fe200000e0000 */
[----:B------:R-:W-:Y:S01]  /*7b80*/  UMOV UR40, UR24 ;  /* 0x0000001800287c82 */ /* 0x000fe20008000000 */
[----:B------:R-:W-:Y:S01]  /*7b90*/  R2UR UR55, R217 ;  /* 0x00000000d93772ca */ /* 0x000fe200000e0000 */
[----:B------:R-:W-:Y:S01]  /*7ba0*/  UMOV UR36, UR24 ;  /* 0x0000001800247c82 */ /* 0x000fe20008000000 */
[----:B------:R-:W-:Y:S01]  /*7bb0*/  UMOV UR32, UR24 ;  /* 0x0000001800207c82 */ /* 0x000fe20008000000 */
[----:B------:R-:W-:Y:S01]  /*7bc0*/  R2UR UR4, R232 ;  /* 0x00000000e80472ca */ /* 0x000fe200000e0000 */
[----:B------:R1:W-:Y:S04]  /*7bd0*/  REDG.E.ADD.F32x4.FTZ.RN.STRONG.GPU desc[UR8][R6.64+0x5000], R32 ;  /* 0x00500020060079a6 */ /* 0x0003e8000c10f788 */
[----:B------:R1:W-:Y:S04]  /*7be0*/  REDG.E.ADD.F32x4.FTZ.RN.STRONG.GPU desc[UR8][R6.64+0x5800], R36 ;  /* 0x00580024060079a6 */ /* 0x0003e8000c10f788 */
[----:B------:R1:W-:Y:S01]  /*7bf0*/  REDG.E.ADD.F32x4.FTZ.RN.STRONG.GPU desc[UR8][R6.64+0x6000], R40 ;  /* 0x00600028060079a6 */ /* 0x0003e2000c10f788 */
[----:B------:R-:W-:Y:S01]  /*7c00*/  HGMMA.64x16x16.F32.BF16 R168, gdesc[UR52].tnspA.tnspB, R168 ;  /* 0x6020000034a879f0 */ /* 0x000fe200087018a8 */
[----:B------:R-:W-:-:S02]  /*7c10*/  R2UR UR54, R218 ;  /* 0x00000000da3672ca */ /* 0x000fc400000e0000 */
[----:B------:R-:W-:Y:S01]  /*7c20*/  R2UR UR55, R219 ;  /* 0x00000000db3772ca */ /* 0x000fe200000e0000 */
[----:B------:R-:W-:Y:S01]  /*7c30*/  UMOV UR20, UR4 ;  /* 0x0000000400147c82 */ /* 0x000fe20008000000 */
[----:B------:R-:W-:Y:S01]  /*7c40*/  UMOV UR16, UR4 ;  /* 0x0000000400107c82 */ /* 0x000fe20008000000 */
[----:B------:R-:W-:Y:S01]  /*7c50*/  UMOV UR12, UR4 ;  /* 0x00000004000c7c82 */ /* 0x000fe20008000000 */
[----:B------:R1:W-:Y:S04]  /*7c60*/  REDG.E.ADD.F32x4.FTZ.RN.STRONG.GPU desc[UR8][R6.64+0x6800], R44 ;  /* 0x0068002c060079a6 */ /* 0x0003e8000c10f788 */
[----:B------:R1:W-:Y:S04]  /*7c70*/  REDG.E.ADD.F32x4.FTZ.RN.STRONG.GPU desc[UR8][R6.64+0x7000], R48 ;  /* 0x00700030060079a6 */ /* 0x0003e8000c10f788 */
[----:B------:R1:W-:Y:S01]  /*7c80*/  REDG.E.ADD.F32x4.FTZ.RN.STRONG.GPU desc[UR8][R6.64+0x7800], R52 ;  /* 0x00780034060079a6 */ /* 0x0003e2000c10f788 */
[----:B------:R-:W-:Y:S01]  /*7c90*/  HGMMA.64x16x16.F32.BF16 R152, gdesc[UR52].tnspA.tnspB, R152 ;  /* 0x60200000349879f0 */ /* 0x000fe20008701898 */
[----:B------:R-:W-:-:S02]  /*7ca0*/  R2UR UR54, R220 ;  /* 0x00000000dc3672ca */ /* 0x000fc400000e0000 */
[----:B------:R-:W-:-:S13]  /*7cb0*/  R2UR UR55, R221 ;  /* 0x00000000dd3772ca */ /* 0x000fda00000e0000 */
[----:B------:R-:W-:Y:S04]  /*7cc0*/  HGMMA.64x16x16.F32.BF16 R136, gdesc[UR52].tnspA.tnspB, R136 ;  /* 0x60200000348879f0 */ /* 0x000fe80008701888 */
[----:B------:R-:W-:Y:S01]  /*7cd0*/  HGMMA.64x16x16.F32.BF16 R200, gdesc[UR44].tnspA.tnspB, R200 ;  /* 0x602000002cc879f0 */ /* 0x000fe200087018c8 */
[----:B------:R-:W-:Y:S02]  /*7ce0*/  R2UR UR46, R222 ;  /* 0x00000000de2e72ca */ /* 0x000fe400000e0000 */
[----:B------:R-:W-:-:S13]  /*7cf0*/  R2UR UR47, R223 ;  /* 0x00000000df2f72ca */ /* 0x000fda00000e0000 */
[----:B------:R-:W-:Y:S01]  /*7d00*/  HGMMA.64x16x16.F32.BF16 R184, gdesc[UR44].tnspA.tnspB, R184 ;  /* 0x602000002cb879f0 */ /* 0x000fe200087018b8 */
[----:B------:R-:W-:Y:S02]  /*7d10*/  R2UR UR46, R224 ;  /* 0x00000000e02e72ca */ /* 0x000fe400000e0000 */
[----:B------:R-:W-:-:S13]  /*7d20*/  R2UR UR47, R225 ;  /* 0x00000000e12f72ca */ /* 0x000fda00000e0000 */
[----:B------:R-:W-:Y:S01]  /*7d30*/  HGMMA.64x16x16.F32.BF16 R168, gdesc[UR44].tnspA.tnspB, R168 ;  /* 0x602000002ca879f0 */ /* 0x000fe200087018a8 */
[----:B------:R-:W-:Y:S02]  /*7d40*/  R2UR UR46, R226 ;  /* 0x00000000e22e72ca */ /* 0x000fe400000e0000 */
[----:B------:R-:W-:-:S13]  /*7d50*/  R2UR UR47, R227 ;  /* 0x00000000e32f72ca */ /* 0x000fda00000e0000 */
[----:B------:R-:W-:Y:S01]  /*7d60*/  HGMMA.64x16x16.F32.BF16 R152, gdesc[UR44].tnspA.tnspB, R152 ;  /* 0x602000002c9879f0 */ /* 0x000fe20008701898 */
[----:B------:R-:W-:Y:S01]  /*7d70*/  UMOV UR46, UR50 ;  /* 0x00000032002e7c82 */ /* 0x000fe20008000000 */
[----:B------:R-:W-:Y:S02]  /*7d80*/  UMOV UR47, UR51 ;  /* 0x00000033002f7c82 */ /* 0x000fe40008000000 */
[----:B------:R-:W-:Y:S04]  /*7d90*/  HGMMA.64x16x16.F32.BF16 R136, gdesc[UR44].tnspA.tnspB, R136 ;  /* 0x602000002c8879f0 */ /* 0x000fe80008701888 */
[----:B------:R-:W-:Y:S01]  /*7da0*/  HGMMA.64x16x16.F32.BF16 R200, gdesc[UR24].tnspA.tnspB, R200 ;  /* 0x6020000018c879f0 */ /* 0x000fe200087018c8 */
[----:B------:R-:W-:Y:S01]  /*7db0*/  UMOV UR26, UR30 ;  /* 0x0000001e001a7c82 */ /* 0x000fe20008000000 */
[----:B------:R-:W-:-:S02]  /*7dc0*/  UMOV UR27, UR31 ;  /* 0x0000001f001b7c82 */ /* 0x000fc40008000000 */
[----:B------:R-:W-:Y:S04]  /*7dd0*/  HGMMA.64x16x16.F32.BF16 R184, gdesc[UR40].tnspA.tnspB, R184 ;  /* 0x6020000028b879f0 */ /* 0x000fe800087018b8 */
[----:B------:R-:W-:Y:S04]  /*7de0*/  HGMMA.64x16x16.F32.BF16 R168, gdesc[UR36].tnspA.tnspB, R168 ;  /* 0x6020000024a879f0 */ /* 0x000fe800087018a8 */
[----:B------:R-:W-:Y:S04]  /*7df0*/  HGMMA.64x16x16.F32.BF16 R152, gdesc[UR32].tnspA.tnspB, R152 ;  /* 0x60200000209879f0 */ /* 0x000fe80008701898 */
[----:B------:R-:W-:Y:S04]  /*7e00*/  HGMMA.64x16x16.F32.BF16 R136, gdesc[UR24].tnspA.tnspB, R136 ;  /* 0x60200000188879f0 */ /* 0x000fe80008701888 */
[----:B------:R-:W-:Y:S01]  /*7e10*/  HGMMA.64x16x16.F32.BF16 R200, gdesc[UR4].tnspA.tnspB, R200 ;  /* 0x6020000004c879f0 */ /* 0x000fe200087018c8 */
[----:B------:R-:W-:Y:S01]  /*7e20*/  UMOV UR6, UR10 ;  /* 0x0000000a00067c82 */ /* 0x000fe20008000000 */
[----:B------:R-:W-:-:S02]  /*7e30*/  UMOV UR7, UR11 ;  /* 0x0000000b00077c82 */ /* 0x000fc40008000000 */
[----:B------:R-:W-:Y:S04]  /*7e40*/  HGMMA.64x16x16.F32.BF16 R184, gdesc[UR20].tnspA.tnspB, R184 ;  /* 0x6020000014b879f0 */ /* 0x000fe800087018b8 */
[----:B------:R-:W-:Y:S04]  /*7e50*/  HGMMA.64x16x16.F32.BF16 R168, gdesc[UR16].tnspA.tnspB, R168 ;  /* 0x6020000010a879f0 */ /* 0x000fe800087018a8 */
[----:B------:R-:W-:Y:S04]  /*7e60*/  HGMMA.64x16x16.F32.BF16 R152, gdesc[UR12].tnspA.tnspB, R152 ;  /* 0x602000000c9879f0 */ /* 0x000fe80008701898 */
[----:B------:R-:W-:Y:S03]  /*7e70*/  HGMMA.64x16x16.F32.BF16 R136, gdesc[UR4].tnspA.tnspB, R136, gsb0 ;  /* 0x60200000048879f0 */ /* 0x000fe60008001888 */
[----:B------:R-:W-:-:S02]  /*7e80*/  WARPGROUP.DEPBAR.LE gsb0, 0x0 ;  /* 0x00008000000079c5 */ /* 0x000fc40000010000 */
[----:B-1----:R-:W-:Y:S05]  /*7e90*/  @!P0 BRA `(.L_x_77) ;  /* 0x0000000000048947 */ /* 0x002fea0003800000 */
[----:B------:R-:W-:Y:S01]  /*7ea0*/  BPT.TRAP 0x1 ;  /* 0x000000040000795c */ /* 0x000fe20000300000 */
.L_x_77:
[----:B------:R-:W-:Y:S01]  /*7eb0*/  UIADD3 UR61, UR61, 0x1, URZ ;  /* 0x000000013d3d7890 */ /* 0x000fe2000fffe03f */
[----:B------:R-:W-:Y:S01]  /*7ec0*/  VIADD R3, R3, 0x1 ;  /* 0x0000000103037836 */ /* 0x000fe20000000000 */
[----:B------:R-:W-:Y:S01]  /*7ed0*/  LOP3.LUT R17, R17, 0x1, RZ, 0x3c, !PT ;  /* 0x0000000111117812 */ /* 0x000fe200078e3cff */
[----:B------:R-:W-:-:S03]  /*7ee0*/  VIADD R16, R16, 0x31820 ;  /* 0x0003182010107836 */ /* 0x000fc60000000000 */
[----:B------:R-:W-:Y:S02]  /*7ef0*/  ISETP.LE.AND P1, PT, R231, UR61, PT ;  /* 0x0000003de7007c0c */ /* 0x000fe4000bf23270 */
[C---:B------:R-:W-:Y:S02]  /*7f00*/  ISETP.NE.AND P0, PT, R3.reuse, 0x2, PT ;  /* 0x000000020300780c */ /* 0x040fe40003f05270 */
[----:B------:R-:W-:Y:S02]  /*7f10*/  PRMT R16, RZ, 0x654, R16 ;  /* 0x00000654ff107816 */ /* 0x000fe40000000010 */
[----:B------:R-:W-:Y:S02]  /*7f20*/  SEL R5, RZ, 0x1, P0 ;  /* 0x00000001ff057807 */ /* 0x000fe40000000000 */
[----:B------:R2:W-:Y:S01]  /*7f30*/  SYNCS.ARRIVE.TRANS64.RED.A1T0 RZ, [R16+URZ], RZ ;  /* 0x000000ff10ff79a7 */ /* 0x0005e2000810043f */
[----:B------:R-:W-:Y:S02]  /*7f40*/  SEL R3, R3, RZ, P0 ;  /* 0x000000ff03037207 */ /* 0x000fe40000000000 */
[----:B------:R-:W-:-:S02]  /*7f50*/  LOP3.LUT R18, R18, R5, RZ, 0x3c, !PT ;  /* 0x0000000512127212 */ /* 0x000fc400078e3cff */
[----:B------:R-:W-:Y:S05]  /*7f60*/  @!P1 BRA `(.L_x_78) ;  /* 0xffffff94001c9947 */ /* 0x000fea000383ffff */
.L_x_67:
[----:B------:R-:W3:Y:S01]  /*7f70*/  S2UR UR10, SR_CTAID.Y ;  /* 0x00000000000a79c3 */ /* 0x000ee20000002600 */
[----:B------:R-:W-:Y:S01]  /*7f80*/  ULDC UR4, c[0x0][0x850] ;  /* 0x0002140000047ab9 */ /* 0x000fe20000000800 */
[----:B-1----:R-:W1:Y:S01]  /*7f90*/  S2R R2, SR_TID.X ;  /* 0x0000000000027919 */ /* 0x002e620000002100 */
[----:B------:R-:W-:Y:S01]  /*7fa0*/  UISETP.NE.AND UP0, UPT, UR4, 0x1, UPT ;  /* 0x000000010400788c */ /* 0x000fe2000bf05270 */
[----:B------:R-:W-:Y:S01]  /*7fb0*/  IMAD R0, R229, 0x2800, R230 ;  /* 0x00002800e5007824 */ /* 0x000fe200078e02e6 */
[----:B------:R-:W-:Y:S01]  /*7fc0*/  ULDC.64 UR12, c[0x0][0x818] ;  /* 0x00020600000c7ab9 */ /* 0x000fe20000000a00 */
[----:B------:R-:W-:Y:S01]  /*7fd0*/  ULDC.64 UR14, c[0x0][0x848] ;  /* 0x00021200000e7ab9 */ /* 0x000fe20000000a00 */
[----:B------:R-:W-:Y:S01]  /*7fe0*/  BSSY B1, `(.L_x_79) ;  /* 0x00000a1000017945 */ /* 0x000fe20003800000 */
[----:B------:R-:W4:Y:S01]  /*7ff0*/  S2UR UR8, SR_CTAID.X ;  /* 0x00000000000879c3 */ /* 0x000f220000002500 */
[----:B------:R-:W-:-:S07]  /*8000*/  LEA R0, R0, UR60, 0x2 ;  /* 0x0000003c00007c11 */ /* 0x000fce000f8e10ff */
[----:B------:R-:W-:Y:S06]  /*8010*/  BAR.SYNC.DEFER_BLOCKING 0x1, 0x100 ;  /* 0x0044000000007b1d */ /* 0x000fec0000010000 */
[----:B------:R-:W-:Y:S01]  /*8020*/  @UP0 ULDC UR6, c[0x0][0x854] ;  /* 0x0002150000060ab9 */ /* 0x000fe20000000800 */
[----:B------:R-:W-:Y:S01]  /*8030*/  @UP0 ULDC UR4, c[0x0][0x858] ;  /* 0x0002160000040ab9 */ /* 0x000fe20000000800 */
[----:B------:R-:W5:Y:S01]  /*8040*/  S2UR UR17, SR_CTAID.Z ;  /* 0x00000000001179c3 */ /* 0x000f620000002700 */
[----:B---3--:R-:W-:Y:S02]  /*8050*/  UIMAD.WIDE.U32 UR6, UR10, UR6, URZ ;  /* 0x000000060a0672a5 */ /* 0x008fe4000f8e003f */
[----:B------:R-:W-:-:S02]  /*8060*/  USHF.R.S32.HI UR5, URZ, 0x1f, UR10 ;  /* 0x0000001f3f057899 */ /* 0x000fc4000801140a */
[----:B------:R-:W-:-:S03]  /*8070*/  @UP0 USHF.R.U32.HI UR7, URZ, UR4, UR7 ;  /* 0x000000043f070299 */ /* 0x000fc60008011607 */
[----:B------:R-:W-:Y:S01]  /*8080*/  UMOV UR4, UR10 ;  /* 0x0000000a00047c82 */ /* 0x000fe20008000000 */
[----:B------:R-:W-:Y:S02]  /*8090*/  @UP0 USHF.R.S32.HI UR6, URZ, 0x1f, UR7 ;  /* 0x0000001f3f060899 */ /* 0x000fe40008011407 */
[----:B----4-:R-:W-:Y:S01]  /*80a0*/  UIMAD UR8, UR8, 0x5000, URZ ;  /* 0x00005000080878a4 */ /* 0x010fe2000f8e023f */
[----:B------:R3:W-:Y:S01]  /*80b0*/  STS.128 [R0], R56 ;  /* 0x0000003800007388 */ /* 0x0007e20000000c00 */
[----:B------:R-:W-:Y:S01]  /*80c0*/  @UP0 UMOV UR4, UR7 ;  /* 0x0000000700040c82 */ /* 0x000fe20008000000 */
[----:B-1----:R-:W-:Y:S01]  /*80d0*/  ISETP.NE.AND P1, PT, R2, 0x80, PT ;  /* 0x000000800200780c */ /* 0x002fe20003f25270 */
[----:B------:R-:W-:Y:S01]  /*80e0*/  USHF.R.S32.HI UR9, URZ, 0x1f, UR8 ;  /* 0x0000001f3f097899 */ /* 0x000fe20008011408 */
[----:B------:R3:W-:Y:S01]  /*80f0*/  STS.128 [R0+0x800], R60 ;  /* 0x0008003c00007388 */ /* 0x0007e20000000c00 */
[----:B------:R-:W-:Y:S02]  /*8100*/  @UP0 UMOV UR5, UR6 ;  /* 0x0000000600050c82 */ /* 0x000fe40008000000 */
[----:B------:R-:W-:Y:S01]  /*8110*/  UIMAD UR10, UR5, UR12, URZ ;  /* 0x0000000c050a72a4 */ /* 0x000fe2000f8e023f */
[----:B------:R3:W-:Y:S01]  /*8120*/  STS.128 [R0+0x1000], R96 ;  /* 0x0010006000007388 */ /* 0x0007e20000000c00 */
[----:B------:R-:W-:-:S02]  /*8130*/  UIMAD.WIDE.U32 UR6, UR4, UR12, UR8 ;  /* 0x0000000c040672a5 */ /* 0x000fc4000f8e0008 */
[----:B------:R-:W-:Y:S01]  /*8140*/  UIMAD UR10, UR4, UR13, UR10 ;  /* 0x0000000d040a72a4 */ /* 0x000fe2000f8e020a */
[----:B------:R3:W-:Y:S01]  /*8150*/  STS.128 [R0+0x1800], R100 ;  /* 0x0018006400007388 */ /* 0x0007e20000000c00 */
[----:B-----5:R-:W-:Y:S01]  /*8160*/  USHF.R.S32.HI UR16, URZ, 0x1f, UR17 ;  /* 0x0000001f3f107899 */ /* 0x020fe20008011411 */
[----:B------:R-:W-:Y:S02]  /*8170*/  ULDC.64 UR12, c[0x0][0x840] ;  /* 0x00021000000c7ab9 */ /* 0x000fe40000000a00 */
[----:B------:R3:W-:Y:S01]  /*8180*/  STS.128 [R0+0x2000], R64 ;  /* 0x0020004000007388 */ /* 0x0007e20000000c00 */
[----:B------:R-:W-:Y:S02]  /*8190*/  UIMAD UR5, UR5, UR12, URZ ;  /* 0x0000000c050572a4 */ /* 0x000fe4000f8e023f */
[----:B------:R-:W-:Y:S01]  /*81a0*/  UIMAD.WIDE.U32 UR8, UR4, UR12, UR8 ;  /* 0x0000000c040872a5 */ /* 0x000fe2000f8e0008 */
[----:B------:R3:W-:Y:S01]  /*81b0*/  STS.128 [R0+0x2800], R68 ;  /* 0x0028004400007388 */ /* 0x0007e20000000c00 */
[----:B------:R-:W-:-:S02]  /*81c0*/  UIMAD UR11, UR4, UR13, UR5 ;  /* 0x0000000d040b72a4 */ /* 0x000fc4000f8e0205 */
[----:B------:R-:W-:Y:S01]  /*81d0*/  UIADD3 UR5, UR7, UR10, URZ ;  /* 0x0000000a07057290 */ /* 0x000fe2000fffe03f */
[----:B------:R3:W-:Y:S01]  /*81e0*/  STS.128 [R0+0x3000], R104 ;  /* 0x0030006800007388 */ /* 0x0007e20000000c00 */
[----:B------:R-:W-:Y:S01]  /*81f0*/  ULDC.64 UR12, c[0x0][0x820] ;  /* 0x00020800000c7ab9 */ /* 0x000fe20000000a00 */
[----:B------:R-:W-:Y:S02]  /*8200*/  UIADD3 UR7, UR9, UR11, URZ ;  /* 0x0000000b09077290 */ /* 0x000fe4000fffe03f */
[----:B------:R3:W-:Y:S01]  /*8210*/  STS.128 [R0+0x3800], R108 ;  /* 0x0038006c00007388 */ /* 0x0007e20000000c00 */
[----:B------:R-:W-:Y:S02]  /*8220*/  UIMAD UR4, UR16, UR12, URZ ;  /* 0x0000000c100472a4 */ /* 0x000fe4000f8e023f */
[----:B------:R-:W-:Y:S01]  /*8230*/  UIMAD UR10, UR16, UR14, URZ ;  /* 0x0000000e100a72a4 */ /* 0x000fe2000f8e023f */
[----:B------:R3:W-:Y:S01]  /*8240*/  STS.128 [R0+0x4000], R72 ;  /* 0x0040004800007388 */ /* 0x0007e20000000c00 */
[----:B------:R-:W-:-:S02]  /*8250*/  UIMAD UR9, UR17, UR13, UR4 ;  /* 0x0000000d110972a4 */ /* 0x000fc4000f8e0204 */
[----:B------:R-:W-:Y:S01]  /*8260*/  UIMAD UR10, UR17, UR15, UR10 ;  /* 0x0000000f110a72a4 */ /* 0x000fe2000f8e020a */
[----:B------:R3:W-:Y:S01]  /*8270*/  STS.128 [R0+0x4800], R76 ;  /* 0x0048004c00007388 */ /* 0x0007e20000000c00 */
[----:B------:R-:W-:Y:S01]  /*8280*/  UMOV UR4, UR6 ;  /* 0x0000000600047c82 */ /* 0x000fe20008000000 */
[----:B------:R-:W-:Y:S01]  /*8290*/  UMOV UR6, UR8 ;  /* 0x0000000800067c82 */ /* 0x000fe20008000000 */
[----:B------:R-:W-:Y:S01]  /*82a0*/  UIMAD.WIDE.U32 UR4, UR17, UR12, UR4 ;  /* 0x0000000c110472a5 */ /* 0x000fe2000f8e0004 */
[----:B------:R3:W-:Y:S01]  /*82b0*/  STS.128 [R0+0x5000], R112 ;  /* 0x0050007000007388 */ /* 0x0007e20000000c00 */
[----:B------:R-:W-:Y:S01]  /*82c0*/  UIMAD.WIDE.U32 UR6, UR17, UR14, UR6 ;  /* 0x0000000e110672a5 */ /* 0x000fe2000f8e0006 */
[----:B------:R-:W-:Y:S02]  /*82d0*/  ULDC.64 UR12, c[0x0][0x800] ;  /* 0x00020000000c7ab9 */ /* 0x000fe40000000a00 */
[----:B------:R3:W-:Y:S01]  /*82e0*/  STS.128 [R0+0x5800], R116 ;  /* 0x0058007400007388 */ /* 0x0007e20000000c00 */
[----:B------:R-:W-:-:S02]  /*82f0*/  UIADD3 UR8, UR5, UR9, URZ ;  /* 0x0000000905087290 */ /* 0x000fc4000fffe03f */
[----:B------:R-:W-:Y:S01]  /*8300*/  ULEA UR12, UP0, UR4, UR12, 0x2 ;  /* 0x0000000c040c7291 */ /* 0x000fe2000f80103f */
[----:B------:R3:W-:Y:S01]  /*8310*/  STS.128 [R0+0x6000], R80 ;  /* 0x0060005000007388 */ /* 0x0007e20000000c00 */
[----:B------:R-:W-:Y:S01]  /*8320*/  ULDC.64 UR14, c[0x0][0x828] ;  /* 0x00020a00000e7ab9 */ /* 0x000fe20000000a00 */
[----:B------:R-:W-:Y:S02]  /*8330*/  UIADD3 UR5, UR7, UR10, URZ ;  /* 0x0000000a07057290 */ /* 0x000fe4000fffe03f */
[----:B------:R3:W-:Y:S01]  /*8340*/  STS.128 [R0+0x6800], R84 ;  /* 0x0068005400007388 */ /* 0x0007e20000000c00 */
[----:B------:R-:W-:Y:S02]  /*8350*/  ULEA UR14, UP1, UR6, UR14, 0x2 ;  /* 0x0000000e060e7291 */ /* 0x000fe4000f82103f */
[----:B------:R-:W-:Y:S01]  /*8360*/  ULEA.HI.X UR13, UR4, UR13, UR8, 0x2, UP0 ;  /* 0x0000000d040d7291 */ /* 0x000fe200080f1408 */
[----:B------:R3:W-:Y:S01]  /*8370*/  STS.128 [R0+0x7000], R120 ;  /* 0x0070007800007388 */ /* 0x0007e20000000c00 */
[----:B------:R-:W-:Y:S01]  /*8380*/  ULEA.HI.X UR5, UR6, UR15, UR5, 0x2, UP1 ;  /* 0x0000000f06057291 */ /* 0x000fe200088f1405 */
[----:B------:R-:W-:-:S02]  /*8390*/  ULDC UR4, c[0x0][0x740] ;  /* 0x0001d00000047ab9 */ /* 0x000fc40000000800 */
[----:B------:R3:W-:Y:S01]  /*83a0*/  STS.128 [R0+0x7800], R124 ;  /* 0x0078007c00007388 */ /* 0x0007e20000000c00 */
[----:B------:R-:W-:Y:S01]  /*83b0*/  FMUL.FTZ R208, R208, UR4 ;  /* 0x00000004d0d07c20 */ /* 0x000fe20008410000 */
[----:B------:R-:W-:Y:S01]  /*83c0*/  FMUL.FTZ R209, R209, UR4 ;  /* 0x00000004d1d17c20 */ /* 0x000fe20008410000 */
[----:B------:R-:W-:Y:S01]  /*83d0*/  FMUL.FTZ R210, R210, UR4 ;  /* 0x00000004d2d27c20 */ /* 0x000fe20008410000 */
        /* <DEDUP_REMOVED lines=16> */
[----:B------:R1:W-:Y:S06]  /*84e0*/  MEMBAR.ALL.CTA ;  /* 0x0000000000007992 */ /* 0x0003ec0000008000 */
[----:B-1----:R-:W1:Y:S01]  /*84f0*/  FENCE.VIEW.ASYNC.S ;  /* 0x00000000000073c6 */ /* 0x002e620000000000 */
        /* <DEDUP_REMOVED lines=65> */
[----:B-1----:R-:W-:Y:S06]  /*8910*/  BAR.SYNC.DEFER_BLOCKING 0x1, 0x100 ;  /* 0x0044000000007b1d */ /* 0x002fec0000010000 */
[----:B---3--:R-:W-:Y:S05]  /*8920*/  @P1 BRA `(.L_x_80) ;  /* 0x0000000000301947 */ /* 0x008fea0003800000 */
[----:B------:R-:W-:Y:S01]  /*8930*/  PLOP3.LUT P0, PT, PT, PT, PT, 0x80, 0x0 ;  /* 0x000000000000781c */ /* 0x000fe20003f0f070 */
[----:B------:R-:W-:Y:S01]  /*8940*/  UMOV UR6, 0x1400 ;  /* 0x0000140000067882 */ /* 0x000fe20000000000 */
[----:B------:R-:W-:Y:S01]  /*8950*/  UMOV UR8, 0x0 ;  /* 0x0000000000087882 */ /* 0x000fe20000000000 */
[----:B------:R-:W-:Y:S01]  /*8960*/  UMOV UR9, 0x14f00000 ;  /* 0x14f0000000097882 */ /* 0x000fe20000000000 */
[----:B------:R-:W-:-:S09]  /*8970*/  UMOV UR4, UR14 ;  /* 0x0000000e00047c82 */ /* 0x000fd20008000000 */
.L_x_81:
[----:B------:R-:W-:Y:S01]  /*8980*/  @P0 ELECT P2, URZ, PT ;  /* 0x00000000003f082f */ /* 0x000fe20003840000 */
[----:B------:R1:W-:-:S12]  /*8990*/  UBLKRED.G.S.ADD.F32.RN [UR4], [UR60], UR6, desc[UR8] ;  /* 0x000008043c0073bb */ /* 0x0003d800080a1406 */
[----:B------:R-:W-:Y:S02]  /*89a0*/  @P2 PLOP3.LUT P0, PT, P2, PT, PT, 0x8, 0x0 ;  /* 0x000000000000281c */ /* 0x000fe4000170e170 */
[----:B------:R-:W-:-:S11]  /*89b0*/  PLOP3.LUT P2, PT, PT, PT, PT, 0x8, 0x0 ;  /* 0x000000000000781c */ /* 0x000fd60003f4e170 */
[----:B-1----:R-:W-:Y:S05]  /*89c0*/  @P0 BRA.U.ANY `(.L_x_81) ;  /* 0xfffffffd00ec0947 */ /* 0x002fea000393ffff */
[----:B------:R0:W-:Y:S01]  /*89d0*/  UTMACMDFLUSH ;  /* 0x00000000000079b7 */ /* 0x0001e20000000000 */
[----:B------:R-:W-:-:S04]  /*89e0*/  DEPBAR.LE SB0, 0x0 ;  /* 0x000080000000791a */ /* 0x000fc80000000000 */
.L_x_80:
[----:B------:R-:W-:Y:S05]  /*89f0*/  BSYNC B1 ;  /* 0x0000000000017941 */ /* 0x000fea0003800000 */
.L_x_79:
[----:B------:R-:W-:Y:S06]  /*8a00*/  BAR.SYNC.DEFER_BLOCKING 0x1, 0x100 ;  /* 0x0044000000007b1d */ /* 0x000fec0000010000 */
[----:B------:R1:W-:Y:S04]  /*8a10*/  STS.128 [R0], R208 ;  /* 0x000000d000007388 */ /* 0x0003e80000000c00 */
[----:B------:R1:W-:Y:S04]  /*8a20*/  STS.128 [R0+0x800], R212 ;  /* 0x000800d400007388 */ /* 0x0003e80000000c00 */
        /* <DEDUP_REMOVED lines=17> */
[----:B------:R1:W-:Y:S01]  /*8b40*/  STS.128 [R0+0x9800], R140 ;  /* 0x0098008c00007388 */ /* 0x0003e20000000c00 */
[----:B------:R3:W-:Y:S06]  /*8b50*/  MEMBAR.ALL.CTA ;  /* 0x0000000000007992 */ /* 0x0007ec0000008000 */
[----:B---3--:R-:W3:Y:S02]  /*8b60*/  FENCE.VIEW.ASYNC.S ;  /* 0x00000000000073c6 */ /* 0x008ee40000000000 */
[----:B---3--:R-:W-:Y:S06]  /*8b70*/  BAR.SYNC.DEFER_BLOCKING 0x1, 0x100 ;  /* 0x0044000000007b1d */ /* 0x008fec0000010000 */
[----:B------:R-:W-:Y:S05]  /*8b80*/  @P1 BRA `(.L_x_64) ;  /* 0x00000018003c1947 */ /* 0x000fea0003800000 */
[----:B------:R-:W-:Y:S01]  /*8b90*/  PLOP3.LUT P0, PT, PT, PT, PT, 0x80, 0x0 ;  /* 0x000000000000781c */ /* 0x000fe20003f0f070 */
[----:B------:R-:W-:Y:S01]  /*8ba0*/  UMOV UR6, 0x1400 ;  /* 0x0000140000067882 */ /* 0x000fe20000000000 */
[----:B------:R-:W-:Y:S01]  /*8bb0*/  UMOV UR8, 0x0 ;  /* 0x0000000000087882 */ /* 0x000fe20000000000 */
[----:B------:R-:W-:Y:S01]  /*8bc0*/  UMOV UR9, 0x14f00000 ;  /* 0x14f0000000097882 */ /* 0x000fe20000000000 */
[----:B------:R-:W-:Y:S01]  /*8bd0*/  UMOV UR4, UR12 ;  /* 0x0000000c00047c82 */ /* 0x000fe20008000000 */
[----:B------:R-:W-:-:S08]  /*8be0*/  UMOV UR5, UR13 ;  /* 0x0000000d00057c82 */ /* 0x000fd00008000000 */
.L_x_82:
[----:B------:R-:W-:Y:S01]  /*8bf0*/  @P0 ELECT P1, URZ, PT ;  /* 0x00000000003f082f */ /* 0x000fe20003820000 */
[----:B------:R3:W-:-:S12]  /*8c00*/  UBLKRED.G.S.ADD.F32.RN [UR4], [UR60], UR6, desc[UR8] ;  /* 0x000008043c0073bb */ /* 0x0007d800080a1406 */
[----:B------:R-:W-:Y:S02]  /*8c10*/  @P1 PLOP3.LUT P0, PT, P1, PT, PT, 0x8, 0x0 ;  /* 0x000000000000181c */ /* 0x000fe40000f0e170 */
[----:B------:R-:W-:-:S11]  /*8c20*/  PLOP3.LUT P1, PT, PT, PT, PT, 0x8, 0x0 ;  /* 0x000000000000781c */ /* 0x000fd60003f2e170 */
[----:B---3--:R-:W-:Y:S05]  /*8c30*/  @P0 BRA.U.ANY `(.L_x_82) ;  /* 0xfffffffd00ec0947 */ /* 0x008fea000393ffff */
[----:B------:R0:W-:Y:S01]  /*8c40*/  UTMACMDFLUSH ;  /* 0x00000000000079b7 */ /* 0x0001e20000000000 */
[----:B------:R-:W-:-:S04]  /*8c50*/  DEPBAR.LE SB0, 0x0 ;  /* 0x000080000000791a */ /* 0x000fc80000000000 */
[----:B------:R-:W-:Y:S05]  /*8c60*/  BRA `(.L_x_64) ;  /* 0x0000001800047947 */ /* 0x000fea0003800000 */
.L_x_62:
[----:B------:R-:W-:-:S08]  /*8c70*/  NOP ;  /* 0x0000000000007918 */ /* 0x000fd00000000000 */
[----:B------:R-:W1:-:S00]  /*8c80*/  USETMAXREG.DEALLOC.CTAPOOL 0x18 ;  /* 0x00000018000079c8 */ /* 0x000e4000080e0500 */
[----:B-1----:R-:W-:-:S06]  /*8c90*/  LOP3.LUT R0, R0, 0x3, RZ, 0xc0, !PT ;  /* 0x0000000300007812 */ /* 0x002fcc00078ec0ff */
[----:B------:R-:W1:Y:S02]  /*8ca0*/  SHFL.IDX PT, R0, R0, RZ, 0x1f ;  /* 0x00001fff00007589 */ /* 0x000e6400000e0000 */
[----:B-1----:R-:W-:-:S13]  /*8cb0*/  ISETP.NE.AND P0, PT, R0, RZ, PT ;  /* 0x000000ff0000720c */ /* 0x002fda0003f05270 */
[----:B------:R-:W-:Y:S05]  /*8cc0*/  @P0 BRA `(.L_x_64) ;  /* 0x0000001400ec0947 */ /* 0x000fea0003800000 */
        /* <DEDUP_REMOVED lines=12> */
[----:B------:R-:W-:-:S03]  /*8d90*/  IMAD.MOV.U32 R17, RZ, RZ, RZ ;  /* 0x000000ffff117224 */ /* 0x000fc600078e00ff */
[----:B------:R-:W4:Y:S07]  /*8da0*/  S2UR UR20, SR_CTAID.Y ;  /* 0x00000000001479c3 */ /* 0x000f2e0000002600 */
[----:B------:R-:W-:Y:S01]  /*8db0*/  @UP0 ULDC UR4, c[0x0][0x2ec] ;  /* 0x0000bb0000040ab9 */ /* 0x000fe20000000800 */
[----:B------:R-:W5:Y:S01]  /*8dc0*/  LDC.64 R4, c[0x0][0x718] ;  /* 0x0001c600ff047b82 */ /* 0x000f620000000a00 */
[----:B------:R-:W-:Y:S01]  /*8dd0*/  @UP0 ULDC UR6, c[0x0][0x2f0] ;  /* 0x0000bc0000060ab9 */ /* 0x000fe20000000800 */
[----:B-1----:R-:W-:Y:S01]  /*8de0*/  SHF.R.S32.HI R7, RZ, 0x1f, R7 ;  /* 0x0000001fff077819 */ /* 0x002fe20000011407 */
[----:B----4-:R-:W-:-:S02]  /*8df0*/  UIMAD.WIDE.U32 UR4, UR20, UR4, URZ ;  /* 0x00000004140472a5 */ /* 0x010fc4000f8e003f */
[----:B------:R-:W-:Y:S02]  /*8e00*/  UMOV UR12, UR20 ;  /* 0x00000014000c7c82 */ /* 0x000fe40008000000 */
[C---:B--2---:R-:W-:Y:S01]  /*8e10*/  IMAD R8, R7.reuse, R2, RZ ;  /* 0x0000000207087224 */ /* 0x044fe200078e02ff */
[----:B------:R-:W-:Y:S01]  /*8e20*/  @UP0 USHF.R.U32.HI UR12, URZ, UR6, UR5 ;  /* 0x000000063f0c0299 */ /* 0x000fe20008011605 */
[----:B-----5:R-:W-:Y:S02]  /*8e30*/  IMAD R6, R7, R4, RZ ;  /* 0x0000000407067224 */ /* 0x020fe400078e02ff */
[----:B------:R-:W-:Y:S02]  /*8e40*/  IMAD R13, R3, UR20, R8 ;  /* 0x00000014030d7c24 */ /* 0x000fe4000f8e0208 */
[----:B------:R-:W1:Y:S01]  /*8e50*/  LDC.64 R8, c[0x0][0x720] ;  /* 0x0001c800ff087b82 */ /* 0x000e620000000a00 */
[----:B------:R-:W-:Y:S02]  /*8e60*/  IMAD R11, R5, UR20, R6 ;  /* 0x00000014050b7c24 */ /* 0x000fe4000f8e0206 */
[----:B------:R-:W-:-:S04]  /*8e70*/  IMAD.WIDE.U32 R4, R4, UR20, RZ ;  /* 0x0000001404047c25 */ /* 0x000fc8000f8e00ff */
[----:B------:R-:W-:Y:S01]  /*8e80*/  IMAD.IADD R5, R5, 0x1, R11 ;  /* 0x0000000105057824 */ /* 0x000fe200078e020b */
[----:B------:R-:W2:Y:S01]  /*8e90*/  LDC.64 R6, c[0x0][0x738] ;  /* 0x0001ce00ff067b82 */ /* 0x000ea20000000a00 */
[----:B---3--:R-:W-:Y:S01]  /*8ea0*/  SHF.R.S32.HI R11, RZ, 0x1f, R10 ;  /* 0x0000001fff0b7819 */ /* 0x008fe2000001140a */
[----:B------:R-:W-:-:S04]  /*8eb0*/  IMAD.WIDE.U32 R2, R2, UR20, RZ ;  /* 0x0000001402027c25 */ /* 0x000fc8000f8e00ff */
        /* <DEDUP_REMOVED lines=17> */
.L_x_99:
[----:B------:R-:W-:Y:S02]  /*8fd0*/  IMAD.IADD R14, R5, 0x1, R9 ;  /* 0x00000001050e7824 */ /* 0x000fe400078e0209 */
[----:B------:R-:W-:Y:S02]  /*8fe0*/  IMAD.IADD R6, R3, 0x1, R11 ;  /* 0x0000000103067824 */ /* 0x000fe400078e020b */
[----:B-1----:R-:W-:Y:S01]  /*8ff0*/  IMAD.MOV.U32 R0, RZ, RZ, 0x1 ;  /* 0x00000001ff007424 */ /* 0x002fe200078e00ff */
[----:B------:R-:W-:Y:S06]  /*9000*/  @P0 BRA `(.L_x_85) ;  /* 0x0000000000180947 */ /* 0x000fec0003800000 */
[----:B------:R-:W1:Y:S01]  /*9010*/  S2R R10, SR_TID.X ;  /* 0x00000000000a7919 */ /* 0x000e620000002100 */
[----:B------:R-:W-:-:S04]  /*9020*/  IMAD.MOV.U32 R8, RZ, RZ, 0x8100 ;  /* 0x00008100ff087424 */ /* 0x000fc800078e00ff */
[----:B------:R2:W-:Y:S01]  /*9030*/  SYNCS.ARRIVE.TRANS64 RZ, [R7+URZ+0x31810], R8 ;  /* 0x0318100807ff79a7 */ /* 0x0005e2000800003f */
[----:B-1----:R-:W-:-:S13]  /*9040*/  LOP3.LUT P1, RZ, R10, 0x1f, RZ, 0xc0, !PT ;  /* 0x0000001f0aff7812 */ /* 0x002fda000782c0ff */
[----:B--2---:R-:W-:Y:S05]  /*9050*/  @!P1 BRA `(.L_x_85) ;  /* 0x0000000000049947 */ /* 0x004fea0003800000 */
[----:B------:R-:W-:Y:S01]  /*9060*/  BPT.TRAP 0x1 ;  /* 0x000000040000795c */ /* 0x000fe20000300000 */
.L_x_85:
        /* <DEDUP_REMOVED lines=22> */
[----:B------:R-:W1:Y:S01]  /*91d0*/  LDC R11, c[0x0][0x280] ;  /* 0x0000a000ff0b7b82 */ /* 0x000e620000000800 */
[----:B------:R-:W-:Y:S01]  /*91e0*/  UMOV UR41, UR17 ;  /* 0x0000001100297c82 */ /* 0x000fe20008000000 */
[----:B------:R-:W-:Y:S01]  /*91f0*/  UMOV UR35, UR19 ;  /* 0x0000001300237c82 */ /* 0x000fe20008000000 */
[----:B------:R-:W-:Y:S01]  /*9200*/  LEA.HI.X R14, R4, R9, R14, 0x2, P1 ;  /* 0x00000009040e7211 */ /* 0x000fe200008f140e */
[----:B------:R-:W-:Y:S01]  /*9210*/  UMOV UR33, UR17 ;  /* 0x0000001100217c82 */ /* 0x000fe20008000000 */
[----:B------:R-:W-:Y:S01]  /*9220*/  R2UR UR22, R10 ;  /* 0x000000000a1672ca */ /* 0x000fe200000e0000 */
[----:B------:R-:W-:Y:S01]  /*9230*/  UMOV UR26, 0xc0 ;  /* 0x000000c0001a7882 */ /* 0x000fe20000000000 */
        /* <DEDUP_REMOVED lines=69> */
[----:B------:R-:W-:Y:S01]  /*9690*/  VIADD R11, R11, 0x3f ;  /* 0x0000003f0b0b7836 */ /* 0x000fe20000000000 */
[----:B------:R-:W-:Y:S01]  /*96a0*/  IADD3 R10, P1, R10, 0x100, RZ ;  /* 0x000001000a0a7810 */ /* 0x000fe20007f3e0ff */
[----:B------:R-:W-:Y:S01]  /*96b0*/  IMAD.MOV.U32 R9, RZ, RZ, 0x1 ;  /* 0x00000001ff097424 */ /* 0x000fe200078e00ff */
[----:B------:R-:W-:Y:S01]  /*96c0*/  CS2R R16, SRZ ;  /* 0x0000000000107805 */ /* 0x000fe2000001ff00 */
[----:B------:R-:W-:Y:S01]  /*96d0*/  IMAD.MOV.U32 R8, RZ, RZ, RZ ;  /* 0x000000ffff087224 */ /* 0x000fe200078e00ff */
[----:B------:R-:W-:-:S04]  /*96e0*/  SHF.R.S32.HI R0, RZ, 0x1f, R11 ;  /* 0x0000001fff007819 */ /* 0x000fc8000001140b */
[----:B------:R-:W-:Y:S02]  /*96f0*/  LEA.HI R0, R0, R11, RZ, 0x6 ;  /* 0x0000000b00007211 */ /* 0x000fe400078f30ff */
[----:B--2---:R-:W-:Y:S01]  /*9700*/  LEA R11, P2, R2, R12, 0x2 ;  /* 0x0000000c020b7211 */ /* 0x004fe200078410ff */
[----:B------:R-:W-:Y:S01]  /*9710*/  IMAD.X R12, RZ, RZ, R14, P1 ;  /* 0x000000ffff0c7224 */ /* 0x000fe200008e060e */
[----:B------:R-:W-:Y:S01]  /*9720*/  LEA.HI.SX32 R14, R0, 0xffffffff, 0x1a ;  /* 0xffffffff000e7811 */ /* 0x000fe200078fd2ff */
[----:B------:R-:W-:Y:S01]  /*9730*/  IMAD.MOV.U32 R0, RZ, RZ, 0x1 ;  /* 0x00000001ff007424 */ /* 0x000fe200078e00ff */
[----:B------:R-:W-:Y:S02]  /*9740*/  LEA.HI.X R13, R2, R13, R6, 0x2, P2 ;  /* 0x0000000d020d7211 */ /* 0x000fe400010f1406 */
[----:B-1----:R-:W-:-:S07]  /*9750*/  LOP3.LUT R15, R15, 0x1f, RZ, 0xc0, !PT ;  /* 0x0000001f0f0f7812 */ /* 0x002fce00078ec0ff */
.L_x_91:
[----:B------:R-:W-:-:S04]  /*9760*/  SHF.L.U32 R4, R9, 0x1f, RZ ;  /* 0x0000001f09047819 */ /* 0x000fc800000006ff */
[----:B-1----:R-:W1:Y:S02]  /*9770*/  SYNCS.PHASECHK.TRANS64.TRYWAIT P1, [R7+URZ+0x31838], R4 ;  /* 0x03183804070075a7 */ /* 0x002e64000802017f */
[----:B-12--5:R-:W-:Y:S05]  /*9780*/  @!P1 BRA `(.L_x_87) ;  /* 0x0000000c00989947 */ /* 0x026fea0003800000 */
.L_x_100:
[----:B------:R-:W-:Y:S05]  /*9790*/  @P0 BRA `(.L_x_88) ;  /* 0x0000000000140947 */ /* 0x000fea0003800000 */
[----:B------:R-:W-:Y:S01]  /*97a0*/  ISETP.NE.AND P1, PT, R15, RZ, PT ;  /* 0x000000ff0f00720c */ /* 0x000fe20003f25270 */
[----:B-1----:R-:W-:-:S04]  /*97b0*/  IMAD.MOV.U32 R4, RZ, RZ, 0x8100 ;  /* 0x00008100ff047424 */ /* 0x002fc800078e00ff */
[----:B------:R2:W-:Y:S08]  /*97c0*/  SYNCS.ARRIVE.TRANS64 RZ, [R7+URZ+0x31830], R4 ;  /* 0x0318300407ff79a7 */ /* 0x0005f0000800003f */
[----:B------:R-:W-:Y:S05]  /*97d0*/  @!P1 BRA `(.L_x_88) ;  /* 0x0000000000049947 */ /* 0x000fea0003800000 */
[----:B------:R-:W-:Y:S01]  /*97e0*/  BPT.TRAP 0x1 ;  /* 0x000000040000795c */ /* 0x000fe20000300000 */
.L_x_88:
[----:B------:R3:W-:Y:S02]  /*97f0*/  STL.64 [R1], R2 ;  /* 0x0000000201007387 */ /* 0x0007e40000100a00 */
[----:B---3--:R-:W1:Y:S02]  /*9800*/  LDC.64 R2, c[0x0][0x198] ;  /* 0x00006600ff027b82 */ /* 0x008e640000000a00 */
[----:B-12---:R-:W-:-:S05]  /*9810*/  IMAD.MOV.U32 R4, RZ, RZ, R2 ;  /* 0x000000ffff047224 */ /* 0x006fca00078e0002 */
[----:B------:R-:W-:-:S04]  /*9820*/  IADD3 R5, P1, R4, 0x1f0, RZ ;  /* 0x000001f004057810 */ /* 0x000fc80007f3e0ff */
[----:B------:R-:W-:Y:S01]  /*9830*/  R2UR UR6, R5 ;  /* 0x00000000050672ca */ /* 0x000fe200000e0000 */
[----:B------:R-:W-:Y:S02]  /*9840*/  IMAD.MOV.U32 R5, RZ, RZ, R3 ;  /* 0x000000ffff057224 */ /* 0x000fe400078e0003 */
[----:B------:R1:W5:Y:S01]  /*9850*/  LDL.LU.64 R2, [R1] ;  /* 0x0000000001027983 */ /* 0x0003620000300a00 */
        /* <DEDUP_REMOVED lines=43> */
.L_x_102:
[----:B------:R-:W-:Y:S01]  /*9b10*/  LOP3.LUT R9, R9, 0x1, RZ, 0x3c, !PT ;  /* 0x0000000109097812 */ /* 0x000fe200078e3cff */
[----:B------:R-:W-:Y:S06]  /*9b20*/  @P2 BRA `(.L_x_90) ;  /* 0x0000000000142947 */ /* 0x000fec0003800000 */
[----:B------:R-:W-:Y:S01]  /*9b30*/  ISETP.NE.AND P1, PT, R15, RZ, PT ;  /* 0x000000ff0f00720c */ /* 0x000fe20003f25270 */
[----:B-1----:R-:W-:-:S04]  /*9b40*/  IMAD.MOV.U32 R20, RZ, RZ, 0x8100 ;  /* 0x00008100ff147424 */ /* 0x002fc800078e00ff */
[----:B------:R2:W-:Y:S08]  /*9b50*/  SYNCS.ARRIVE.TRANS64 RZ, [R18+URZ+0x31810], R20 ;  /* 0x0318101412ff79a7 */ /* 0x0005f0000800003f */
[----:B------:R-:W-:Y:S05]  /*9b60*/  @!P1 BRA `(.L_x_90) ;  /* 0x0000000000049947 */ /* 0x000fea0003800000 */
[----:B------:R-:W-:Y:S01]  /*9b70*/  BPT.TRAP 0x1 ;  /* 0x000000040000795c */ /* 0x000fe20000300000 */
.L_x_90:
[----:B------:R-:W-:Y:S01]  /*9b80*/  R2UR UR43, R8 ;  /* 0x00000000082b72ca */ /* 0x000fe200000e0000 */
[----:B------:R-:W-:Y:S01]  /*9b90*/  IMAD R8, R17, 0x8000, R7 ;  /* 0x0000800011087824 */ /* 0x000fe200078e0207 */
        /* <DEDUP_REMOVED lines=51> */
.L_x_86:
[----:B------:R-:W-:-:S04]  /*9ed0*/  SHF.L.U32 R10, R9, 0x1f, RZ ;  /* 0x0000001f090a7819 */ /* 0x000fc800000006ff */
[----:B------:R-:W3:Y:S02]  /*9ee0*/  SYNCS.PHASECHK.TRANS64.TRYWAIT P1, [R7+URZ+0x31838], R10 ;  /* 0x0318380a070075a7 */ /* 0x000ee4000802017f */
[----:B---3--:R-:W-:Y:S05]  /*9ef0*/  @!P1 BRA `(.L_x_92) ;  /* 0x0000000400e89947 */ /* 0x008fea0003800000 */
.L_x_103:
[----:B------:R-:W-:Y:S05]  /*9f00*/  @P0 BRA `(.L_x_93) ;  /* 0x0000000000180947 */ /* 0x000fea0003800000 */
[----:B------:R-:W4:Y:S01]  /*9f10*/  S2R R11, SR_TID.X ;  /* 0x00000000000b7919 */ /* 0x000f220000002100 */
[----:B---3--:R-:W-:-:S04]  /*9f20*/  IMAD.MOV.U32 R10, RZ, RZ, 0x8100 ;  /* 0x00008100ff0a7424 */ /* 0x008fc800078e00ff */
[----:B------:R3:W-:Y:S01]  /*9f30*/  SYNCS.ARRIVE.TRANS64 RZ, [R7+URZ+0x31830], R10 ;  /* 0x0318300a07ff79a7 */ /* 0x0007e2000800003f */
[----:B----4-:R-:W-:-:S13]  /*9f40*/  LOP3.LUT P0, RZ, R11, 0x1f, RZ, 0xc0, !PT ;  /* 0x0000001f0bff7812 */ /* 0x010fda000780c0ff */
[----:B---3--:R-:W-:Y:S05]  /*9f50*/  @!P0 BRA `(.L_x_93) ;  /* 0x0000000000048947 */ /* 0x008fea0003800000 */
[----:B------:R-:W-:Y:S01]  /*9f60*/  BPT.TRAP 0x1 ;  /* 0x000000040000795c */ /* 0x000fe20000300000 */
.L_x_93:
[----:B---3--:R-:W3:Y:S01]  /*9f70*/  LDC.64 R10, c[0x0][0x728] ;  /* 0x0001ca00ff0a7b82 */ /* 0x008ee20000000a00 */
        /* <DEDUP_REMOVED lines=15> */
[----:B------:R-:W-:-:S02]  /*a070*/  UIADD3 UR40, UR8, 0x24100, URZ ;  /* 0x0002410008287890 */ /* 0x000fc4000fffe03f */
[----:B------:R-:W-:Y:S02]  /*a080*/  UIADD3 UR41, UR8, 0x31830, URZ ;  /* 0x0003183008297890 */ /* 0x000fe4000fffe03f */
[----:B------:R-:W-:Y:S02]  /*a090*/  UIADD3 UR32, UR8, 0x26100, URZ ;  /* 0x0002610008207890 */ /* 0x000fe4000fffe03f */
[----:B------:R-:W-:Y:S01]  /*a0a0*/  UIADD3 UR24, UR8, 0x28100, URZ ;  /* 0x0002810008187890 */ /* 0x000fe2000fffe03f */
[C---:B---3--:R-:W-:Y:S01]  /*a0b0*/  LEA R10, P0, R2.reuse, R10, 0x2 ;  /* 0x0000000a020a7211 */ /* 0x048fe200078010ff */
        /* <DEDUP_REMOVED lines=18> */
[----:B------:R-:W-:-:S02]  /*a1e0*/  ISETP.NE.AND P0, PT, R17, 0x2, PT ;  /* 0x000000021100780c */ /* 0x000fc40003f05270 */
[----:B------:R-:W-:Y:S02]  /*a1f0*/  LOP3.LUT R6, R9, 0x1, RZ, 0x3c, !PT ;  /* 0x0000000109067812 */ /* 0x000fe400078e3cff */
        /* <DEDUP_REMOVED lines=8> */
[----:B---3--:R-:W-:Y:S01]  /*a280*/  NOP ;  /* 0x0000000000007918 */ /* 0x008fe20000000000 */
.L_x_83:
[----:B------:R-:W-:Y:S05]  /*a290*/  WARPSYNC.ALL ;  /* 0x0000000000007948 */ /* 0x000fea0003800000 */
[----:B------:R-:W-:-:S13]  /*a2a0*/  ELECT P0, URZ, PT ;  /* 0x00000000003f782f */ /* 0x000fda0003800000 */
[----:B------:R-:W-:Y:S05]  /*a2b0*/  @!P0 BRA `(.L_x_64) ;  /* 0x0000000000708947 */ /* 0x000fea0003800000 */
[----:B------:R-:W-:-:S04]  /*a2c0*/  LOP3.LUT R19, R19, 0x2, RZ, 0xfc, !PT ;  /* 0x0000000213137812 */ /* 0x000fc800078efcff */
[----:B------:R-:W-:-:S13]  /*a2d0*/  ISETP.NE.AND P1, PT, R19, 0x3, PT ;  /* 0x000000031300780c */ /* 0x000fda0003f25270 */
[----:B------:R-:W-:Y:S05]  /*a2e0*/  @!P1 BRA `(.L_x_94) ;  /* 0x0000000000049947 */ /* 0x000fea0003800000 */
[----:B------:R-:W-:Y:S01]  /*a2f0*/  BPT.TRAP 0x1 ;  /* 0x000000040000795c */ /* 0x000fe20000300000 */
.L_x_94:
[----:B------:R-:W3:Y:S01]  /*a300*/  S2R R3, SR_CgaCtaId ;  /* 0x0000000000037919 */ /* 0x000ee20000008800 */
[----:B------:R-:W-:-:S04]  /*a310*/  MOV R2, 0x400 ;  /* 0x0000040000027802 */ /* 0x000fc80000000f00 */
[----:B---3--:R-:W-:Y:S02]  /*a320*/  LEA R5, R3, R2, 0x18 ;  /* 0x0000000203057211 */ /* 0x008fe400078ec0ff */
[----:B------:R-:W-:-:S03]  /*a330*/  SHF.L.U32 R3, R0, 0x1f, RZ ;  /* 0x0000001f00037819 */ /* 0x000fc600000006ff */
[----:B------:R-:W-:-:S04]  /*a340*/  VIADD R2, R5, 0x31820 ;  /* 0x0003182005027836 */ /* 0x000fc80000000000 */
[----:B------:R-:W-:-:S04]  /*a350*/  IMAD R4, R17, 0x8, R2 ;  /* 0x0000000811047824 */ /* 0x000fc800078e0202 */
[----:B------:R-:W3:Y:S02]  /*a360*/  SYNCS.PHASECHK.TRANS64.TRYWAIT P0, [R4+URZ], R3 ;  /* 0x00000003040075a7 */ /* 0x000ee4000800017f */
[----:B---3--:R-:W-:Y:S05]  /*a370*/  @!P0 BRA `(.L_x_95) ;  /* 0x0000000000dc8947 */ /* 0x008fea0003800000 */
.L_x_104:
[----:B------:R-:W-:-:S05]  /*a380*/  VIADD R17, R17, 0x1 ;  /* 0x0000000111117836 */ /* 0x000fca0000000000 */
[----:B------:R-:W-:-:S04]  /*a390*/  ISETP.NE.AND P0, PT, R17, 0x2, PT ;  /* 0x000000021100780c */ /* 0x000fc80003f05270 */
[----:B---3--:R-:W-:Y:S02]  /*a3a0*/  SEL R3, RZ, 0x1, P0 ;  /* 0x00000001ff037807 */ /* 0x008fe40000000000 */
[----:B------:R-:W-:Y:S02]  /*a3b0*/  SEL R17, R17, RZ, P0 ;  /* 0x000000ff11117207 */ /* 0x000fe40000000000 */
[----:B------:R-:W-:-:S03]  /*a3c0*/  LOP3.LUT R0, R0, R3, RZ, 0x3c, !PT ;  /* 0x0000000300007212 */ /* 0x000fc600078e3cff */
[----:B------:R-:W-:Y:S01]  /*a3d0*/  IMAD R17, R17, 0x8, R2 ;  /* 0x0000000811117824 */ /* 0x000fe200078e0202 */
[----:B------:R-:W-:-:S04]  /*a3e0*/  SHF.L.U32 R0, R0, 0x1f, RZ ;  /* 0x0000001f00007819 */ /* 0x000fc800000006ff */
[----:B------:R-:W3:Y:S02]  /*a3f0*/  SYNCS.PHASECHK.TRANS64.TRYWAIT P0, [R17+URZ], R0 ;  /* 0x00000000110075a7 */ /* 0x000ee4000800017f */
[----:B---3--:R-:W-:Y:S05]  /*a400*/  @!P0 BRA `(.L_x_96) ;  /* 0x0000000000cc8947 */ /* 0x008fea0003800000 */
.L_x_105:
[----:B------:R-:W-:Y:S05]  /*a410*/  @!P1 BRA `(.L_x_97) ;  /* 0x0000000000049947 */ /* 0x000fea0003800000 */
[----:B------:R-:W-:Y:S01]  /*a420*/  BPT.TRAP 0x1 ;  /* 0x000000040000795c */ /* 0x000fe20000300000 */
.L_x_97:
[----:B------:R-:W-:-:S07]  /*a430*/  SHF.L.U32 R6, R6, 0x1f, RZ ;  /* 0x0000001f06067819 */ /* 0x000fce00000006ff */
.L_x_98:
[----:B----4-:R4:W1:Y:S02]  /*a440*/  SYNCS.PHASECHK.TRANS64.TRYWAIT P0, [R5+URZ+0x31838], R6 ;  /* 0x03183806050075a7 */ /* 0x010864000800017f */
[----:B-1----:R-:W-:Y:S05]  /*a450*/  @!P0 NANOSLEEP.SYNCS 0x989680 ;  /* 0x009896800000895d */ /* 0x002fea0003900000 */
[----:B------:R-:W1:Y:S02]  /*a460*/  @!P0 SYNCS.PHASECHK.TRANS64 P0, [R5+URZ+0x31838], R6 ;  /* 0x03183806050085a7 */ /* 0x000e64000800007f */
[----:B-1----:R-:W-:Y:S05]  /*a470*/  @!P0 BRA `(.L_x_98) ;  /* 0xfffffffc00f08947 */ /* 0x002fea000383ffff */
.L_x_64:
[----:B------:R-:W-:Y:S05]  /*a480*/  BSYNC B0 ;  /* 0x0000000000007941 */ /* 0x000fea0003800000 */
.L_x_61:
[----:B------:R-:W-:Y:S05]  /*a490*/  EXIT ;  /* 0x000000000000794d */ /* 0x000fea0003800000 */
.L_x_66:
[----:B-1----:R-:W-:-:S04]  /*a4a0*/  IMAD.U32 R2, RZ, RZ, UR60 ;  /* 0x0000003cff027e24 */ /* 0x002fc8000f8e00ff */
[----:B------:R1:W2:Y:S03]  /*a4b0*/  SYNCS.PHASECHK.TRANS64.TRYWAIT P0, [R2+URZ+0x31800], R11 ;  /* 0x0318000b020075a7 */ /* 0x0002a6000800017f */
[----:B--2---:R-:W-:Y:S05]  /*a4c0*/  @!P0 NANOSLEEP.SYNCS 0x989680 ;  /* 0x009896800000895d */ /* 0x004fea0003900000 */
[----:B------:R-:W2:Y:S02]  /*a4d0*/  @!P0 SYNCS.PHASECHK.TRANS64 P0, [R2+URZ+0x31800], R11 ;  /* 0x0318000b020085a7 */ /* 0x000ea4000800007f */
[----:B--2---:R-:W-:Y:S05]  /*a4e0*/  @!P0 BRA `(.L_x_66) ;  /* 0xfffffffc00ec8947 */ /* 0x004fea000383ffff */
[----:B------:R-:W-:Y:S05]  /*a4f0*/  BRA `(.L_x_65) ;  /* 0xffffff6000a47947 */ /* 0x000fea000383ffff */
.L_x_71:
[----:B--2---:R2:W3:Y:S02]  /*a500*/  SYNCS.PHASECHK.TRANS64.TRYWAIT P1, [R16+URZ+0x31810], R11 ;  /* 0x0318100b100075a7 */ /* 0x0044e4000802017f */
[----:B---3--:R-:W-:Y:S05]  /*a510*/  @!P1 NANOSLEEP.SYNCS 0x989680 ;  /* 0x009896800000995d */ /* 0x008fea0003900000 */
[----:B------:R-:W3:Y:S02]  /*a520*/  @!P1 SYNCS.PHASECHK.TRANS64 P1, [R16+URZ+0x31810], R11 ;  /* 0x0318100b100095a7 */ /* 0x000ee4000802007f */
[----:B---3--:R-:W-:Y:S05]  /*a530*/  @!P1 BRA `(.L_x_71) ;  /* 0xfffffffc00f09947 */ /* 0x008fea000383ffff */
[----:B------:R-:W-:Y:S05]  /*a540*/  BRA `(.L_x_70) ;  /* 0xffffff6c00f47947 */ /* 0x000fea000383ffff */
.L_x_75:
[----:B------:R1:W1:Y:S02]  /*a550*/  SYNCS.PHASECHK.TRANS64.TRYWAIT P1, [R5+URZ+0x31830], R12 ;  /* 0x0318300c050075a7 */ /* 0x000264000802017f */
[----:B-1----:R-:W-:Y:S05]  /*a560*/  @!P1 NANOSLEEP.SYNCS 0x989680 ;  /* 0x009896800000995d */ /* 0x002fea0003900000 */
[----:B------:R-:W1:Y:S02]  /*a570*/  @!P1 SYNCS.PHASECHK.TRANS64 P1, [R5+URZ+0x31830], R12 ;  /* 0x0318300c050095a7 */ /* 0x000e64000802007f */
[----:B-1----:R-:W-:Y:S05]  /*a580*/  @!P1 BRA `(.L_x_75) ;  /* 0xfffffffc00f09947 */ /* 0x002fea000383ffff */
[----:B------:R-:W-:Y:S05]  /*a590*/  BRA `(.L_x_74) ;  /* 0xffffff8800f47947 */ /* 0x000fea000383ffff */
.L_x_84:
[----:B-1----:R1:W2:Y:S02]  /*a5a0*/  SYNCS.PHASECHK.TRANS64.TRYWAIT P1, [R7+URZ+0x31820], R0 ;  /* 0x03182000070075a7 */ /* 0x0022a4000802017f */
[----:B--2---:R-:W-:Y:S05]  /*a5b0*/  @!P1 NANOSLEEP.SYNCS 0x989680 ;  /* 0x009896800000995d */ /* 0x004fea0003900000 */
[----:B------:R-:W2:Y:S02]  /*a5c0*/  @!P1 SYNCS.PHASECHK.TRANS64 P1, [R7+URZ+0x31820], R0 ;  /* 0x03182000070095a7 */ /* 0x000ea4000802007f */
[----:B--2---:R-:W-:Y:S05]  /*a5d0*/  @!P1 BRA `(.L_x_84) ;  /* 0xfffffffc00f09947 */ /* 0x004fea000383ffff */
[----:B------:R-:W-:Y:S05]  /*a5e0*/  BRA `(.L_x_99) ;  /* 0xffffffe800787947 */ /* 0x000fea000383ffff */
.L_x_87:
[----:B-1----:R1:W2:Y:S02]  /*a5f0*/  SYNCS.PHASECHK.TRANS64.TRYWAIT P1, [R7+URZ+0x31838], R4 ;  /* 0x03183804070075a7 */ /* 0x0022a4000802017f */
[----:B--2---:R-:W-:Y:S05]  /*a600*/  @!P1 NANOSLEEP.SYNCS 0x989680 ;  /* 0x009896800000995d */ /* 0x004fea0003900000 */
[----:B------:R-:W2:Y:S02]  /*a610*/  @!P1 SYNCS.PHASECHK.TRANS64 P1, [R7+URZ+0x31838], R4 ;  /* 0x03183804070095a7 */ /* 0x000ea4000802007f */
[----:B--2---:R-:W-:Y:S05]  /*a620*/  @!P1 BRA `(.L_x_87) ;  /* 0xfffffffc00f09947 */ /* 0x004fea000383ffff */
[----:B------:R-:W-:Y:S05]  /*a630*/  BRA `(.L_x_100) ;  /* 0xfffffff000547947 */ /* 0x000fea000383ffff */
.L_x_89:
[----:B------:R-:W-:-:S07]  /*a640*/  SHF.L.U32 R20, R0, 0x1f, RZ ;  /* 0x0000001f00147819 */ /* 0x000fce00000006ff */
.L_x_101:
[----:B-1----:R1:W2:Y:S02]  /*a650*/  SYNCS.PHASECHK.TRANS64.TRYWAIT P1, [R18+URZ+0x31820], R20 ;  /* 0x03182014120075a7 */ /* 0x0022a4000802017f */
[----:B--2---:R-:W-:Y:S05]  /*a660*/  @!P1 NANOSLEEP.SYNCS 0x989680 ;  /* 0x009896800000995d */ /* 0x004fea0003900000 */
[----:B------:R-:W2:Y:S02]  /*a670*/  @!P1 SYNCS.PHASECHK.TRANS64 P1, [R18+URZ+0x31820], R20 ;  /* 0x03182014120095a7 */ /* 0x000ea4000802007f */
[----:B--2---:R-:W-:Y:S05]  /*a680*/  @!P1 BRA `(.L_x_101) ;  /* 0xfffffffc00f09947 */ /* 0x004fea000383ffff */
[----:B------:R-:W-:Y:S05]  /*a690*/  BRA `(.L_x_102) ;  /* 0xfffffff4001c7947 */ /* 0x000fea000383ffff */
.L_x_92:
[----:B---3--:R3:W4:Y:S02]  /*a6a0*/  SYNCS.PHASECHK.TRANS64.TRYWAIT P1, [R7+URZ+0x31838], R10 ;  /* 0x0318380a070075a7 */ /* 0x008724000802017f */
[----:B----4-:R-:W-:Y:S05]  /*a6b0*/  @!P1 NANOSLEEP.SYNCS 0x989680 ;  /* 0x009896800000995d */ /* 0x010fea0003900000 */
[----:B------:R-:W4:Y:S02]  /*a6c0*/  @!P1 SYNCS.PHASECHK.TRANS64 P1, [R7+URZ+0x31838], R10 ;  /* 0x0318380a070095a7 */ /* 0x000f24000802007f */
[----:B----4-:R-:W-:Y:S05]  /*a6d0*/  @!P1 BRA `(.L_x_92) ;  /* 0xfffffffc00f09947 */ /* 0x010fea000383ffff */
[----:B------:R-:W-:Y:S05]  /*a6e0*/  BRA `(.L_x_103) ;  /* 0xfffffff800047947 */ /* 0x000fea000383ffff */
.L_x_95:
[----:B---3--:R3:W4:Y:S02]  /*a6f0*/  SYNCS.PHASECHK.TRANS64.TRYWAIT P0, [R4+URZ], R3 ;  /* 0x00000003040075a7 */ /* 0x008724000800017f */
[----:B----4-:R-:W-:Y:S05]  /*a700*/  @!P0 NANOSLEEP.SYNCS 0x989680 ;  /* 0x009896800000895d */ /* 0x010fea0003900000 */
[----:B------:R-:W4:Y:S02]  /*a710*/  @!P0 SYNCS.PHASECHK.TRANS64 P0, [R4+URZ], R3 ;  /* 0x00000003040085a7 */ /* 0x000f24000800007f */
[----:B----4-:R-:W-:Y:S05]  /*a720*/  @!P0 BRA `(.L_x_95) ;  /* 0xfffffffc00f08947 */ /* 0x010fea000383ffff */
[----:B------:R-:W-:Y:S05]  /*a730*/  BRA `(.L_x_104) ;  /* 0xfffffffc00107947 */ /* 0x000fea000383ffff */
.L_x_96:
[----:B---3--:R3:W4:Y:S02]  /*a740*/  SYNCS.PHASECHK.TRANS64.TRYWAIT P0, [R17+URZ], R0 ;  /* 0x00000000110075a7 */ /* 0x008724000800017f */
[----:B----4-:R-:W-:Y:S05]  /*a750*/  @!P0 NANOSLEEP.SYNCS 0x989680 ;  /* 0x009896800000895d */ /* 0x010fea0003900000 */
[----:B------:R-:W4:Y:S02]  /*a760*/  @!P0 SYNCS.PHASECHK.TRANS64 P0, [R17+URZ], R0 ;  /* 0x00000000110085a7 */ /* 0x000f24000800007f */
[----:B----4-:R-:W-:Y:S05]  /*a770*/  @!P0 BRA `(.L_x_96) ;  /* 0xfffffffc00f08947 */ /* 0x010fea000383ffff */
[----:B------:R-:W-:Y:S05]  /*a780*/  BRA `(.L_x_105) ;  /* 0xfffffffc00207947 */ /* 0x000fea000383ffff */
.L_x_106:
        /* <DEDUP_REMOVED lines=15> */
.L_x_1146:


//--------------------- .text._ZN7cutlass13device_kernelIN5flash11enable_sm90INS1_16FlashAttnBwdSm90INS1_25CollectiveMainloopBwdSm90ILi2ELi1ELi1EN4cute5tupleIJNS5_1CILi1EEES8_S8_EEENS6_IJNS7_ILi64EEENS7_ILi80EEENS7_ILi256EEEEEENS_10bfloat16_tEfNS_4arch4Sm90ELb0ELb0ELb1ELb1ELb0ELb0ELb1ELb1ELi2ELi1ELi1ELi1ELb0EEENS1_21CollectiveEpilogueBwdISD_SE_SG_Li256ELb1ELb1ELi2EEENS1_19SingleTileSchedulerILb1ELb0ELb0ELi80EEEEEEEEEvNT_6ParamsE --------------------------
	.section	.text._ZN7cutlass13device_kernelIN5flash11enable_sm90INS1_16FlashAttnBwdSm90INS1_25CollectiveMainloopBwdSm90ILi2ELi1ELi1EN4cute5tupleIJNS5_1CILi1EEES8_S8_EEENS6_IJNS7_ILi64EEENS7_ILi80EEENS7_ILi256EEEEEENS_10bfloat16_tEfNS_4arch4Sm90ELb0ELb0ELb1ELb1ELb0ELb0ELb1ELb1ELi2ELi1ELi1ELi1ELb0EEENS1_21CollectiveEpilogueBwdISD_SE_SG_Li256ELb1ELb1ELi2EEENS1_19SingleTileSchedulerILb1ELb0ELb0ELi80EEEEEEEEEvNT_6ParamsE,"ax",@progbits
	.align	128
.text._ZN7cutlass13device_kernelIN5flash11enable_sm90INS1_16FlashAttnBwdSm90INS1_25CollectiveMainloopBwdSm90ILi2ELi1ELi1EN4cute5tupleIJNS5_1CILi1EEES8_S8_EEENS6_IJNS7_ILi64EEENS7_ILi80EEENS7_ILi256EEEEEENS_10bfloat16_tEfNS_4arch4Sm90ELb0ELb0ELb1ELb1ELb0ELb0ELb1ELb1ELi2ELi1ELi1ELi1ELb0EEENS1_21CollectiveEpilogueBwdISD_SE_SG_Li256ELb1ELb1ELi2EEENS1_19SingleTileSchedulerILb1ELb0ELb0ELi80EEEEEEEEEvNT_6ParamsE:
        .type           _ZN7cutlass13device_kernelIN5flash11enable_sm90INS1_16FlashAttnBwdSm90INS1_25CollectiveMainloopBwdSm90ILi2ELi1ELi1EN4cute5tupleIJNS5_1CILi1EEES8_S8_EEENS6_IJNS7_ILi64EEENS7_ILi80EEENS7_ILi256EEEEEENS_10bfloat16_tEfNS_4arch4Sm90ELb0ELb0ELb1ELb1ELb0ELb0ELb1ELb1ELi2ELi1ELi1ELi1ELb0EEENS1_21CollectiveEpilogueBwdISD_SE_SG_Li256ELb1ELb1ELi2EEENS1_19SingleTileSchedulerILb1ELb0ELb0ELi80EEEEEEEEEvNT_6ParamsE,@function
        .size           _ZN7cutlass13device_kernelIN5flash11enable_sm90INS1_16FlashAttnBwdSm90INS1_25CollectiveMainloopBwdSm90ILi2ELi1ELi1EN4cute5tupleIJNS5_1CILi1EEES8_S8_EEENS6_IJNS7_ILi64EEENS7_ILi80EEENS7_ILi256EEEEEENS_10bfloat16_tEfNS_4arch4Sm90ELb0ELb0ELb1ELb1ELb0ELb0ELb1ELb1ELi2ELi1ELi1ELi1ELb0EEENS1_21CollectiveEpilogueBwdISD_SE_SG_Li256ELb1ELb1ELi2EEENS1_19SingleTileSchedulerILb1ELb0ELb0ELi80EEEEEEEEEvNT_6ParamsE,(.L_x_1147 - _ZN7cutlass13device_kernelIN5flash11enable_sm90INS1_16FlashAttnBwdSm90INS1_25CollectiveMainloopBwdSm90ILi2ELi1ELi1EN4cute5tupleIJNS5_1CILi1EEES8_S8_EEENS6_IJNS7_ILi64EEENS7_ILi80EEENS7_ILi256EEEEEENS_10bfloat16_tEfNS_4arch4Sm90ELb0ELb0ELb1ELb1ELb0ELb0ELb1ELb1ELi2ELi1ELi1ELi1ELb0EEENS1_21CollectiveEpilogueBwdISD_SE_SG_Li256ELb1ELb1ELi2EEENS1_19SingleTileSchedulerILb1ELb0ELb0ELi80EEEEEEEEEvNT_6ParamsE)
        .other          _ZN7cutlass13device_kernelIN5flash11enable_sm90INS1_16FlashAttnBwdSm90INS1_25CollectiveMainloopBwdSm90ILi2ELi1ELi1EN4cute5tupleIJNS5_1CILi1EEES8_S8_EEENS6_IJNS7_ILi64EEENS7_ILi80EEENS7_ILi256EEEEEENS_10bfloat16_tEfNS_4arch4Sm90ELb0ELb0ELb1ELb1ELb0ELb0ELb1ELb1ELi2ELi1ELi1ELi1ELb0EEENS1_21CollectiveEpilogueBwdISD_SE_SG_Li256ELb1ELb1ELi2EEENS1_19SingleTileSchedulerILb1ELb0ELb0ELi80EEEEEEEEEvNT_6ParamsE,@"STO_CUDA_ENTRY STV_DEFAULT"
_ZN7cutlass13device_kernelIN5flash11enable_sm90INS1_16FlashAttnBwdSm90INS1_25CollectiveMainloopBwdSm90ILi2ELi1ELi1EN4cute5tupleIJNS5_1CILi1EEES8_S8_EEENS6_IJNS7_ILi64EEENS7_ILi80EEENS7_ILi256EEEEEENS_10bfloat16_tEfNS_4arch4Sm90ELb0ELb0ELb1ELb1ELb0ELb0ELb1ELb1ELi2ELi1ELi1ELi1ELb0EEENS1_21CollectiveEpilogueBwdISD_SE_SG_Li256ELb1ELb1ELi2EEENS1_19SingleTileSchedulerILb1ELb0ELb0ELi80EEEEEEEEEvNT_6ParamsE:
[----:B------:R-:W0:Y:S02]  /*0000*/  LDC R1, c[0x0][0x28] ;  /* 0x00000a00ff017b82 */ /* 0x000e240000000800 */
[----:B0-----:R-:W-:Y:S01]  /*0010*/  VIADD R1, R1, 0xfffffff8 ;  /* 0xfffffff801017836 */ /* 0x001fe20000000000 */
[----:B------:R-:W0:Y:S01]  /*0020*/  S2R R3, SR_TID.X ;  /* 0x0000000000037919 */ /* 0x000e220000002100 */
[----:B------:R-:W-:Y:S01]  /*0030*/  ELECT P0, URZ, PT ;  /* 0x00000000003f782f */ /* 0x000fe20003800000 */
[----:B------:R-:W-:Y:S01]  /*0040*/  BSSY B0, `(.L_x_107) ;  /* 0x0000013000007945 */ /* 0x000fe20003800000 */
[----:B0-----:R-:W-:-:S05]  /*0050*/  SHF.R.U32.HI R0, RZ, 0x5, R3 ;  /* 0x00000005ff007819 */ /* 0x001fca0000011603 */
[----:B------:R-:W0:Y:S02]  /*0060*/  SHFL.IDX PT, R2, R0, RZ, 0x1f ;  /* 0x00001fff00027589 */ /* 0x000e2400000e0000 */
[----:B0-----:R-:W-:-:S13]  /*0070*/  ISETP.EQ.AND P0, PT, R2, RZ, P0 ;  /* 0x000000ff0200720c */ /* 0x001fda0000702270 */
        /* <DEDUP_REMOVED lines=14> */
[----:B0-----:R-:W-:Y:S01]  /*0160*/  NOP ;  /* 0x0000000000007918 */ /* 0x001fe20000000000 */
.L_x_108:
[----:B------:R-:W-:Y:S05]  /*0170*/  BSYNC B0 ;  /* 0x0000000000007941 */ /* 0x000fea0003800000 */
.L_x_107:
[----:B------:R-:W-:Y:S01]  /*0180*/  VOTEU.ANY UP0, P0 ;  /* 0x00000000003f7886 */ /* 0x000fe20000000100 */
[----:B------:R-:W0:Y:S01]  /*0190*/  SHFL.IDX PT, R2, R0, RZ, 0x1f ;  /* 0x00001fff00027589 */ /* 0x000e2200000e0000 */
[----:B------:R-:W-:-:S03]  /*01a0*/  UMOV UR4, 0x1 ;  /* 0x0000000100047882 */ /* 0x000fc60000000000 */
[----:B------:R-:W1:Y:S01]  /*01b0*/  @UP0 S2UR UR7, SR_CgaCtaId ;  /* 0x00000000000709c3 */ /* 0x000e620000008800 */
[----:B------:R-:W-:Y:S01]  /*01c0*/  @UP0 UMOV UR6, 0x400 ;  /* 0x0000040000060882 */ /* 0x000fe20000000000 */
[----:B------:R-:W-:-:S04]  /*01d0*/  @UP0 UIADD3 UR4, -UR4, 0x100000, URZ ;  /* 0x0010000004040890 */ /* 0x000fc8000fffe13f */
[----:B------:R-:W-:Y:S02]  /*01e0*/  @UP0 USHF.L.U32 UR5, UR4, 0xb, URZ ;  /* 0x0000000b04050899 */ /* 0x000fe4000800063f */
[----:B------:R-:W-:Y:S01]  /*01f0*/  @UP0 USHF.L.U32 UR4, UR4, 0x1, URZ ;  /* 0x0000000104040899 */ /* 0x000fe2000800063f */
[----:B0-----:R-:W-:Y:S02]  /*0200*/  ISETP.NE.AND P1, PT, R2, RZ, PT ;  /* 0x000000ff0200720c */ /* 0x001fe40003f25270 */
[----:B------:R-:W-:Y:S01]  /*0210*/  SHF.R.U32.HI R2, RZ, 0x7, R3 ;  /* 0x00000007ff027819 */ /* 0x000fe20000011603 */
[----:B-1----:R-:W-:Y:S01]  /*0220*/  @UP0 ULEA UR6, UR7, UR6, 0x18 ;  /* 0x0000000607060291 */ /* 0x002fe2000f8ec03f */
[----:B------:R-:W-:-:S04]  /*0230*/  VOTEU.ANY UP0, P0 ;  /* 0x00000000003f7886 */ /* 0x000fc80000000100 */
[----:B------:R-:W0:Y:S04]  /*0240*/  SHFL.IDX PT, R2, R2, RZ, 0x1f ;  /* 0x00001fff02027589 */ /* 0x000e2800000e0000 */
[----:B------:R-:W1:Y:S03]  /*0250*/  FENCE.VIEW.ASYNC.S ;  /* 0x00000000000073c6 */ /* 0x000e660000000000 */
[----:B-1----:R1:W2:Y:S01]  /*0260*/  @UP0 SYNCS.EXCH.64 URZ, [UR6+0x31600], UR4 ;  /* 0x03160004063f05b2 */ /* 0x0022a20008000100 */
[----:B------:R-:W-:Y:S05]  /*0270*/  @P1 BRA `(.L_x_109) ;  /* 0x0000000000481947 */ /* 0x000fea0003800000 */
[----:B-1----:R-:W1:Y:S01]  /*0280*/  S2UR UR5, SR_CgaCtaId ;  /* 0x00000000000579c3 */ /* 0x002e620000008800 */
[----:B------:R-:W-:Y:S01]  /*0290*/  UMOV UR4, 0x400 ;  /* 0x0000040000047882 */ /* 0x000fe20000000000 */
[----:B------:R-:W-:Y:S01]  /*02a0*/  UMOV UR6, 0x1 ;  /* 0x0000000100067882 */ /* 0x000fe20000000000 */
[----:B------:R-:W-:Y:S01]  /*02b0*/  UMOV UR9, 0x100 ;  /* 0x0000010000097882 */ /* 0x000fe20000000000 */
[----:B------:R-:W-:-:S04]  /*02c0*/  UIADD3 UR6, -UR6, 0x100000, URZ ;  /* 0x0010000006067890 */ /* 0x000fc8000fffe13f */
[----:B------:R-:W-:Y:S02]  /*02d0*/  USHF.L.U32 UR7, UR6, 0xb, URZ ;  /* 0x0000000b06077899 */ /* 0x000fe4000800063f */
[----:B------:R-:W-:Y:S01]  /*02e0*/  USHF.L.U32 UR6, UR6, 0x1, URZ ;  /* 0x0000000106067899 */ /* 0x000fe2000800063f */
[----:B------:R-:W-:Y:S01]  /*02f0*/  ELECT P0, URZ, PT ;  /* 0x00000000003f782f */ /* 0x000fe20003800000 */
[----:B-1----:R-:W-:Y:S02]  /*0300*/  ULEA UR8, UR5, UR4, 0x18 ;  /* 0x0000000405087291 */ /* 0x002fe4000f8ec03f */
[----:B------:R-:W-:-:S04]  /*0310*/  UIADD3 UR4, -UR9, 0x100000, URZ ;  /* 0x0010000009047890 */ /* 0x000fc8000fffe13f */
[----:B------:R-:W-:Y:S02]  /*0320*/  USHF.L.U32 UR5, UR4, 0xb, URZ ;  /* 0x0000000b04057899 */ /* 0x000fe4000800063f */
[----:B------:R-:W-:Y:S01]  /*0330*/  USHF.L.U32 UR4, UR4, 0x1, URZ ;  /* 0x0000000104047899 */ /* 0x000fe2000800063f */
[----:B------:R-:W1:Y:S03]  /*0340*/  FENCE.VIEW.ASYNC.S ;  /* 0x00000000000073c6 */ /* 0x000e660000000000 */
[----:B-1----:R3:W4:Y:S08]  /*0350*/  SYNCS.EXCH.64 URZ, [UR8+0x31610], UR6 ;  /* 0x03161006083f75b2 */ /* 0x0027300008000100 */
[----:B------:R3:W1:Y:S01]  /*0360*/  SYNCS.EXCH.64 URZ, [UR8+0x31620], UR4 ;  /* 0x03162004083f75b2 */ /* 0x0006620008000100 */
[----:B------:R3:W0:Y:S01]  /*0370*/  SYNCS.EXCH.64 URZ, [UR8+0x31618], UR6 ;  /* 0x03161806083f75b2 */ /* 0x0006220008000100 */
[----:B------:R3:W0:Y:S02]  /*0380*/  SYNCS.EXCH.64 URZ, [UR8+0x31628], UR4 ;  /* 0x03162804083f75b2 */ /* 0x0006240008000100 */
[----:B---3--:R-:W-:Y:S01]  /*0390*/  NOP ;  /* 0x0000000000007918 */ /* 0x008fe20000000000 */
.L_x_109:
[----:B------:R-:W3:Y:S01]  /*03a0*/  SHFL.IDX PT, R3, R0, RZ, 0x1f ;  /* 0x00001fff00037589 */ /* 0x000ee200000e0000 */
[----:B------:R-:W-:Y:S01]  /*03b0*/  NOP ;  /* 0x0000000000007918 */ /* 0x000fe20000000000 */
[----:B---3--:R-:W-:-:S13]  /*03c0*/  ISETP.NE.AND P0, PT, R3, RZ, PT ;  /* 0x000000ff0300720c */ /* 0x008fda0003f05270 */
[----:B------:R-:W-:Y:S05]  /*03d0*/  @P0 BRA `(.L_x_110) ;  /* 0x0000000000400947 */ /* 0x000fea0003800000 */
[----:B-1----:R-:W1:Y:S01]  /*03e0*/  S2UR UR5, SR_CgaCtaId ;  /* 0x00000000000579c3 */ /* 0x002e620000008800 */
[----:B------:R-:W-:Y:S01]  /*03f0*/  UMOV UR4, 0x400 ;  /* 0x0000040000047882 */ /* 0x000fe20000000000 */
[----:B------:R-:W-:Y:S01]  /*0400*/  UMOV UR6, 0x1 ;  /* 0x0000000100067882 */ /* 0x000fe20000000000 */
[----:B------:R-:W-:Y:S01]  /*0410*/  UMOV UR7, 0x100 ;  /* 0x0000010000077882 */ /* 0x000fe20000000000 */
[----:B------:R-:W-:Y:S01]  /*0420*/  ELECT P0, URZ, PT ;  /* 0x00000000003f782f */ /* 0x000fe20003800000 */
[----:B-1----:R-:W-:Y:S02]  /*0430*/  ULEA UR8, UR5, UR4, 0x18 ;  /* 0x0000000405087291 */ /* 0x002fe4000f8ec03f */
[----:B------:R-:W-:-:S04]  /*0440*/  UIADD3 UR4, -UR6, 0x100000, URZ ;  /* 0x0010000006047890 */ /* 0x000fc8000fffe13f */
[----:B------:R-:W-:Y:S02]  /*0450*/  USHF.L.U32 UR5, UR4, 0xb, URZ ;  /* 0x0000000b04057899 */ /* 0x000fe4000800063f */
[----:B------:R-:W-:Y:S02]  /*0460*/  USHF.L.U32 UR4, UR4, 0x1, URZ ;  /* 0x0000000104047899 */ /* 0x000fe4000800063f */
[----:B------:R-:W-:-:S04]  /*0470*/  UIADD3 UR6, -UR7, 0x100000, URZ ;  /* 0x0010000007067890 */ /* 0x000fc8000fffe13f */
[----:B------:R-:W-:Y:S02]  /*0480*/  USHF.L.U32 UR7, UR6, 0xb, URZ ;  /* 0x0000000b06077899 */ /* 0x000fe4000800063f */
[----:B------:R-:W-:Y:S01]  /*0490*/  USHF.L.U32 UR6, UR6, 0x1, URZ ;  /* 0x0000000106067899 */ /* 0x000fe2000800063f */
[----:B------:R-:W1:Y:S03]  /*04a0*/  FENCE.VIEW.ASYNC.S ;  /* 0x00000000000073c6 */ /* 0x000e660000000000 */
[----:B-1----:R3:W1:Y:S08]  /*04b0*/  SYNCS.EXCH.64 URZ, [UR8+0x31630], UR4 ;  /* 0x03163004083f75b2 */ /* 0x0026700008000100 */
[----:B------:R3:W0:Y:S02]  /*04c0*/  SYNCS.EXCH.64 URZ, [UR8+0x31638], UR6 ;  /* 0x03163806083f75b2 */ /* 0x0006240008000100 */
[----:B---3--:R-:W-:Y:S01]  /*04d0*/  NOP ;  /* 0x0000000000007918 */ /* 0x008fe20000000000 */
.L_x_110:
[----:B0-----:R-:W-:Y:S01]  /*04e0*/  ISETP.NE.AND P0, PT, R2, RZ, PT ;  /* 0x000000ff0200720c */ /* 0x001fe20003f05270 */
[----:B------:R-:W-:Y:S01]  /*04f0*/  IMAD.MOV.U32 R21, RZ, RZ, 0x1 ;  /* 0x00000001ff157424 */ /* 0x000fe200078e00ff */
[----:B------:R-:W-:Y:S01]  /*0500*/  NOP ;  /* 0x0000000000007918 */ /* 0x000fe20000000000 */
[----:B------:R-:W-:Y:S03]  /*0510*/  BSSY B0, `(.L_x_111) ;  /* 0x0000e76000007945 */ /* 0x000fe60003800000 */
[----:B------:R-:W-:Y:S01]  /*0520*/  SEL R21, R21, 0x2, !P0 ;  /* 0x0000000215157807 */ /* 0x000fe20004000000 */
[----:B-12-4-:R-:W-:Y:S06]  /*0530*/  BAR.SYNC.DEFER_BLOCKING 0x0 ;  /* 0x0000000000007b1d */ /* 0x016fec0000010000 */
[----:B------:R-:W-:Y:S05]  /*0540*/  @!P0 BRA `(.L_x_112) ;  /* 0x000000c400e08947 */ /* 0x000fea0003800000 */
.L_x_113:
[----:B------:R-:W-:-:S08]  /*0550*/  NOP ;  /* 0x0000000000007918 */ /* 0x000fd00000000000 */
[----:B------:R-:W0:Y:S02]  /*0560*/  USETMAXREG.TRY_ALLOC.CTAPOOL UP0, 0xf0 ;  /* 0x000000f0000079c8 */ /* 0x000e240008000600 */
[----:B0-----:R-:W-:-:S13]  /*0570*/  PLOP3.LUT P0, PT, PT, PT, UP0, 0x80, 0x0 ;  /* 0x000000000000781c */ /* 0x001fda0003f0f008 */
[----:B------:R-:W-:Y:S05]  /*0580*/  @!P0 BRA `(.L_x_113) ;  /* 0xfffffffc00f08947 */ /* 0x000fea000383ffff */
[----:B------:R-:W-:Y:S01]  /*0590*/  ULDC.64 UR4, c[0x0][0x8d8] ;  /* 0x0002360000047ab9 */ /* 0x000fe20000000a00 */
[----:B------:R-:W0:Y:S01]  /*05a0*/  S2R R11, SR_CTAID.X ;  /* 0x00000000000b7919 */ /* 0x000e220000002500 */
[----:B------:R-:W-:Y:S01]  /*05b0*/  ISETP.NE.U32.AND P0, PT, RZ, UR4, PT ;  /* 0x00000004ff007c0c */ /* 0x000fe2000bf05070 */
[----:B------:R-:W1:Y:S03]  /*05c0*/  S2R R233, SR_CTAID.Z ;  /* 0x0000000000e97919 */ /* 0x000e660000002700 */
[----:B------:R-:W-:-:S13]  /*05d0*/  ISETP.NE.AND.EX P0, PT, RZ, UR5, PT, P0 ;  /* 0x00000005ff007c0c */ /* 0x000fda000bf05300 */
[----:B------:R-:W-:Y:S05]  /*05e0*/  @!P0 BRA `(.L_x_114) ;  /* 0x0000000000148947 */ /* 0x000fea0003800000 */
[----:B------:R-:W1:Y:S01]  /*05f0*/  LDC.64 R2, c[0x0][0x8d8] ;  /* 0x00023600ff027b82 */ /* 0x000e620000000a00 */
[----:B------:R-:W-:Y:S01]  /*0600*/  ULDC.64 UR4, c[0x0][0x208] ;  /* 0x0000820000047ab9 */ /* 0x000fe20000000a00 */
[----:B-1----:R-:W-:-:S05]  /*0610*/  IMAD.WIDE R2, R233, 0x4, R2 ;  /* 0x00000004e9027825 */ /* 0x002fca00078e0202 */
[----:B------:R1:W5:Y:S01]  /*0620*/  LDG.E R0, desc[UR4][R2.64] ;  /* 0x0000000402007981 */ /* 0x000362000c1e1900 */
[----:B------:R-:W-:Y:S05]  /*0630*/  BRA `(.L_x_115) ;  /* 0x0000000000307947 */ /* 0x000fea0003800000 */
.L_x_114:
[----:B------:R-:W-:Y:S02]  /*0640*/  ULDC.64 UR4, c[0x0][0x8d0] ;  /* 0x0002340000047ab9 */ /* 0x000fe40000000a00 */
[----:B------:R-:W-:-:S04]  /*0650*/  ISETP.NE.U32.AND P0, PT, RZ, UR4, PT ;  /* 0x00000004ff007c0c */ /* 0x000fc8000bf05070 */
[----:B------:R-:W-:-:S13]  /*0660*/  ISETP.NE.AND.EX P0, PT, RZ, UR5, PT, P0 ;  /* 0x00000005ff007c0c */ /* 0x000fda000bf05300 */
[----:B------:R-:W-:Y:S05]  /*0670*/  @!P0 BRA `(.L_x_116) ;  /* 0x00000000001c8947 */ /* 0x000fea0003800000 */
[----:B------:R-:W1:Y:S01]  /*0680*/  LDC.64 R2, c[0x0][0x8d0] ;  /* 0x00023400ff027b82 */ /* 0x000e620000000a00 */
[----:B------:R-:W-:Y:S01]  /*0690*/  ULDC.64 UR4, c[0x0][0x208] ;  /* 0x0000820000047ab9 */ /* 0x000fe20000000a00 */
[----:B-1----:R-:W-:-:S05]  /*06a0*/  IMAD.WIDE R2, R233, 0x4, R2 ;  /* 0x00000004e9027825 */ /* 0x002fca00078e0202 */
[----:B------:R-:W2:Y:S04]  /*06b0*/  LDG.E R0, desc[UR4][R2.64] ;  /* 0x0000000402007981 */ /* 0x000ea8000c1e1900 */
[----:B------:R-:W2:Y:S02]  /*06c0*/  LDG.E R5, desc[UR4][R2.64+0x4] ;  /* 0x0000040402057981 */ /* 0x000ea4000c1e1900 */
[----:B--2---:R-:W-:Y:S01]  /*06d0*/  IMAD.IADD R0, R5, 0x1, -R0 ;  /* 0x0000000105007824 */ /* 0x004fe200078e0a00 */
[----:B------:R-:W-:Y:S06]  /*06e0*/  BRA `(.L_x_115) ;  /* 0x0000000000047947 */ /* 0x000fec0003800000 */
.L_x_116:
[----:B------:R-:W2:Y:S02]  /*06f0*/  LDC R0, c[0x0][0x8bc] ;  /* 0x00022f00ff007b82 */ /* 0x000ea40000000800 */
.L_x_115:
[----:B01----:R-:W-:-:S05]  /*0700*/  IMAD R3, R11, 0x50, RZ ;  /* 0x000000500b037824 */ /* 0x003fca00078e02ff */
[----:B--2--5:R-:W-:-:S04]  /*0710*/  ISETP.GE.AND P0, PT, R3, R0, PT ;  /* 0x000000000300720c */ /* 0x024fc80003f06270 */
[----:B------:R-:W-:-:S04]  /*0720*/  SEL R233, R233, 0xffffffff, !P0 ;  /* 0xffffffffe9e97807 */ /* 0x000fc80004000000 */
[----:B------:R-:W-:-:S13]  /*0730*/  ISETP.GE.AND P0, PT, R233, RZ, PT ;  /* 0x000000ffe900720c */ /* 0x000fda0003f06270 */
[----:B------:R-:W-:Y:S05]  /*0740*/  @!P0 BRA `(.L_x_117) ;  /* 0x000000e400488947 */ /* 0x000fea0003800000 */
[----:B------:R-:W0:Y:S01]  /*0750*/  LDC.64 R4, c[0x0][0x770] ;  /* 0x0001dc00ff047b82 */ /* 0x000e220000000a00 */
[----:B------:R-:W-:-:S07]  /*0760*/  ULDC.64 UR6, c[0x0][0x208] ;  /* 0x0000820000067ab9 */ /* 0x000fce0000000a00 */
[----:B------:R-:W1:Y:S08]  /*0770*/  LDC.64 R2, c[0x0][0x770] ;  /* 0x0001dc00ff027b82 */ /* 0x000e700000000a00 */
[----:B------:R-:W2:Y:S01]  /*0780*/  LDC.64 R6, c[0x0][0x780] ;  /* 0x0001e000ff067b82 */ /* 0x000ea20000000a00 */
[----:B0-----:R-:W-:-:S04]  /*0790*/  ISETP.NE.U32.AND P1, PT, R4, RZ, PT ;  /* 0x000000ff0400720c */ /* 0x001fc80003f25070 */
[----:B------:R-:W-:Y:S01]  /*07a0*/  ISETP.NE.AND.EX P1, PT, R5, RZ, PT, P1 ;  /* 0x000000ff0500720c */ /* 0x000fe20003f25310 */
[----:B-1----:R-:W-:Y:S01]  /*07b0*/  IMAD.WIDE R4, R233, 0x4, R2 ;  /* 0x00000004e9047825 */ /* 0x002fe200078e0202 */
[----:B--2---:R-:W-:-:S11]  /*07c0*/  ISETP.NE.U32.AND P0, PT, R6, RZ, PT ;  /* 0x000000ff0600720c */ /* 0x004fd60003f05070 */
[----:B------:R-:W2:Y:S01]  /*07d0*/  @P1 LDG.E R8, desc[UR6][R4.64] ;  /* 0x0000000604081981 */ /* 0x000ea2000c1e1900 */
[----:B------:R-:W-:Y:S01]  /*07e0*/  ISETP.NE.AND.EX P0, PT, R7, RZ, PT, P0 ;  /* 0x000000ff0700720c */ /* 0x000fe20003f05300 */
[----:B------:R-:W0:-:S12]  /*07f0*/  LDC R6, c[0x0][0x290] ;  /* 0x0000a400ff067b82 */ /* 0x000e180000000800 */
[----:B------:R-:W1:Y:S01]  /*0800*/  @P0 LDC.64 R2, c[0x0][0x780] ;  /* 0x0001e000ff020b82 */ /* 0x000e620000000a00 */
[----:B------:R-:W-:Y:S02]  /*0810*/  ULDC UR4, c[0x0][0x280] ;  /* 0x0000a00000047ab9 */ /* 0x000fe40000000800 */
[----:B------:R-:W-:Y:S01]  /*0820*/  IMAD.U32 R0, RZ, RZ, UR4 ;  /* 0x00000004ff007e24 */ /* 0x000fe2000f8e00ff */
[----:B------:R-:W-:Y:S02]  /*0830*/  ULDC.64 UR4, c[0x0][0x788] ;  /* 0x0001e20000047ab9 */ /* 0x000fe40000000a00 */
[----:B------:R-:W-:-:S04]  /*0840*/  ISETP.NE.U32.AND P2, PT, RZ, UR4, PT ;  /* 0x00000004ff007c0c */ /* 0x000fc8000bf45070 */
[----:B------:R-:W-:Y:S01]  /*0850*/  ISETP.NE.AND.EX P2, PT, RZ, UR5, PT, P2 ;  /* 0x00000005ff007c0c */ /* 0x000fe2000bf45320 */
[----:B-1----:R-:W-:-:S05]  /*0860*/  @P0 IMAD.WIDE R2, R233, 0x4, R2 ;  /* 0x00000004e9020825 */ /* 0x002fca00078e0202 */
[----:B------:R1:W5:Y:S01]  /*0870*/  @P0 LDG.E R0, desc[UR6][R2.64] ;  /* 0x0000000602000981 */ /* 0x000362000c1e1900 */
[----:B--2---:R-:W-:-:S05]  /*0880*/  @P1 IMAD R8, R233, 0x40, R8 ;  /* 0x00000040e9081824 */ /* 0x004fca00078e0208 */
[----:B------:R-:W-:-:S04]  /*0890*/  @P1 SHF.R.S32.HI R7, RZ, 0x1f, R8 ;  /* 0x0000001fff071819 */ /* 0x000fc80000011408 */
[----:B------:R-:W-:Y:S01]  /*08a0*/  @P1 LEA.HI R8, R7, R8, RZ, 0x6 ;  /* 0x0000000807081211 */ /* 0x000fe200078f30ff */
[----:B------:R-:W-:-:S04]  /*08b0*/  IMAD.MOV.U32 R7, RZ, RZ, RZ ;  /* 0x000000ffff077224 */ /* 0x000fc800078e00ff */
[----:B------:R-:W-:Y:S01]  /*08c0*/  @P1 IMAD.SHL.U32 R8, R8, 0x100, RZ ;  /* 0x0000010008081824 */ /* 0x000fe200078e00ff */
[----:B01----:R-:W-:Y:S06]  /*08d0*/  @P0 BRA `(.L_x_118) ;  /* 0x0000000000140947 */ /* 0x003fec0003800000 */
[----:B------:R-:W-:Y:S05]  /*08e0*/  @!P1 BRA `(.L_x_118) ;  /* 0x0000000000109947 */ /* 0x000fea0003800000 */
[----:B------:R-:W-:Y:S02]  /*08f0*/  ULDC.64 UR4, c[0x0][0x208] ;  /* 0x0000820000047ab9 */ /* 0x000fe40000000a00 */
[----:B------:R-:W2:Y:S04]  /*0900*/  LDG.E R3, desc[UR4][R4.64] ;  /* 0x0000000404037981 */ /* 0x000ea8000c1e1900 */
[----:B-----5:R-:W2:Y:S02]  /*0910*/  LDG.E R0, desc[UR4][R4.64+0x4] ;  /* 0x0000040404007981 */ /* 0x020ea4000c1e1900 */
[----:B--2---:R-:W-:-:S07]  /*0920*/  IMAD.IADD R0, R0, 0x1, -R3 ;  /* 0x0000000100007824 */ /* 0x004fce00078e0a03 */
.L_x_118:
[----:B------:R-:W-:Y:S01]  /*0930*/  @P1 LOP3.LUT R7, R8, 0xffffc000, RZ, 0xc0, !PT ;  /* 0xffffc00008071812 */ /* 0x000fe200078ec0ff */
[----:B------:R-:W-:Y:S06]  /*0940*/  @!P2 BRA `(.L_x_119) ;  /* 0x000000000014a947 */ /* 0x000fec0003800000 */
[----:B------:R-:W0:Y:S01]  /*0950*/  LDC.64 R2, c[0x0][0x788] ;  /* 0x0001e200ff027b82 */ /* 0x000e220000000a00 */
[----:B------:R-:W-:Y:S01]  /*0960*/  ULDC.64 UR4, c[0x0][0x208] ;  /* 0x0000820000047ab9 */ /* 0x000fe20000000a00 */
[----:B0-----:R-:W-:-:S05]  /*0970*/  IMAD.WIDE R2, R233, 0x4, R2 ;  /* 0x00000004e9027825 */ /* 0x001fca00078e0202 */
[----:B------:R0:W5:Y:S01]  /*0980*/  LDG.E R6, desc[UR4][R2.64] ;  /* 0x0000000402067981 */ /* 0x000162000c1e1900 */
[----:B------:R-:W-:Y:S05]  /*0990*/  BRA `(.L_x_120) ;  /* 0x0000000000287947 */ /* 0x000fea0003800000 */
.L_x_119:
[----:B------:R-:W-:Y:S02]  /*09a0*/  ULDC.64 UR4, c[0x0][0x778] ;  /* 0x0001de0000047ab9 */ /* 0x000fe40000000a00 */
[----:B------:R-:W-:-:S04]  /*09b0*/  ISETP.NE.U32.AND P0, PT, RZ, UR4, PT ;  /* 0x00000004ff007c0c */ /* 0x000fc8000bf05070 */
[----:B------:R-:W-:-:S13]  /*09c0*/  ISETP.NE.AND.EX P0, PT, RZ, UR5, PT, P0 ;  /* 0x00000005ff007c0c */ /* 0x000fda000bf05300 */
[----:B------:R-:W-:Y:S05]  /*09d0*/  @!P0 BRA `(.L_x_120) ;  /* 0x0000000000188947 */ /* 0x000fea0003800000 */
[----:B------:R-:W0:Y:S01]  /*09e0*/  LDC.64 R2, c[0x0][0x778] ;  /* 0x0001de00ff027b82 */ /* 0x000e220000000a00 */
[----:B------:R-:W-:Y:S01]  /*09f0*/  ULDC.64 UR4, c[0x0][0x208] ;  /* 0x0000820000047ab9 */ /* 0x000fe20000000a00 */
[----:B0-----:R-:W-:-:S05]  /*0a00*/  IMAD.WIDE R2, R233, 0x4, R2 ;  /* 0x00000004e9027825 */ /* 0x001fca00078e0202 */
[----:B------:R-:W2:Y:S04]  /*0a10*/  LDG.E R6, desc[UR4][R2.64] ;  /* 0x0000000402067981 */ /* 0x000ea8000c1e1900 */
[----:B------:R-:W2:Y:S02]  /*0a20*/  LDG.E R5, desc[UR4][R2.64+0x4] ;  /* 0x0000040402057981 */ /* 0x000ea4000c1e1900 */
[----:B--2---:R-:W-:-:S07]  /*0a30*/  IMAD.IADD R6, R5, 0x1, -R6 ;  /* 0x0000000105067824 */ /* 0x004fce00078e0a06 */
.L_x_120:
[----:B-----5:R-:W-:Y:S02]  /*0a40*/  ISETP.GE.AND P2, PT, R0, 0x1, PT ;  /* 0x000000010000780c */ /* 0x020fe40003f46270 */
[----:B------:R-:W-:Y:S02]  /*0a50*/  CS2R R134, SRZ ;  /* 0x0000000000867805 */ /* 0x000fe4000001ff00 */
[----:B------:R-:W-:Y:S02]  /*0a60*/  PLOP3.LUT P0, PT, PT, PT, PT, 0x80, 0x0 ;  /* 0x000000000000781c */ /* 0x000fe40003f0f070 */
        /* <DEDUP_REMOVED lines=78> */
[----:B------:R-:W-:Y:S01]  /*0f50*/  CS2R R136, SRZ ;  /* 0x0000000000887805 */ /* 0x000fe2000001ff00 */
[----:B------:R-:W-:Y:S06]  /*0f60*/  @!P2 BRA `(.L_x_121) ;  /* 0x0000007800a0a947 */ /* 0x000fec0003800000 */
[----:B0-----:R-:W0:Y:S01]  /*0f70*/  S2R R3, SR_CgaCtaId ;  /* 0x0000000000037919 */ /* 0x001e220000008800 */
[----:B------:R-:W-:Y:S01]  /*0f80*/  MOV R18, 0x400 ;  /* 0x0000040000127802 */ /* 0x000fe20000000f00 */
[----:B------:R-:W-:Y:S01]  /*0f90*/  VIADD R8, R0, 0x3f ;  /* 0x0000003f00087836 */ /* 0x000fe20000000000 */
[----:B------:R-:W-:Y:S01]  /*0fa0*/  SHF.L.U32 R13, RZ, 0x1f, RZ ;  /* 0x0000001fff0d7819 */ /* 0x000fe200000006ff */
[----:B------:R-:W1:Y:S01]  /*0fb0*/  S2R R2, SR_TID.X ;  /* 0x0000000000027919 */ /* 0x000e620000002100 */
[----:B------:R-:W-:Y:S02]  /*0fc0*/  IMAD R10, R11, -0x50, R6 ;  /* 0xffffffb00b0a7824 */ /* 0x000fe400078e0206 */
[----:B------:R-:W-:-:S04]  /*0fd0*/  SHF.R.S32.HI R9, RZ, 0x1f, R8 ;  /* 0x0000001fff097819 */ /* 0x000fc80000011408 */
[----:B------:R-:W-:Y:S02]  /*0fe0*/  LEA.HI R235, R9, R8, RZ, 0x6 ;  /* 0x0000000809eb7211 */ /* 0x000fe400078f30ff */
[----:B0-----:R-:W-:-:S04]  /*0ff0*/  LEA R18, R3, R18, 0x18 ;  /* 0x0000001203127211 */ /* 0x001fc800078ec0ff */
[----:B------:R-:W0:Y:S01]  /*1000*/  SYNCS.PHASECHK.TRANS64.TRYWAIT P0, [R18+URZ+0x31600], R13 ;  /* 0x0316000d120075a7 */ /* 0x000e22000800017f */
[----:B-1----:R-:W-:-:S05]  /*1010*/  VIADD R2, R2, 0xffffff80 ;  /* 0xffffff8002027836 */ /* 0x002fca0000000000 */
[----:B------:R-:W-:-:S04]  /*1020*/  SHF.R.S32.HI R3, RZ, 0x1f, R2 ;  /* 0x0000001fff037819 */ /* 0x000fc80000011402 */
[CC--:B------:R-:W-:Y:S02]  /*1030*/  LEA.HI R4, R3.reuse, R2.reuse, RZ, 0x7 ;  /* 0x0000000203047211 */ /* 0x0c0fe400078f38ff */
[CC--:B------:R-:W-:Y:S02]  /*1040*/  LEA.HI R6, R3.reuse, R2.reuse, RZ, 0x5 ;  /* 0x0000000203067211 */ /* 0x0c0fe400078f28ff */
[----:B------:R-:W-:Y:S02]  /*1050*/  SHF.R.S32.HI R0, RZ, 0x7, R4 ;  /* 0x00000007ff007819 */ /* 0x000fe40000011404 */
[----:B------:R-:W-:-:S03]  /*1060*/  LEA.HI R8, R3, R2, RZ, 0x4 ;  /* 0x0000000203087211 */ /* 0x000fc600078f20ff */
[----:B------:R1:W2:Y:S02]  /*1070*/  SHFL.IDX PT, R5, R0, RZ, 0x1f ;  /* 0x00001fff00057589 */ /* 0x0002a400000e0000 */
[----:B01----:R-:W-:Y:S05]  /*1080*/  @P0 BRA `(.L_x_122) ;  /* 0x0000000000080947 */ /* 0x003fea0003800000 */
[----:B------:R-:W0:Y:S02]  /*1090*/  SYNCS.PHASECHK.TRANS64.TRYWAIT P0, [R18+URZ+0x31600], R13 ;  /* 0x0316000d120075a7 */ /* 0x000e24000800017f */
[----:B0-----:R-:W-:Y:S05]  /*10a0*/  @!P0 BRA `(.L_x_123) ;  /* 0x000000d800f88947 */ /* 0x001fea0003800000 */
.L_x_122:
[----:B------:R-:W-:Y:S01]  /*10b0*/  LOP3.LUT R3, R4, 0xffffff80, RZ, 0xc0, !PT ;  /* 0xffffff8004037812 */ /* 0x000fe200078ec0ff */
[----:B------:R-:W1:Y:S01]  /*10c0*/  S2UR UR4, SR_CTAID.Y ;  /* 0x00000000000479c3 */ /* 0x000e620000002600 */
[----:B0-----:R-:W-:Y:S01]  /*10d0*/  LOP3.LUT R13, R8, 0xffffff0, RZ, 0xc0, !PT ;  /* 0x0ffffff0080d7812 */ /* 0x001fe200078ec0ff */
[----:B------:R-:W-:Y:S01]  /*10e0*/  IMAD.MOV.U32 R16, RZ, RZ, RZ ;  /* 0x000000ffff107224 */ /* 0x000fe200078e00ff */
[--C-:B------:R-:W-:Y:S01]  /*10f0*/  SHF.R.S32.HI R4, RZ, 0x5, R6.reuse ;  /* 0x00000005ff047819 */ /* 0x100fe20000011406 */
[C---:B------:R-:W-:Y:S01]  /*1100*/  IMAD.IADD R9, R2.reuse, 0x1, -R3 ;  /* 0x0000000102097824 */ /* 0x040fe200078e0a03 */
[----:B------:R-:W-:Y:S01]  /*1110*/  SHF.R.S32.HI R11, RZ, 0x1f, R6 ;  /* 0x0000001fff0b7819 */ /* 0x000fe20000011406 */
[----:B------:R-:W-:Y:S01]  /*1120*/  IMAD.IADD R13, R2, 0x1, -R13 ;  /* 0x00000001020d7824 */ /* 0x000fe200078e0a0d */
[C---:B------:R-:W-:Y:S01]  /*1130*/  LEA.HI R3, R0.reuse, R0, RZ, 0x1 ;  /* 0x0000000000037211 */ /* 0x040fe200078f08ff */
[----:B------:R-:W0:Y:S01]  /*1140*/  LDC.64 R14, c[0x0][0x2d8] ;  /* 0x0000b600ff0e7b82 */ /* 0x000e220000000a00 */
[----:B------:R-:W-:Y:S01]  /*1150*/  LEA.HI R11, R11, R4, RZ, 0x2 ;  /* 0x000000040b0b7211 */ /* 0x000fe200078f10ff */
[C---:B------:R-:W-:Y:S01]  /*1160*/  IMAD R8, R0.reuse, 0x800, R9 ;  /* 0x0000080000087824 */ /* 0x040fe200078e0209 */
[----:B--2---:R-:W-:Y:S01]  /*1170*/  LEA.HI R2, R5, R5, RZ, 0x1 ;  /* 0x0000000505027211 */ /* 0x004fe200078f08ff */
[----:B------:R-:W-:Y:S01]  /*1180*/  IMAD R6, R0, 0x40, R13 ;  /* 0x0000004000067824 */ /* 0x000fe200078e020d */
[----:B------:R-:W-:Y:S01]  /*1190*/  LOP3.LUT R3, R3, 0xfffffffe, RZ, 0xc0, !PT ;  /* 0xfffffffe03037812 */ /* 0x000fe200078ec0ff */
[----:B------:R-:W-:Y:S01]  /*11a0*/  IMAD.MOV.U32 R228, RZ, RZ, RZ ;  /* 0x000000ffffe47224 */ /* 0x000fe200078e00ff */
[----:B------:R-:W-:Y:S01]  /*11b0*/  LOP3.LUT R11, R11, 0xfffffc, RZ, 0xc0, !PT ;  /* 0x00fffffc0b0b7812 */ /* 0x000fe200078ec0ff */
[----:B------:R-:W-:Y:S01]  /*11c0*/  IMAD.MOV.U32 R19, RZ, RZ, RZ ;  /* 0x000000ffff137224 */ /* 0x000fe200078e00ff */
[----:B------:R-:W-:Y:S01]  /*11d0*/  LOP3.LUT R2, R2, 0xfffffffe, RZ, 0xc0, !PT ;  /* 0xfffffffe02027812 */ /* 0x000fe200078ec0ff */
[----:B------:R-:W-:Y:S01]  /*11e0*/  IMAD.IADD R3, R0, 0x1, -R3 ;  /* 0x0000000100037824 */ /* 0x000fe200078e0a03 */
[----:B------:R-:W-:Y:S01]  /*11f0*/  SHF.R.S32.HI R0, RZ, 0x1f, R9 ;  /* 0x0000001fff007819 */ /* 0x000fe20000011409 */
[----:B------:R-:W-:Y:S01]  /*1200*/  IMAD.IADD R11, R4, 0x1, -R11 ;  /* 0x00000001040b7824 */ /* 0x000fe200078e0a0b */
[----:B------:R-:W-:Y:S01]  /*1210*/  SEL R231, R233, RZ, !P1 ;  /* 0x000000ffe9e77207 */ /* 0x000fe20004800000 */
[----:B------:R-:W-:Y:S01]  /*1220*/  IMAD.IADD R4, R5, 0x1, -R2 ;  /* 0x0000000105047824 */ /* 0x000fe200078e0a02 */
[----:B------:R-:W-:Y:S01]  /*1230*/  LOP3.LUT R229, R21, 0x1, RZ, 0xfc, !PT ;  /* 0x0000000115e57812 */ /* 0x000fe200078efcff */
[----:B------:R-:W-:Y:S01]  /*1240*/  IMAD.SHL.U32 R2, R8, 0x4, RZ ;  /* 0x0000000408027824 */ /* 0x000fe200078e00ff */
[----:B-1----:R-:W-:Y:S01]  /*1250*/  USHF.R.S32.HI UR5, URZ, 0x1f, UR4 ;  /* 0x0000001f3f057899 */ /* 0x002fe20008011404 */
[----:B------:R-:W-:Y:S01]  /*1260*/  IMAD R13, R3, -0x8, R10 ;  /* 0xfffffff8030d7824 */ /* 0x000fe200078e020a */
[----:B------:R-:W-:Y:S01]  /*1270*/  LEA.HI R3, R0, R9, RZ, 0x2 ;  /* 0x0000000900037211 */ /* 0x000fe200078f10ff */
[----:B------:R-:W-:Y:S01]  /*1280*/  IMAD R11, R11, 0x10, R6 ;  /* 0x000000100b0b7824 */ /* 0x000fe200078e0206 */
[----:B------:R-:W-:-:S02]  /*1290*/  SHF.R.S32.HI R10, RZ, 0x1f, R2 ;  /* 0x0000001fff0a7819 */ /* 0x000fc40000011402 */
[----:B------:R-:W-:Y:S02]  /*12a0*/  CS2R R134, SRZ ;  /* 0x0000000000867805 */ /* 0x000fe4000001ff00 */
[----:B------:R-:W-:Y:S02]  /*12b0*/  IADD3 R2, P0, R2, R7, RZ ;  /* 0x0000000702027210 */ /* 0x000fe40007f1e0ff */
[----:B------:R-:W-:Y:S02]  /*12c0*/  CS2R R132, SRZ ;  /* 0x0000000000847805 */ /* 0x000fe4000001ff00 */
[--C-:B------:R-:W-:Y:S02]  /*12d0*/  SHF.R.S32.HI R5, RZ, 0x2, R3.reuse ;  /* 0x00000002ff057819 */ /* 0x100fe40000011403 */
[----:B------:R-:W-:Y:S02]  /*12e0*/  CS2R R130, SRZ ;  /* 0x0000000000827805 */ /* 0x000fe4000001ff00 */
[----:B------:R-:W-:-:S02]  /*12f0*/  SHF.R.S32.HI R6, RZ, 0x1f, R3 ;  /* 0x0000001fff067819 */ /* 0x000fc40000011403 */
[----:B------:R-:W-:Y:S02]  /*1300*/  CS2R R128, SRZ ;  /* 0x0000000000807805 */ /* 0x000fe4000001ff00 */
[----:B------:R-:W-:Y:S02]  /*1310*/  LOP3.LUT R8, R3, 0xfffffffc, RZ, 0xc0, !PT ;  /* 0xfffffffc03087812 */ /* 0x000fe400078ec0ff */
[----:B------:R-:W-:Y:S02]  /*1320*/  CS2R R126, SRZ ;  /* 0x00000000007e7805 */ /* 0x000fe4000001ff00 */
[----:B------:R-:W-:Y:S01]  /*1330*/  LEA.HI.X.SX32 R3, R7, R10, 0x1, P0 ;  /* 0x0000000a07037211 */ /* 0x000fe200000f0eff */
[----:B0-----:R-:W-:Y:S01]  /*1340*/  IMAD R10, R14, UR5, RZ ;  /* 0x000000050e0a7c24 */ /* 0x001fe2000f8e02ff */
[----:B------:R-:W-:Y:S01]  /*1350*/  LEA.HI R6, R6, R5, RZ, 0x3 ;  /* 0x0000000506067211 */ /* 0x000fe200078f18ff */
[----:B------:R-:W-:Y:S01]  /*1360*/  IMAD.IADD R8, R9, 0x1, -R8 ;  /* 0x0000000109087824 */ /* 0x000fe200078e0a08 */
[----:B------:R-:W-:Y:S01]  /*1370*/  SHF.R.S32.HI R7, RZ, 0x1f, R233 ;  /* 0x0000001fff077819 */ /* 0x000fe200000114e9 */
[----:B------:R-:W-:Y:S01]  /*1380*/  IMAD.WIDE.U32 R2, R14, UR4, R2 ;  /* 0x000000040e027c25 */ /* 0x000fe2000f8e0002 */
[----:B------:R-:W-:-:S02]  /*1390*/  LOP3.LUT R6, R6, 0xfffffff8, RZ, 0xc0, !PT ;  /* 0xfffffff806067812 */ /* 0x000fc400078ec0ff */
[----:B------:R-:W-:Y:S02]  /*13a0*/  CS2R R124, SRZ ;  /* 0x00000000007c7805 */ /* 0x000fe4000001ff00 */
[----:B------:R-:W-:Y:S01]  /*13b0*/  LEA.HI R0, R0, R9, RZ, 0x5 ;  /* 0x0000000900007211 */ /* 0x000fe200078f28ff */
[----:B------:R-:W-:Y:S01]  /*13c0*/  IMAD R9, R15, UR4, R10 ;  /* 0x000000040f097c24 */ /* 0x000fe2000f8e020a */
[----:B------:R-:W-:Y:S01]  /*13d0*/  SEL R7, R7, RZ, !P1 ;  /* 0x000000ff07077207 */ /* 0x000fe20004800000 */
[----:B------:R-:W-:Y:S01]  /*13e0*/  ULDC.64 UR4, c[0x0][0x2e0] ;  /* 0x0000b80000047ab9 */ /* 0x000fe20000000a00 */
[----:B------:R-:W-:Y:S01]  /*13f0*/  IMAD.IADD R5, R5, 0x1, -R6 ;  /* 0x0000000105057824 */ /* 0x000fe200078e0a06 */
[----:B------:R-:W-:Y:S01]  /*1400*/  SHF.R.S32.HI R232, RZ, 0x5, R0 ;  /* 0x00000005ffe87819 */ /* 0x000fe20000011400 */
[----:B------:R-:W-:Y:S01]  /*1410*/  IMAD.IADD R3, R3, 0x1, R9 ;  /* 0x0000000103037824 */ /* 0x000fe200078e0209 */
[----:B------:R-:W-:Y:S01]  /*1420*/  CS2R R122, SRZ ;  /* 0x00000000007a7805 */ /* 0x000fe2000001ff00 */
[----:B------:R-:W-:Y:S01]  /*1430*/  IMAD R6, R7, UR4, RZ ;  /* 0x0000000407067c24 */ /* 0x000fe2000f8e02ff */
[----:B------:R-:W-:Y:S01]  /*1440*/  CS2R R120, SRZ ;  /* 0x0000000000787805 */ /* 0x000fe2000001ff00 */
[----:B------:R-:W-:Y:S01]  /*1450*/  IMAD R232, R232, 0x10, R5 ;  /* 0x00000010e8e87824 */ /* 0x000fe200078e0205 */
[----:B------:R-:W-:Y:S01]  /*1460*/  CS2R R118, SRZ ;  /* 0x0000000000767805 */ /* 0x000fe2000001ff00 */
[C---:B------:R-:W-:Y:S01]  /*1470*/  IMAD R7, R231.reuse, UR5, R6 ;  /* 0x00000005e7077c24 */ /* 0x040fe2000f8e0206 */
[----:B------:R-:W-:Y:S01]  /*1480*/  CS2R R116, SRZ ;  /* 0x0000000000747805 */ /* 0x000fe2000001ff00 */
[----:B------:R-:W-:Y:S01]  /*1490*/  IMAD.WIDE.U32 R230, R231, UR4, R2 ;  /* 0x00000004e7e67c25 */ /* 0x000fe2000f8e0002 */
[----:B------:R-:W-:-:S02]  /*14a0*/  CS2R R114, SRZ ;  /* 0x0000000000727805 */ /* 0x000fc4000001ff00 */
[----:B------:R-:W-:Y:S02]  /*14b0*/  CS2R R112, SRZ ;  /* 0x0000000000707805 */ /* 0x000fe4000001ff00 */
[----:B------:R-:W-:Y:S01]  /*14c0*/  CS2R R110, SRZ ;  /* 0x00000000006e7805 */ /* 0x000fe2000001ff00 */
[----:B------:R-:W-:Y:S01]  /*14d0*/  IMAD.SHL.U32 R5, R11, 0x8, RZ ;  /* 0x000000080b057824 */ /* 0x000fe200078e00ff */
[----:B------:R-:W-:Y:S01]  /*14e0*/  CS2R R108, SRZ ;  /* 0x00000000006c7805 */ /* 0x000fe2000001ff00 */
[----:B------:R-:W-:Y:S01]  /*14f0*/  IMAD R0, R8, -0x2, R13 ;  /* 0xfffffffe08007824 */ /* 0x000fe200078e020d */
[----:B------:R-:W-:Y:S01]  /*1500*/  CS2R R106, SRZ ;  /* 0x00000000006a7805 */ /* 0x000fe2000001ff00 */
[----:B------:R-:W-:Y:S01]  /*1510*/  IMAD.MOV.U32 R3, RZ, RZ, RZ ;  /* 0x000000ffff037224 */ /* 0x000fe200078e00ff */
        /* <DEDUP_REMOVED lines=66> */
[----:B------:R-:W-:Y:S01]  /*1940*/  IMAD R2, R5, 0x2, R18 ;  /* 0x0000000205027824 */ /* 0x000fe200078e0212 */
[----:B------:R-:W-:Y:S01]  /*1950*/  ULDC UR61, c[0x0][0x75c] ;  /* 0x0001d700003d7ab9 */ /* 0x000fe20000000800 */
[----:B------:R-:W-:Y:S01]  /*1960*/  IMAD.IADD R234, R231, 0x1, R7 ;  /* 0x00000001e7ea7824 */ /* 0x000fe200078e0207 */
[----:B------:R-:W-:-:S06]  /*1970*/  ULDC UR60, c[0x0][0x744] ;  /* 0x0001d100003c7ab9 */ /* 0x000fcc0000000800 */
.L_x_134:
[----:B------:R-:W-:-:S13]  /*1980*/  ISETP.NE.AND P0, PT, R229, 0x3, PT ;  /* 0x00000003e500780c */ /* 0x000fda0003f05270 */
[----:B0-----:R-:W-:Y:S05]  /*1990*/  @!P0 BRA `(.L_x_124) ;  /* 0x0000000000048947 */ /* 0x001fea0003800000 */
[----:B------:R-:W-:Y:S01]  /*19a0*/  BPT.TRAP 0x1 ;  /* 0x000000040000795c */ /* 0x000fe20000300000 */
.L_x_124:
[----:B------:R-:W-:Y:S01]  /*19b0*/  IMAD R17, R3, 0x8, R18 ;  /* 0x0000000803117824 */ /* 0x000fe200078e0212 */
[----:B------:R-:W-:-:S04]  /*19c0*/  SHF.L.U32 R8, R228, 0x1f, RZ ;  /* 0x0000001fe4087819 */ /* 0x000fc800000006ff */
[----:B------:R0:W1:Y:S01]  /*19d0*/  SYNCS.PHASECHK.TRANS64.TRYWAIT P1, [R17+URZ+0x31610], R8 ;  /* 0x03161008110075a7 */ /* 0x000062000802017f */
[----:B------:R-:W-:Y:S05]  /*19e0*/  @!P0 BRA `(.L_x_125) ;  /* 0x0000000000048947 */ /* 0x000fea0003800000 */
[----:B------:R-:W-:Y:S01]  /*19f0*/  BPT.TRAP 0x1 ;  /* 0x000000040000795c */ /* 0x000fe20000300000 */
.L_x_125:
[----:B------:R-:W-:Y:S02]  /*1a00*/  VIADD R6, R18, 0x14100 ;  /* 0x0001410012067836 */ /* 0x000fe40000000000 */
[----:B------:R-:W-:-:S03]  /*1a10*/  IMAD R5, R4, 0x400, R18 ;  /* 0x0000040004057824 */ /* 0x000fc600078e0212 */
[----:B------:R-:W-:Y:S02]  /*1a20*/  SHF.R.U32.HI R6, RZ, 0x4, R6 ;  /* 0x00000004ff067819 */ /* 0x000fe40000011606 */
[----:B------:R-:W-:Y:S02]  /*1a30*/  SHF.R.U32.HI R7, RZ, 0x4, R5 ;  /* 0x00000004ff077819 */ /* 0x000fe40000011605 */
[----:B------:R-:W-:Y:S02]  /*1a40*/  LOP3.LUT R6, R6, 0x3fff, RZ, 0xc0, !PT ;  /* 0x00003fff06067812 */ /* 0x000fe400078ec0ff */
[----:B------:R-:W-:Y:S02]  /*1a50*/  LOP3.LUT R7, R7, 0x3fff, RZ, 0xc0, !PT ;  /* 0x00003fff07077812 */ /* 0x000fe400078ec0ff */
[----:B------:R-:W-:Y:S02]  /*1a60*/  LOP3.LUT R10, R6, 0x10000, RZ, 0xfc, !PT ;  /* 0x00010000060a7812 */ /* 0x000fe400078efcff */
[----:B------:R-:W-:Y:S01]  /*1a70*/  LOP3.LUT R6, R7, 0x10000, RZ, 0xfc, !PT ;  /* 0x0001000007067812 */ /* 0x000fe200078efcff */
[----:B-1----:R-:W-:Y:S06]  /*1a80*/  @P1 BRA `(.L_x_126) ;  /* 0x0000000000081947 */ /* 0x002fec0003800000 */
[----:B------:R-:W1:Y:S02]  /*1a90*/  SYNCS.PHASECHK.TRANS64.TRYWAIT P1, [R17+URZ+0x31610], R8 ;  /* 0x03161008110075a7 */ /* 0x000e64000802017f */
[----:B-1----:R-:W-:Y:S05]  /*1aa0*/  @!P1 BRA `(.L_x_127) ;  /* 0x000000d0008c9947 */ /* 0x002fea0003800000 */
.L_x_126:
[----:B------:R-:W-:Y:S01]  /*1ab0*/  IMAD R7, R3, 0x800, R10 ;  /* 0x0000080003077824 */ /* 0x000fe200078e020a */
[C---:B------:R-:W-:Y:S01]  /*1ac0*/  R2UR UR6, R6.reuse ;  /* 0x00000000060672ca */ /* 0x040fe200000e0000 */
[C---:B01----:R-:W-:Y:S01]  /*1ad0*/  VIADD R8, R6.reuse, 0x80 ;  /* 0x0000008006087836 */ /* 0x043fe20000000000 */
        /* <DEDUP_REMOVED lines=407> */
[----:B------:R-:W-:Y:S01]  /*3450*/  VIADD R8, R6, 0x806 ;  /* 0x0000080606087836 */ /* 0x000fe20000000000 */
[----:B------:R-:W-:Y:S01]  /*3460*/  UMOV UR7, 0x40000000 ;  /* 0x4000000000077882 */ /* 0x000fe20000000000 */
[----:B------:R-:W-:Y:S01]  /*3470*/  UMOV UR5, 0x40000040 ;  /* 0x4000004000057882 */ /* 0x000fe20000000000 */
[----:B------:R-:W-:Y:S01]  /*3480*/  R2UR UR9, R7 ;  /* 0x00000000070972ca */ /* 0x000fe200000e0000 */
[----:B------:R-:W-:Y:S01]  /*3490*/  IMAD R7, R3, 0x40, R232 ;  /* 0x0000004003077824 */ /* 0x000fe200078e02e8 */
[----:B------:R-:W-:Y:S01]  /*34a0*/  R2UR UR8, R8 ;  /* 0x00000000080872ca */ /* 0x000fe200000e0000 */
[----:B------:R-:W-:-:S02]  /*34b0*/  VIADD R8, R6, 0x906 ;  /* 0x0000090606087836 */ /* 0x000fc40000000000 */
[----:B------:R-:W-:Y:S02]  /*34c0*/  IMAD R7, R7, 0x4, R18 ;  /* 0x0000000407077824 */ /* 0x000fe400078e0212 */
[----:B------:R-:W-:Y:S01]  /*34d0*/  VIADD R6, R6, 0x986 ;  /* 0x0000098606067836 */ /* 0x000fe20000000000 */
[----:B------:R-:W-:Y:S02]  /*34e0*/  R2UR UR10, R8 ;  /* 0x00000000080a72ca */ /* 0x000fe400000e0000 */
[----:B------:R0:W1:Y:S02]  /*34f0*/  LDS R8, [R7+0x2c100] ;  /* 0x02c1000007087984 */ /* 0x0000640000000800 */
[----:B------:R-:W-:Y:S02]  /*3500*/  R2UR UR11, R6 ;  /* 0x00000000060b72ca */ /* 0x000fe400000e0000 */
[----:B------:R0:W2:Y:S01]  /*3510*/  LDS R9, [R7+0x2c120] ;  /* 0x02c1200007097984 */ /* 0x0000a20000000800 */
        /* <DEDUP_REMOVED lines=12> */
[----:B------:R-:W-:Y:S01]  /*35e0*/  HGMMA.64x8x16.F32.BF16 R40, gdesc[UR4], R40, gsb0 ;  /* 0x00000000042879f0 */ /* 0x000fe20008001828 */
[----:B0-----:R-:W-:Y:S05]  /*35f0*/  @!P0 BRA `(.L_x_128) ;  /* 0x0000000000048947 */ /* 0x001fea0003800000 */
[----:B------:R-:W-:Y:S01]  /*3600*/  BPT.TRAP 0x1 ;  /* 0x000000040000795c */ /* 0x000fe20000300000 */
.L_x_128:
[----:B------:R-:W-:-:S04]  /*3610*/  SHF.L.U32 R11, R19, 0x1f, RZ ;  /* 0x0000001f130b7819 */ /* 0x000fc800000006ff */
[----:B------:R0:W3:Y:S01]  /*3620*/  SYNCS.PHASECHK.TRANS64.TRYWAIT P1, [R18+URZ+0x31630], R11 ;  /* 0x0316300b120075a7 */ /* 0x0000e2000802017f */
[----:B------:R-:W-:Y:S05]  /*3630*/  @!P0 BRA `(.L_x_129) ;  /* 0x0000000000048947 */ /* 0x000fea0003800000 */
[----:B------:R-:W-:Y:S01]  /*3640*/  BPT.TRAP 0x1 ;  /* 0x000000040000795c */ /* 0x000fe20000300000 */
.L_x_129:
        /* <DEDUP_REMOVED lines=8> */
[----:B---3--:R-:W-:Y:S06]  /*36d0*/  @P1 BRA `(.L_x_130) ;  /* 0x0000000000081947 */ /* 0x008fec0003800000 */
[----:B------:R-:W3:Y:S02]  /*36e0*/  SYNCS.PHASECHK.TRANS64.TRYWAIT P1, [R18+URZ+0x31630], R11 ;  /* 0x0316300b120075a7 */ /* 0x000ee4000802017f */
[----:B---3--:R-:W-:Y:S05]  /*36f0*/  @!P1 BRA `(.L_x_131) ;  /* 0x000000b4008c9947 */ /* 0x008fea0003800000 */
.L_x_130:
[C---:B------:R-:W-:Y:S01]  /*3700*/  VIADD R10, R6.reuse, 0x80 ;  /* 0x00000080060a7836 */ /* 0x040fe20000000000 */
[----:B------:R-:W-:Y:S01]  /*3710*/  R2UR UR4, R7 ;  /* 0x00000000070472ca */ /* 0x000fe200000e0000 */
[C---:B0--3--:R-:W-:Y:S01]  /*3720*/  VIADD R11, R6.reuse, 0x100 ;  /* 0x00000100060b7836 */ /* 0x049fe20000000000 */
[----:B------:R-:W-:Y:S01]  /*3730*/  R2UR UR6, R6 ;  /* 0x00000000060672ca */ /* 0x000fe200000e0000 */
[----:B------:R-:W-:Y:S01]  /*3740*/  WARPGROUP.ARRIVE ;  /* 0x00000000000079c5 */ /* 0x000fe20000000000 */
[----:B------:R-:W-:Y:S01]  /*3750*/  R2UR UR8, R10 ;  /* 0x000000000a0872ca */ /* 0x000fe200000e0000 */
[C---:B------:R-:W-:Y:S01]  /*3760*/  VIADD R10, R6.reuse, 0x180 ;  /* 0x00000180060a7836 */ /* 0x040fe20000000000 */
[----:B------:R-:W-:Y:S01]  /*3770*/  R2UR UR9, R11 ;  /* 0x000000000b0972ca */ /* 0x000fe200000e0000 */
[----:B------:R-:W-:Y:S01]  /*3780*/  VIADD R11, R6, 0x200 ;  /* 0x00000200060b7836 */ /* 0x000fe20000000000 */
[----:B------:R-:W-:Y:S01]  /*3790*/  UMOV UR5, 0x40000040 ;  /* 0x4000004000057882 */ /* 0x000fe20000000000 */
[----:B------:R-:W-:Y:S01]  /*37a0*/  UMOV UR7, 0x40000000 ;  /* 0x4000000000077882 */ /* 0x000fe20000000000 */
[----:B------:R-:W-:Y:S01]  /*37b0*/  R2UR UR10, R10 ;  /* 0x000000000a0a72ca */ /* 0x000fe200000e0000 */
[----:B------:R-:W-:Y:S01]  /*37c0*/  VIADD R10, R6, 0x2 ;  /* 0x00000002060a7836 */ /* 0x000fe20000000000 */
[----:B------:R-:W-:Y:S01]  /*37d0*/  R2UR UR11, R11 ;  /* 0x000000000b0b72ca */ /* 0x000fe200000e0000 */
[----:B------:R-:W-:Y:S01]  /*37e0*/  UMOV UR57, 0x40000040 ;  /* 0x4000004000397882 */ /* 0x000fe20000000000 */
[C---:B------:R-:W-:Y:S01]  /*37f0*/  ISETP.GT.AND P1, PT, R0.reuse, RZ, PT ;  /* 0x000000ff0000720c */ /* 0x040fe20003f24270 */
[----:B------:R-:W-:Y:S01]  /*3800*/  HGMMA.64x8x16.F32.BF16 R44, gdesc[UR4], RZ, !UPT ;  /* 0x00000000042c79f0 */ /* 0x000fe2000c7018ff */
[----:B------:R-:W-:Y:S01]  /*3810*/  UMOV UR7, 0x40000000 ;  /* 0x4000000000077882 */ /* 0x000fe20000000000 */
[----:B------:R-:W-:Y:S01]  /*3820*/  UMOV UR6, UR8 ;  /* 0x0000000800067c82 */ /* 0x000fe20008000000 */
[C---:B------:R-:W-:Y:S01]  /*3830*/  ISETP.GT.AND P6, PT, R0.reuse, 0x10, PT ;  /* 0x000000100000780c */ /* 0x040fe20003fc4270 */
[----:B------:R-:W-:Y:S01]  /*3840*/  HGMMA.64x8x16.F32.BF16 R48, gdesc[UR4], RZ, !UPT ;  /* 0x00000000043079f0 */ /* 0x000fe2000c7018ff */
[----:B------:R-:W-:Y:S01]  /*3850*/  UMOV UR6, UR9 ;  /* 0x0000000900067c82 */ /* 0x000fe20008000000 */
[----:B------:R-:W-:Y:S01]  /*3860*/  UMOV UR7, 0x40000000 ;  /* 0x4000000000077882 */ /* 0x000fe20000000000 */
        /* <DEDUP_REMOVED lines=11> */
[C---:B------:R-:W-:Y:S01]  /*3920*/  VIADD R10, R7.reuse, 0x2 ;  /* 0x00000002070a7836 */ /* 0x040fe20000000000 */
[----:B------:R-:W-:Y:S01]  /*3930*/  UMOV UR7, 0x40000000 ;  /* 0x4000000000077882 */ /* 0x000fe20000000000 */
[----:B------:R-:W-:Y:S01]  /*3940*/  UMOV UR5, 0x40000040 ;  /* 0x4000004000057882 */ /* 0x000fe20000000000 */
[----:B------:R-:W-:Y:S01]  /*3950*/  ISETP.GT.AND P5, PT, R0, 0x31, PT ;  /* 0x000000310000780c */ /* 0x000fe20003fa4270 */
[----:B------:R-:W-:Y:S01]  /*3960*/  UMOV UR59, 0x40 ;  /* 0x00000040003b7882 */ /* 0x000fe20000000000 */
[----:B------:R-:W-:Y:S01]  /*3970*/  R2UR UR4, R10 ;  /* 0x000000000a0472ca */ /* 0x000fe200000e0000 */
[----:B------:R-:W-:Y:S01]  /*3980*/  VIADD R10, R6, 0x82 ;  /* 0x00000082060a7836 */ /* 0x000fe20000000000 */
[----:B------:R-:W-:Y:S01]  /*3990*/  UMOV UR13, UR57 ;  /* 0x00000039000d7c82 */ /* 0x000fe20008000000 */
[----:B------:R-:W-:Y:S01]  /*39a0*/  UMOV UR15, 0x40 ;  /* 0x00000040000f7882 */ /* 0x000fe20000000000 */
[----:B------:R-:W-:Y:S01]  /*39b0*/  UMOV UR17, UR57 ;  /* 0x0000003900117c82 */ /* 0x000fe20008000000 */
[----:B------:R-:W-:Y:S01]  /*39c0*/  UMOV UR19, 0x40 ;  /* 0x0000004000137882 */ /* 0x000fe20000000000 */
[----:B------:R-:W-:Y:S01]  /*39d0*/  R2UR UR8, R10 ;  /* 0x000000000a0872ca */ /* 0x000fe200000e0000 */
[----:B------:R-:W-:Y:S01]  /*39e0*/  VIADD R10, R6, 0x102 ;  /* 0x00000102060a7836 */ /* 0x000fe20000000000 */
[----:B------:R-:W-:Y:S01]  /*39f0*/  UMOV UR49, 0x40000040 ;  /* 0x4000004000317882 */ /* 0x000fe20000000000 */
[----:B------:R-:W-:Y:S01]  /*3a00*/  UMOV UR51, 0x40 ;  /* 0x0000004000337882 */ /* 0x000fe20000000000 */
[----:B------:R-:W-:Y:S01]  /*3a10*/  UMOV UR53, UR49 ;  /* 0x0000003100357c82 */ /* 0x000fe20008000000 */
[----:B------:R-:W-:Y:S01]  /*3a20*/  UMOV UR55, 0x40 ;  /* 0x0000004000377882 */ /* 0x000fe20000000000 */
[----:B------:R-:W-:Y:S01]  /*3a30*/  R2UR UR9, R10 ;  /* 0x000000000a0972ca */ /* 0x000fe200000e0000 */
[----:B------:R-:W-:Y:S01]  /*3a40*/  VIADD R10, R6, 0x182 ;  /* 0x00000182060a7836 */ /* 0x000fe20000000000 */
[----:B------:R-:W-:Y:S01]  /*3a50*/  UMOV UR45, UR49 ;  /* 0x00000031002d7c82 */ /* 0x000fe20008000000 */
[----:B------:R-:W-:Y:S01]  /*3a60*/  UMOV UR47, 0x40 ;  /* 0x00000040002f7882 */ /* 0x000fe20000000000 */
[----:B------:R-:W-:Y:S01]  /*3a70*/  UMOV UR29, 0x40000040 ;  /* 0x40000040001d7882 */ /* 0x000fe20000000000 */
        /* <DEDUP_REMOVED lines=8> */
[----:B------:R-:W-:Y:S01]  /*3b00*/  HGMMA.64x8x16.F32.BF16 R44, gdesc[UR4], R44 ;  /* 0x00000000042c79f0 */ /* 0x000fe2000870182c */
[----:B------:R-:W-:Y:S01]  /*3b10*/  UMOV UR6, UR8 ;  /* 0x0000000800067c82 */ /* 0x000fe20008000000 */
[----:B------:R-:W-:Y:S01]  /*3b20*/  UMOV UR7, 0x40000000 ;  /* 0x4000000000077882 */ /* 0x000fe20000000000 */
[----:B------:R-:W-:Y:S01]  /*3b30*/  VIADD R10, R6, 0x4 ;  /* 0x00000004060a7836 */ /* 0x000fe20000000000 */
        /* <DEDUP_REMOVED lines=15> */
[----:B------:R-:W-:Y:S01]  /*3c30*/  UMOV UR7, 0x40000000 ;  /* 0x4000000000077882 */ /* 0x000fe20000000000 */
[----:B------:R-:W-:Y:S01]  /*3c40*/  UMOV UR5, 0x40000040 ;  /* 0x4000004000057882 */ /* 0x000fe20000000000 */
[----:B------:R-:W-:Y:S01]  /*3c50*/  UMOV UR27, 0x40 ;  /* 0x00000040001b7882 */ /* 0x000fe20000000000 */
[----:B------:R-:W-:Y:S01]  /*3c60*/  UMOV UR23, 0x40 ;  /* 0x0000004000177882 */ /* 0x000fe20000000000 */
[----:B------:R-:W-:Y:S01]  /*3c70*/  R2UR UR4, R10 ;  /* 0x000000000a0472ca */ /* 0x000fe200000e0000 */
[----:B------:R-:W-:-:S05]  /*3c80*/  VIADD R10, R6, 0x84 ;  /* 0x00000084060a7836 */ /* 0x000fca0000000000 */
[----:B------:R-:W-:Y:S01]  /*3c90*/  R2UR UR8, R10 ;  /* 0x000000000a0872ca */ /* 0x000fe200000e0000 */
[----:B------:R-:W-:-:S05]  /*3ca0*/  VIADD R10, R6, 0x104 ;  /* 0x00000104060a7836 */ /* 0x000fca0000000000 */
[----:B------:R-:W-:Y:S01]  /*3cb0*/  R2UR UR9, R10 ;  /* 0x000000000a0972ca */ /* 0x000fe200000e0000 */
[----:B------:R-:W-:-:S05]  /*3cc0*/  VIADD R10, R6, 0x184 ;  /* 0x00000184060a7836 */ /* 0x000fca0000000000 */
[----:B------:R-:W-:Y:S01]  /*3cd0*/  R2UR UR10, R10 ;  /* 0x000000000a0a72ca */ /* 0x000fe200000e0000 */
[----:B------:R-:W-:-:S05]  /*3ce0*/  VIADD R10, R6, 0x204 ;  /* 0x00000204060a7836 */ /* 0x000fca0000000000 */
[----:B------:R-:W-:Y:S01]  /*3cf0*/  R2UR UR11, R10 ;  /* 0x000000000a0b72ca */ /* 0x000fe200000e0000 */
[----:B------:R-:W-:Y:S01]  /*3d00*/  HGMMA.64x8x16.F32.BF16 R44, gdesc[UR4], R44 ;  /* 0x00000000042c79f0 */ /* 0x000fe2000870182c */
[----:B------:R-:W-:Y:S01]  /*3d10*/  UMOV UR6, UR8 ;  /* 0x0000000800067c82 */ /* 0x000fe20008000000 */
[----:B------:R-:W-:Y:S01]  /*3d20*/  UMOV UR7, 0x40000000 ;  /* 0x4000000000077882 */ /* 0x000fe20000000000 */
        /* <DEDUP_REMOVED lines=13> */
[----:B------:R-:W-:Y:S01]  /*3e00*/  UMOV UR7, 0x40000000 ;  /* 0x4000000000077882 */ /* 0x000fe20000000000 */
[----:B------:R-:W-:-:S03]  /*3e10*/  UMOV UR5, 0x40000040 ;  /* 0x4000004000057882 */ /* 0x000fc60000000000 */
        /* <DEDUP_REMOVED lines=294> */
[C---:B------:R-:W-:Y:S01]  /*5080*/  VIADD R10, R7.reuse, 0x604 ;  /* 0x00000604070a7836 */ /* 0x040fe20000000000 */
[----:B------:R-:W-:Y:S01]  /*5090*/  UMOV UR7, 0x40000000 ;  /* 0x4000000000077882 */ /* 0x000fe20000000000 */
[----:B------:R-:W-:Y:S01]  /*50a0*/  UMOV UR5, 0x40000040 ;  /* 0x4000004000057882 */ /* 0x000fe20000000000 */
[----:B------:R-:W-:Y:S02]  /*50b0*/  VIADD R7, R7, 0x606 ;  /* 0x0000060607077836 */ /* 0x000fe40000000000 */
        /* <DEDUP_REMOVED lines=31> */
[C---:B------:R-:W-:Y:S02]  /*52b0*/  VIADD R7, R6.reuse, 0x906 ;  /* 0x0000090606077836 */ /* 0x040fe40000000000 */
[----:B------:R-:W-:-:S03]  /*52c0*/  VIADD R6, R6, 0x986 ;  /* 0x0000098606067836 */ /* 0x000fc60000000000 */
[----:B------:R-:W-:Y:S02]  /*52d0*/  R2UR UR10, R7 ;  /* 0x00000000070a72ca */ /* 0x000fe400000e0000 */
[----:B------:R-:W-:Y:S01]  /*52e0*/  R2UR UR11, R6 ;  /* 0x00000000060b72ca */ /* 0x000fe200000e0000 */
[----:B------:R-:W-:Y:S01]  /*52f0*/  HGMMA.64x8x16.F32.BF16 R44, gdesc[UR4], R44 ;  /* 0x00000000042c79f0 */ /* 0x000fe2000870182c */
[----:B------:R-:W-:Y:S01]  /*5300*/  UMOV UR6, UR8 ;  /* 0x0000000800067c82 */ /* 0x000fe20008000000 */
[----:B------:R-:W-:Y:S02]  /*5310*/  UMOV UR7, 0x40000000 ;  /* 0x4000000000077882 */ /* 0x000fe40000000000 */
[----:B------:R-:W-:Y:S01]  /*5320*/  HGMMA.64x8x16.F32.BF16 R48, gdesc[UR4], R48 ;  /* 0x00000000043079f0 */ /* 0x000fe20008701830 */
[----:B------:R-:W-:Y:S01]  /*5330*/  UMOV UR6, UR9 ;  /* 0x0000000900067c82 */ /* 0x000fe20008000000 */
[----:B------:R-:W-:Y:S01]  /*5340*/  UMOV UR7, 0x40000000 ;  /* 0x4000000000077882 */ /* 0x000fe20000000000 */
[----:B------:R-:W-:Y:S01]  /*5350*/  UMOV UR9, UR57 ;  /* 0x0000003900097c82 */ /* 0x000fe20008000000 */
[----:B------:R-:W-:Y:S02]  /*5360*/  HGMMA.64x8x16.F32.BF16 R52, gdesc[UR4], R52 ;  /* 0x00000000043479f0 */ /* 0x000fe40008701834 */
[----:B------:R-:W-:Y:S01]  /*5370*/  UMOV UR6, UR10 ;  /* 0x0000000a00067c82 */ /* 0x000fe20008000000 */
[----:B------:R-:W-:-:S02]  /*5380*/  UMOV UR7, 0x40000000 ;  /* 0x4000000000077882 */ /* 0x000fc40000000000 */
[----:B------:R-:W-:Y:S01]  /*5390*/  HGMMA.64x8x16.F32.BF16 R216, gdesc[UR4], R216 ;  /* 0x0000000004d879f0 */ /* 0x000fe200087018d8 */
[----:B------:R-:W-:Y:S01]  /*53a0*/  UMOV UR6, UR11 ;  /* 0x0000000b00067c82 */ /* 0x000fe20008000000 */
[----:B------:R-:W-:Y:S01]  /*53b0*/  UMOV UR7, 0x40000000 ;  /* 0x4000000000077882 */ /* 0x000fe20000000000 */
[----:B------:R-:W-:Y:S01]  /*53c0*/  UMOV UR11, 0x40 ;  /* 0x00000040000b7882 */ /* 0x000fe20000000000 */
[----:B------:R-:W-:Y:S03]  /*53d0*/  HGMMA.64x8x16.F32.BF16 R220, gdesc[UR4], R220, gsb0 ;  /* 0x0000000004dc79f0 */ /* 0x000fe600080018dc */
[----:B------:R-:W-:Y:S02]  /*53e0*/  WARPGROUP.DEPBAR.LE gsb0, 0x1 ;  /* 0x00008000000079c5 */ /* 0x000fe40000010100 */
[----:B------:R-:W-:Y:S01]  /*53f0*/  FMUL.FTZ R10, R24, UR61 ;  /* 0x0000003d180a7c20 */ /* 0x000fe20008410000 */
[----:B------:R-:W-:Y:S01]  /*5400*/  FMUL.FTZ R11, R26, UR61 ;  /* 0x0000003d1a0b7c20 */ /* 0x000fe20008410000 */
[----:B------:R-:W-:Y:S01]  /*5410*/  FMUL.FTZ R12, R25, UR61 ;  /* 0x0000003d190c7c20 */ /* 0x000fe20008410000 */
[----:B------:R-:W-:Y:S01]  /*5420*/  FMUL.FTZ R13, R27, UR61 ;  /* 0x0000003d1b0d7c20 */ /* 0x000fe20008410000 */
[----:B------:R-:W-:-:S02]  /*5430*/  IMAD R27, R232, 0x4, R18 ;  /* 0x00000004e81b7824 */ /* 0x000fc400078e0212 */
[----:B------:R-:W-:Y:S01]  /*5440*/  FMUL.FTZ R24, R28, UR61 ;  /* 0x0000003d1c187c20 */ /* 0x000fe20008410000 */
[----:B------:R-:W0:Y:S01]  /*5450*/  MUFU.TANH R10, R10 ;  /* 0x0000000a000a7308 */ /* 0x000e220000002400 */
[----:B------:R-:W-:Y:S01]  /*5460*/  FMUL.FTZ R25, R29, UR61 ;  /* 0x0000003d1d197c20 */ /* 0x000fe20008410000 */
[----:B------:R-:W-:Y:S01]  /*5470*/  FMUL.FTZ R28, R32, UR61 ;  /* 0x0000003d201c7c20 */ /* 0x000fe20008410000 */
[----:B------:R-:W3:Y:S01]  /*5480*/  LDS R15, [R27+0x2c300] ;  /* 0x02c300001b0f7984 */ /* 0x000ee20000000800 */
[----:B------:R-:W-:Y:S01]  /*5490*/  FMUL.FTZ R29, R35, UR61 ;  /* 0x0000003d231d7c20 */ /* 0x000fe20008410000 */
[----:B------:R-:W-:Y:S01]  /*54a0*/  FMUL.FTZ R26, R30, UR61 ;  /* 0x0000003d1e1a7c20 */ /* 0x000fe20008410000 */
[----:B------:R-:W-:Y:S01]  /*54b0*/  FMUL.FTZ R30, R36, UR61 ;  /* 0x0000003d241e7c20 */ /* 0x000fe20008410000 */
[----:B------:R4:W5:Y:S01]  /*54c0*/  LDS R14, [R27+0x2c320] ;  /* 0x02c320001b0e7984 */ /* 0x0009620000000800 */
[----:B------:R-:W2:Y:S01]  /*54d0*/  MUFU.TANH R11, R11 ;  /* 0x0000000b000b7308 */ /* 0x000ea20000002400 */
[----:B------:R-:W-:Y:S01]  /*54e0*/  FMUL.FTZ R36, R40, UR61 ;  /* 0x0000003d28247c20 */ /* 0x000fe20008410000 */
[----:B------:R-:W-:Y:S01]  /*54f0*/  FMUL.FTZ R32, R38, UR61 ;  /* 0x0000003d26207c20 */ /* 0x000fe20008410000 */
[----:B------:R-:W-:Y:S01]  /*5500*/  FMUL.FTZ R39, R39, UR61 ;  /* 0x0000003d27277c20 */ /* 0x000fe20008410000 */
[----:B------:R-:W-:Y:S01]  /*5510*/  FMUL.FTZ R40, R42, UR61 ;  /* 0x0000003d2a287c20 */ /* 0x000fe20008410000 */
[----:B----4-:R-:W-:-:S03]  /*5520*/  FMUL.FTZ R27, R31, UR61 ;  /* 0x0000003d1f1b7c20 */ /* 0x010fc60008410000 */
[----:B------:R-:W4:Y:S01]  /*5530*/  MUFU.TANH R12, R12 ;  /* 0x0000000c000c7308 */ /* 0x000f220000002400 */
[C---:B0-----:R-:W-:Y:S01]  /*5540*/  FSEL R7, R10.reuse, -INF , P1 ;  /* 0xff8000000a077808 */ /* 0x041fe20000800000 */
[----:B------:R-:W-:Y:S01]  /*5550*/  FFMA.FTZ R10, -R10, R10, 1 ;  /* 0x3f8000000a0a7423 */ /* 0x000fe2000001010a */
[----:B------:R-:W-:-:S03]  /*5560*/  FMUL.FTZ R31, R37, UR61 ;  /* 0x0000003d251f7c20 */ /* 0x000fc60008410000 */
[----:B-1----:R-:W-:Y:S02]  /*5570*/  FFMA.FTZ R23, R7, UR60, -R8 ;  /* 0x0000003c07177c23 */ /* 0x002fe40008010808 */
[----:B------:R-:W0:Y:S01]  /*5580*/  MUFU.TANH R13, R13 ;  /* 0x0000000d000d7308 */ /* 0x000e220000002400 */
[----:B--2---:R-:W-:Y:S02]  /*5590*/  FSEL R6, R11, -INF , P1 ;  /* 0xff8000000b067808 */ /* 0x004fe40000800000 */
[----:B------:R-:W-:-:S03]  /*55a0*/  ISETP.GT.AND P1, PT, R0, 0x1, PT ;  /* 0x000000010000780c */ /* 0x000fc60003f24270 */
[----:B------:R-:W-:Y:S02]  /*55b0*/  FFMA.FTZ R21, R6, UR60, -R9 ;  /* 0x0000003c06157c23 */ /* 0x000fe40008010809 */
[----:B------:R-:W-:Y:S01]  /*55c0*/  MUFU.EX2 R23, R23 ;  /* 0x0000001700177308 */ /* 0x000fe20000000800 */
[----:B----4-:R-:W-:Y:S01]  /*55d0*/  FSEL R7, R12, -INF , P1 ;  /* 0xff8000000c077808 */ /* 0x010fe20000800000 */
[----:B------:R-:W-:-:S04]  /*55e0*/  WARPGROUP.DEPBAR.LE gsb0, 0x0 ;  /* 0x00008000000079c5 */ /* 0x000fc80000010000 */
[----:B------:R-:W-:Y:S02]  /*55f0*/  FFMA.FTZ R22, R7, UR60, -R8 ;  /* 0x0000003c07167c23 */ /* 0x000fe40008010808 */
[----:B------:R-:W-:Y:S01]  /*5600*/  MUFU.EX2 R21, R21 ;  /* 0x0000001500157308 */ /* 0x000fe20000000800 */
[C---:B0-----:R-:W-:Y:S01]  /*5610*/  FSEL R6, R13.reuse, -INF , P1 ;  /* 0xff8000000d067808 */ /* 0x041fe20000800000 */
[----:B------:R-:W-:Y:S01]  /*5620*/  FFMA.FTZ R13, -R13, R13, 1 ;  /* 0x3f8000000d0d7423 */ /* 0x000fe2000001010d */
[--C-:B---3--:R-:W-:Y:S01]  /*5630*/  FADD.FTZ R44, R44, -R15.reuse ;  /* 0x8000000f2c2c7221 */ /* 0x108fe20000010000 */
[----:B------:R-:W-:Y:S01]  /*5640*/  ISETP.GT.AND P1, PT, R0, 0x11, PT ;  /* 0x000000110000780c */ /* 0x000fe20003f24270 */
[----:B------:R-:W-:Y:S01]  /*5650*/  FADD.FTZ R48, R48, -R15 ;  /* 0x8000000f30307221 */ /* 0x000fe20000010000 */
[----:B------:R-:W-:Y:S01]  /*5660*/  FFMA.FTZ R20, R6, UR60, -R9 ;  /* 0x0000003c06147c23 */ /* 0x000fe20008010809 */
[--C-:B-----5:R-:W-:Y:S01]  /*5670*/  FADD.FTZ R46, R46, -R14.reuse ;  /* 0x8000000e2e2e7221 */ /* 0x120fe20000010000 */
[----:B------:R-:W0:Y:S01]  /*5680*/  MUFU.EX2 R22, R22 ;  /* 0x0000001600167308 */ /* 0x000e220000000800 */
[--C-:B------:R-:W-:Y:S01]  /*5690*/  FADD.FTZ R47, R47, -R14.reuse ;  /* 0x8000000e2f2f7221 */ /* 0x100fe20000010000 */
[--C-:B------:R-:W-:Y:S01]  /*56a0*/  FADD.FTZ R45, R45, -R15.reuse ;  /* 0x8000000f2d2d7221 */ /* 0x100fe20000010000 */
[--C-:B------:R-:W-:Y:S01]  /*56b0*/  FADD.FTZ R49, R49, -R15.reuse ;  /* 0x8000000f31317221 */ /* 0x100fe20000010000 */
[--C-:B------:R-:W-:Y:S01]  /*56c0*/  FADD.FTZ R52, R52, -R15.reuse ;  /* 0x8000000f34347221 */ /* 0x100fe20000010000 */
[--C-:B------:R-:W-:Y:S01]  /*56d0*/  FADD.FTZ R53, R53, -R15.reuse ;  /* 0x8000000f35357221 */ /* 0x100fe20000010000 */
[--C-:B------:R-:W-:Y:S01]  /*56e0*/  FADD.FTZ R220, R220, -R15.reuse ;  /* 0x8000000fdcdc7221 */ /* 0x100fe20000010000 */
[--C-:B------:R-:W-:Y:S01]  /*56f0*/  FADD.FTZ R216, R216, -R15.reuse ;  /* 0x8000000fd8d87221 */ /* 0x100fe20000010000 */
[----:B------:R-:W1:Y:S01]  /*5700*/  MUFU.EX2 R20, R20 ;  /* 0x0000001400147308 */ /* 0x000e620000000800 */
[--C-:B------:R-:W-:Y:S01]  /*5710*/  FADD.FTZ R217, R217, -R15.reuse ;  /* 0x8000000fd9d97221 */ /* 0x100fe20000010000 */
[----:B------:R-:W-:Y:S01]  /*5720*/  FADD.FTZ R15, R221, -R15 ;  /* 0x8000000fdd0f7221 */ /* 0x000fe20000010000 */
[--C-:B------:R-:W-:Y:S01]  /*5730*/  FADD.FTZ R50, R50, -R14.reuse ;  /* 0x8000000e32327221 */ /* 0x100fe20000010000 */
[--C-:B------:R-:W-:Y:S01]  /*5740*/  FADD.FTZ R54, R54, -R14.reuse ;  /* 0x8000000e36367221 */ /* 0x100fe20000010000 */
[--C-:B------:R-:W-:Y:S01]  /*5750*/  FADD.FTZ R51, R51, -R14.reuse ;  /* 0x8000000e33337221 */ /* 0x100fe20000010000 */
[--C-:B------:R-:W-:Y:S01]  /*5760*/  FADD.FTZ R55, R55, -R14.reuse ;  /* 0x8000000e37377221 */ /* 0x100fe20000010000 */
[--C-:B------:R-:W-:Y:S01]  /*5770*/  FADD.FTZ R218, R218, -R14.reuse ;  /* 0x8000000edada7221 */ /* 0x100fe20000010000 */
[----:B------:R-:W2:Y:S01]  /*5780*/  MUFU.TANH R24, R24 ;  /* 0x0000001800187308 */ /* 0x000ea20000002400 */
[C---:B0-----:R-:W-:Y:S01]  /*5790*/  F2FP.BF16.F32.PACK_AB R6, R22.reuse, R23 ;  /* 0x000000171606723e */ /* 0x041fe200000010ff */
[----:B------:R-:W-:Y:S01]  /*57a0*/  FMUL.FTZ R38, R22, R45 ;  /* 0x0000002d16267220 */ /* 0x000fe20000410000 */
[--C-:B------:R-:W-:Y:S01]  /*57b0*/  FADD.FTZ R219, R219, -R14.reuse ;  /* 0x8000000edbdb7221 */ /* 0x100fe20000010000 */
[--C-:B------:R-:W-:Y:S01]  /*57c0*/  FADD.FTZ R222, R222, -R14.reuse ;  /* 0x8000000edede7221 */ /* 0x100fe20000010000 */
[----:B------:R-:W-:-:S03]  /*57d0*/  FADD.FTZ R14, R223, -R14 ;  /* 0x8000000edf0e7221 */ /* 0x000fc60000010000 */
[----:B------:R-:W0:Y:S01]  /*57e0*/  MUFU.TANH R25, R25 ;  /* 0x0000001900197308 */ /* 0x000e220000002400 */
[----:B-1----:R-:W-:Y:S01]  /*57f0*/  F2FP.BF16.F32.PACK_AB R7, R20, R21 ;  /* 0x000000151407723e */ /* 0x002fe200000010ff */
[----:B------:R-:W-:Y:S06]  /*5800*/  BAR.SYNC.DEFER_BLOCKING 0x9, 0x100 ;  /* 0x0244000000007b1d */ /* 0x000fec0000010000 */
[----:B------:R-:W1:Y:S08]  /*5810*/  MUFU.TANH R28, R28 ;  /* 0x0000001c001c7308 */ /* 0x000e700000002400 */
[----:B------:R-:W-:Y:S08]  /*5820*/  MUFU.TANH R30, R30 ;  /* 0x0000001e001e7308 */ /* 0x000ff00000002400 */
[----:B------:R-:W-:Y:S01]  /*5830*/  MUFU.TANH R31, R31 ;  /* 0x0000001f001f7308 */ /* 0x000fe20000002400 */
[----:B------:R3:W-:Y:S07]  /*5840*/  STSM.16.M88.2 [R2+0x2c500], R6 ;  /* 0x02c5000602007844 */ /* 0x0007ee0000000100 */
[----:B------:R-:W4:Y:S01]  /*5850*/  MUFU.TANH R26, R26 ;  /* 0x0000001a001a7308 */ /* 0x000f220000002400 */
[----:B---3--:R-:W-:Y:S01]  /*5860*/  FMUL.FTZ R6, R33, UR61 ;  /* 0x0000003d21067c20 */ /* 0x008fe20008410000 */
[----:B------:R-:W-:Y:S01]  /*5870*/  FMUL.FTZ R33, R23, R44 ;  /* 0x0000002c17217220 */ /* 0x000fe20000410000 */
[----:B------:R-:W-:Y:S01]  /*5880*/  FMUL.FTZ R23, R21, R46 ;  /* 0x0000002e15177220 */ /* 0x000fe20000410000 */
[----:B--2---:R-:W-:Y:S01]  /*5890*/  FSEL R21, R24, -INF , P6 ;  /* 0xff80000018157808 */ /* 0x004fe20003000000 */
[----:B------:R-:W-:Y:S01]  /*58a0*/  FMUL.FTZ R7, R34, UR61 ;  /* 0x0000003d22077c20 */ /* 0x000fe20008410000 */
[----:B------:R-:W-:-:S02]  /*58b0*/  FMUL.FTZ R34, R20, R47 ;  /* 0x0000002f14227220 */ /* 0x000fc40000410000 */
[----:B------:R-:W-:Y:S01]  /*58c0*/  MUFU.TANH R6, R6 ;  /* 0x0000000600067308 */ /* 0x000fe20000002400 */
[----:B------:R-:W-:Y:S01]  /*58d0*/  FMUL.FTZ R10, R10, R33 ;  /* 0x000000210a0a7220 */ /* 0x000fe20000410000 */
[--C-:B------:R-:W-:Y:S01]  /*58e0*/  FFMA.FTZ R35, R21, UR60, -R8.reuse ;  /* 0x0000003c15237c23 */ /* 0x100fe20008010808 */
[----:B0-----:R-:W-:Y:S01]  /*58f0*/  FSEL R21, R25, -INF , P1 ;  /* 0xff80000019157808 */ /* 0x001fe20000800000 */
[----:B------:R-:W-:Y:S01]  /*5900*/  FMUL.FTZ R44, R41, UR61 ;  /* 0x0000003d292c7c20 */ /* 0x000fe20008410000 */
[----:B-1----:R-:W-:Y:S01]  /*5910*/  FSEL R33, R28, -INF , P2 ;  /* 0xff8000001c217808 */ /* 0x002fe20001000000 */
[----:B------:R-:W-:Y:S01]  /*5920*/  FFMA.FTZ R25, -R25, R25, 1 ;  /* 0x3f80000019197423 */ /* 0x000fe20000010119 */
[----:B----4-:R-:W-:Y:S01]  /*5930*/  FSEL R46, R26, -INF , P6 ;  /* 0xff8000001a2e7808 */ /* 0x010fe20003000000 */
[----:B------:R-:W0:Y:S01]  /*5940*/  MUFU.EX2 R35, R35 ;  /* 0x0000002300237308 */ /* 0x000e220000000800 */
[--C-:B------:R-:W-:Y:S01]  /*5950*/  FFMA.FTZ R20, R21, UR60, -R8.reuse ;  /* 0x0000003c15147c23 */ /* 0x100fe20008010808 */
[----:B------:R-:W-:Y:S01]  /*5960*/  FFMA.FTZ R33, R33, UR60, -R8 ;  /* 0x0000003c21217c23 */ /* 0x000fe20008010808 */
[----:B------:R-:W-:Y:S01]  /*5970*/  FFMA.FTZ R21, -R12, R12, 1 ;  /* 0x3f8000000c157423 */ /* 0x000fe2000001010c */
[----:B------:R-:W-:Y:S01]  /*5980*/  FFMA.FTZ R12, -R24, R24, 1 ;  /* 0x3f800000180c7423 */ /* 0x000fe20000010118 */
[----:B------:R-:W-:Y:S01]  /*5990*/  ISETP.GT.AND P6, PT, R0, 0x40, PT ;  /* 0x000000400000780c */ /* 0x000fe20003fc4270 */
[----:B------:R-:W-:Y:S01]  /*59a0*/  FMUL.FTZ R34, R13, R34 ;  /* 0x000000220d227220 */ /* 0x000fe20000410000 */
[----:B------:R-:W-:Y:S01]  /*59b0*/  FMUL.FTZ R21, R21, R38 ;  /* 0x0000002615157220 */ /* 0x000fe20000410000 */
[----:B------:R-:W1:Y:S08]  /*59c0*/  MUFU.EX2 R20, R20 ;  /* 0x0000001400147308 */ /* 0x000e700000000800 */
[----:B------:R-:W2:Y:S01]  /*59d0*/  MUFU.TANH R27, R27 ;  /* 0x0000001b001b7308 */ /* 0x000ea20000002400 */
[----:B0-----:R-:W-:-:S04]  /*59e0*/  FMUL.FTZ R37, R35, R48 ;  /* 0x0000003023257220 */ /* 0x001fc80000410000 */
[----:B------:R-:W-:Y:S01]  /*59f0*/  FMUL.FTZ R12, R12, R37 ;  /* 0x000000250c0c7220 */ /* 0x000fe20000410000 */
[----:B------:R-:W-:Y:S02]  /*5a00*/  FSEL R37, R6, -INF , P3 ;  /* 0xff80000006257808 */ /* 0x000fe40001800000 */
[----:B------:R-:W-:Y:S01]  /*5a10*/  MUFU.EX2 R33, R33 ;  /* 0x0000002100217308 */ /* 0x000fe20000000800 */
[----:B-1----:R-:W-:Y:S02]  /*5a20*/  FMUL.FTZ R24, R20, R49 ;  /* 0x0000003114187220 */ /* 0x002fe40000410000 */
[--C-:B------:R-:W-:Y:S01]  /*5a30*/  FFMA.FTZ R38, R37, UR60, -R8.reuse ;  /* 0x0000003c25267c23 */ /* 0x100fe20008010808 */
[----:B------:R-:W-:Y:S01]  /*5a40*/  FSEL R37, R30, -INF , P4 ;  /* 0xff8000001e257808 */ /* 0x000fe20002000000 */
[----:B------:R-:W-:Y:S01]  /*5a50*/  FMUL.FTZ R25, R25, R24 ;  /* 0x0000001819197220 */ /* 0x000fe20000410000 */
[----:B------:R-:W-:Y:S02]  /*5a60*/  FFMA.FTZ R24, -R28, R28, 1 ;  /* 0x3f8000001c187423 */ /* 0x000fe4000001011c */
[----:B------:R-:W0:Y:S01]  /*5a70*/  MUFU.TANH R36, R36 ;  /* 0x0000002400247308 */ /* 0x000e220000002400 */
[----:B------:R-:W-:Y:S01]  /*5a80*/  FFMA.FTZ R41, R37, UR60, -R8 ;  /* 0x0000003c25297c23 */ /* 0x000fe20008010808 */
[C---:B------:R-:W-:Y:S01]  /*5a90*/  FSEL R37, R31.reuse, -INF , P5 ;  /* 0xff8000001f257808 */ /* 0x040fe20002800000 */
[----:B------:R-:W-:Y:S01]  /*5aa0*/  FFMA.FTZ R31, -R31, R31, 1 ;  /* 0x3f8000001f1f7423 */ /* 0x000fe2000001011f */
[----:B--2---:R-:W-:-:S02]  /*5ab0*/  FSEL R42, R27, -INF , P1 ;  /* 0xff8000001b2a7808 */ /* 0x004fc40000800000 */
[----:B------:R-:W-:Y:S01]  /*5ac0*/  ISETP.GT.AND P1, PT, R0, 0x41, PT ;  /* 0x000000410000780c */ /* 0x000fe20003f24270 */
[----:B------:R-:W-:Y:S01]  /*5ad0*/  FFMA.FTZ R28, R37, UR60, -R8 ;  /* 0x0000003c251c7c23 */ /* 0x000fe20008010808 */
[----:B------:R-:W1:Y:S01]  /*5ae0*/  MUFU.TANH R44, R44 ;  /* 0x0000002c002c7308 */ /* 0x000e620000002400 */
[----:B------:R-:W-:-:S07]  /*5af0*/  FFMA.FTZ R42, R42, UR60, -R9 ;  /* 0x0000003c2a2a7c23 */ /* 0x000fce0008010809 */
[----:B------:R2:W-:Y:S01]  /*5b00*/  MUFU.TANH R22, R39 ;  /* 0x0000002700167308 */ /* 0x0005e20000002400 */
[C---:B0-----:R-:W-:Y:S01]  /*5b10*/  FSEL R37, R36.reuse, -INF , P6 ;  /* 0xff80000024257808 */ /* 0x041fe20003000000 */
[----:B------:R-:W-:-:S04]  /*5b20*/  FFMA.FTZ R36, -R36, R36, 1 ;  /* 0x3f80000024247423 */ /* 0x000fc80000010124 */
[----:B------:R-:W-:Y:S01]  /*5b30*/  FFMA.FTZ R45, R37, UR60, -R8 ;  /* 0x0000003c252d7c23 */ /* 0x000fe20008010808 */
[----:B------:R-:W-:Y:S01]  /*5b40*/  FFMA.FTZ R37, -R6, R6, 1 ;  /* 0x3f80000006257423 */ /* 0x000fe20000010106 */
[----:B------:R-:W0:Y:S01]  /*5b50*/  MUFU.EX2 R38, R38 ;  /* 0x0000002600267308 */ /* 0x000e220000000800 */
[----:B--2---:R-:W-:-:S04]  /*5b60*/  FMUL.FTZ R39, R33, R52 ;  /* 0x0000003421277220 */ /* 0x004fc80000410000 */
[----:B------:R-:W-:Y:S01]  /*5b70*/  FMUL.FTZ R24, R24, R39 ;  /* 0x0000002718187220 */ /* 0x000fe20000410000 */
[----:B-1----:R-:W-:Y:S02]  /*5b80*/  FSEL R39, R44, -INF , P1 ;  /* 0xff8000002c277808 */ /* 0x002fe40000800000 */
[----:B------:R-:W1:Y:S03]  /*5b90*/  MUFU.TANH R7, R7 ;  /* 0x0000000700077308 */ /* 0x000e660000002400 */
[----:B------:R-:W-:Y:S01]  /*5ba0*/  FFMA.FTZ R47, R39, UR60, -R8 ;  /* 0x0000003c272f7c23 */ /* 0x000fe20008010808 */
[----:B------:R-:W-:-:S04]  /*5bb0*/  FFMA.FTZ R8, -R30, R30, 1 ;  /* 0x3f8000001e087423 */ /* 0x000fc8000001011e */
[----:B------:R2:W3:Y:S01]  /*5bc0*/  MUFU.EX2 R39, R45 ;  /* 0x0000002d00277308 */ /* 0x0004e20000000800 */
[----:B0-----:R-:W-:-:S04]  /*5bd0*/  FMUL.FTZ R6, R38, R53 ;  /* 0x0000003526067220 */ /* 0x001fc80000410000 */
[----:B------:R-:W-:Y:S01]  /*5be0*/  FMUL.FTZ R37, R37, R6 ;  /* 0x0000000625257220 */ /* 0x000fe20000410000 */
[----:B------:R-:W-:Y:S02]  /*5bf0*/  FMUL.FTZ R6, R43, UR61 ;  /* 0x0000003d2b067c20 */ /* 0x000fe40008410000 */
[----:B------:R-:W0:Y:S01]  /*5c00*/  MUFU.EX2 R30, R47 ;  /* 0x0000002f001e7308 */ /* 0x000e220000000800 */
[----:B--2---:R-:W-:Y:S01]  /*5c10*/  FFMA.FTZ R45, R46, UR60, -R9 ;  /* 0x0000003c2e2d7c23 */ /* 0x004fe20008010809 */
[----:B-1----:R-:W-:Y:S02]  /*5c20*/  FSEL R46, R7, -INF , P2 ;  /* 0xff800000072e7808 */ /* 0x002fe40001000000 */
[----:B------:R-:W-:-:S04]  /*5c30*/  F2FP.BF16.F32.PACK_AB R24, R37, R24 ;  /* 0x000000182518723e */ /* 0x000fc800000010ff */
[----:B------:R-:W1:Y:S01]  /*5c40*/  MUFU.TANH R29, R29 ;  /* 0x0000001d001d7308 */ /* 0x000e620000002400 */
[----:B---3--:R-:W-:-:S04]  /*5c50*/  FMUL.FTZ R43, R39, R220 ;  /* 0x000000dc272b7220 */ /* 0x008fc80000410000 */
[----:B------:R-:W-:Y:S01]  /*5c60*/  FMUL.FTZ R36, R36, R43 ;  /* 0x0000002b24247220 */ /* 0x000fe20000410000 */
[----:B------:R-:W-:Y:S02]  /*5c70*/  FFMA.FTZ R43, -R44, R44, 1 ;  /* 0x3f8000002c2b7423 */ /* 0x000fe4000001012c */
[----:B------:R-:W2:Y:S01]  /*5c80*/  MUFU.TANH R32, R32 ;  /* 0x0000002000207308 */ /* 0x000ea20000002400 */
[----:B0-----:R-:W-:Y:S01]  /*5c90*/  FMUL.FTZ R44, R30, R15 ;  /* 0x0000000f1e2c7220 */ /* 0x001fe20000410000 */
[----:B------:R-:W-:-:S03]  /*5ca0*/  FFMA.FTZ R15, R46, UR60, -R9 ;  /* 0x0000003c2e0f7c23 */ /* 0x000fc60008010809 */
[----:B------:R-:W-:Y:S01]  /*5cb0*/  FMUL.FTZ R43, R43, R44 ;  /* 0x0000002c2b2b7220 */ /* 0x000fe20000410000 */
[----:B------:R-:W-:Y:S01]  /*5cc0*/  FFMA.FTZ R44, -R11, R11, 1 ;  /* 0x3f8000000b2c7423 */ /* 0x000fe2000001010b */
[----:B------:R-:W-:Y:S01]  /*5cd0*/  FFMA.FTZ R11, -R26, R26, 1 ;  /* 0x3f8000001a0b7423 */ /* 0x000fe2000001011a */
[----:B------:R-:W0:Y:S01]  /*5ce0*/  MUFU.EX2 R45, R45 ;  /* 0x0000002d002d7308 */ /* 0x000e220000000800 */
[----:B-1----:R-:W-:Y:S01]  /*5cf0*/  FSEL R46, R29, -INF , P3 ;  /* 0xff8000001d2e7808 */ /* 0x002fe20001800000 */
[----:B------:R-:W-:Y:S01]  /*5d00*/  FMUL.FTZ R23, R44, R23 ;  /* 0x000000172c177220 */ /* 0x000fe20000410000 */
[----:B------:R-:W-:Y:S01]  /*5d10*/  FFMA.FTZ R44, -R27, R27, 1 ;  /* 0x3f8000001b2c7423 */ /* 0x000fe2000001011b */
[----:B------:R-:W-:Y:S02]  /*5d20*/  F2FP.BF16.F32.PACK_AB R36, R43, R36 ;  /* 0x000000242b24723e */ /* 0x000fe400000010ff */
[----:B------:R-:W-:Y:S02]  /*5d30*/  FFMA.FTZ R13, R46, UR60, -R9 ;  /* 0x0000003c2e0d7c23 */ /* 0x000fe40008010809 */
[----:B------:R-:W1:Y:S01]  /*5d40*/  MUFU.TANH R40, R40 ;  /* 0x0000002800287308 */ /* 0x000e620000002400 */
[C---:B--2---:R-:W-:Y:S01]  /*5d50*/  FSEL R46, R32.reuse, -INF , P4 ;  /* 0xff800000202e7808 */ /* 0x044fe20002000000 */
[----:B------:R-:W-:-:S04]  /*5d60*/  FFMA.FTZ R32, -R32, R32, 1 ;  /* 0x3f80000020207423 */ /* 0x000fc80000010120 */
[----:B------:R-:W-:Y:S01]  /*5d70*/  FFMA.FTZ R27, R46, UR60, -R9 ;  /* 0x0000003c2e1b7c23 */ /* 0x000fe20008010809 */
[----:B------:R-:W-:Y:S01]  /*5d80*/  VIADD R46, R18, 0x2c500 ;  /* 0x0002c500122e7836 */ /* 0x000fe20000000000 */
[----:B------:R-:W2:Y:S01]  /*5d90*/  MUFU.EX2 R41, R41 ;  /* 0x0000002900297308 */ /* 0x000ea20000000800 */
[----:B0-----:R-:W-:-:S03]  /*5da0*/  FMUL.FTZ R50, R45, R50 ;  /* 0x000000322d327220 */ /* 0x001fc60000410000 */
[----:B------:R-:W-:Y:S01]  /*5db0*/  SHF.R.U32.HI R47, RZ, 0x4, R46 ;  /* 0x00000004ff2f7819 */ /* 0x000fe2000001162e */
[----:B------:R-:W-:Y:S01]  /*5dc0*/  FMUL.FTZ R11, R11, R50 ;  /* 0x000000320b0b7220 */ /* 0x000fe20000410000 */
[----:B------:R-:W-:Y:S02]  /*5dd0*/  FFMA.FTZ R46, -R7, R7, 1 ;  /* 0x3f800000072e7423 */ /* 0x000fe40000010107 */
[----:B------:R-:W-:Y:S01]  /*5de0*/  MUFU.TANH R6, R6 ;  /* 0x0000000600067308 */ /* 0x000fe20000002400 */
[C---:B-1----:R-:W-:Y:S01]  /*5df0*/  FSEL R50, R40.reuse, -INF , P6 ;  /* 0xff80000028327808 */ /* 0x042fe20003000000 */
[----:B------:R-:W-:-:S06]  /*5e00*/  FFMA.FTZ R40, -R40, R40, 1 ;  /* 0x3f80000028287423 */ /* 0x000fcc0000010128 */
[----:B------:R-:W0:Y:S01]  /*5e10*/  MUFU.EX2 R28, R28 ;  /* 0x0000001c001c7308 */ /* 0x000e220000000800 */
[----:B--2---:R-:W-:-:S04]  /*5e20*/  FMUL.FTZ R49, R41, R216 ;  /* 0x000000d829317220 */ /* 0x004fc80000410000 */
[----:B------:R-:W-:-:S03]  /*5e30*/  FMUL.FTZ R8, R8, R49 ;  /* 0x0000003108087220 */ /* 0x000fc60000410000 */
[----:B------:R-:W1:Y:S08]  /*5e40*/  MUFU.EX2 R15, R15 ;  /* 0x0000000f000f7308 */ /* 0x000e700000000800 */
[----:B------:R2:W3:Y:S01]  /*5e50*/  MUFU.EX2 R26, R13 ;  /* 0x0000000d001a7308 */ /* 0x0004e20000000800 */
[C---:B0-----:R-:W-:Y:S01]  /*5e60*/  FMUL.FTZ R48, R28.reuse, R217 ;  /* 0x000000d91c307220 */ /* 0x041fe20000410000 */
[----:B------:R-:W-:-:S03]  /*5e70*/  F2FP.BF16.F32.PACK_AB R28, R28, R41 ;  /* 0x000000291c1c723e */ /* 0x000fc600000010ff */
[----:B------:R-:W-:Y:S01]  /*5e80*/  FMUL.FTZ R31, R31, R48 ;  /* 0x000000301f1f7220 */ /* 0x000fe20000410000 */
[C---:B------:R-:W-:Y:S01]  /*5e90*/  FSEL R48, R22.reuse, -INF , P5 ;  /* 0xff80000016307808 */ /* 0x040fe20002800000 */
[----:B------:R-:W-:Y:S01]  /*5ea0*/  FFMA.FTZ R22, -R22, R22, 1 ;  /* 0x3f80000016167423 */ /* 0x000fe20000010116 */
[----:B------:R-:W0:Y:S01]  /*5eb0*/  MUFU.EX2 R42, R42 ;  /* 0x0000002a002a7308 */ /* 0x000e220000000800 */
[----:B--2---:R-:W-:Y:S01]  /*5ec0*/  LOP3.LUT R13, R47, 0x3fff, RZ, 0xc0, !PT ;  /* 0x00003fff2f0d7812 */ /* 0x004fe200078ec0ff */
[--C-:B------:R-:W-:Y:S01]  /*5ed0*/  FFMA.FTZ R47, R50, UR60, -R9.reuse ;  /* 0x0000003c322f7c23 */ /* 0x100fe20008010809 */
[----:B------:R-:W-:Y:S01]  /*5ee0*/  FSEL R50, R6, -INF , P1 ;  /* 0xff80000006327808 */ /* 0x000fe20000800000 */
[----:B-1----:R-:W-:Y:S01]  /*5ef0*/  FMUL.FTZ R7, R15, R54 ;  /* 0x000000360f077220 */ /* 0x002fe20000410000 */
[----:B------:R-:W-:Y:S01]  /*5f00*/  LOP3.LUT R13, R13, 0x80000, RZ, 0xfc, !PT ;  /* 0x000800000d0d7812 */ /* 0x000fe200078efcff */
[--C-:B------:R-:W-:Y:S01]  /*5f10*/  FFMA.FTZ R48, R48, UR60, -R9.reuse ;  /* 0x0000003c30307c23 */ /* 0x100fe20008010809 */
[----:B------:R-:W-:Y:S01]  /*5f20*/  FFMA.FTZ R6, -R6, R6, 1 ;  /* 0x3f80000006067423 */ /* 0x000fe20000010106 */
[----:B------:R-:W-:Y:S01]  /*5f30*/  FFMA.FTZ R49, R50, UR60, -R9 ;  /* 0x0000003c32317c23 */ /* 0x000fe20008010809 */
[----:B------:R-:W1:Y:S01]  /*5f40*/  MUFU.EX2 R27, R27 ;  /* 0x0000001b001b7308 */ /* 0x000e620000000800 */
[----:B------:R-:W-:Y:S01]  /*5f50*/  FMUL.FTZ R46, R46, R7 ;  /* 0x000000072e2e7220 */ /* 0x000fe20000410000 */
[----:B------:R-:W-:-:S02]  /*5f60*/  VIADD R7, R13, 0x80 ;  /* 0x000000800d077836 */ /* 0x000fc40000000000 */
[----:B------:R-:W-:Y:S01]  /*5f70*/  FFMA.FTZ R9, -R29, R29, 1 ;  /* 0x3f8000001d097423 */ /* 0x000fe2000001011d */
[----:B------:R-:W-:Y:S01]  /*5f80*/  VIADD R29, R13, 0x180 ;  /* 0x000001800d1d7836 */ /* 0x000fe20000000000 */
[C---:B---3--:R-:W-:Y:S01]  /*5f90*/  F2FP.BF16.F32.PACK_AB R15, R26.reuse, R15 ;  /* 0x0000000f1a0f723e */ /* 0x048fe200000010ff */
[----:B------:R-:W-:Y:S01]  /*5fa0*/  FMUL.FTZ R50, R26, R55 ;  /* 0x000000371a327220 */ /* 0x000fe20000410000 */
[----:B------:R-:W-:Y:S01]  /*5fb0*/  R2UR UR4, R7 ;  /* 0x00000000070472ca */ /* 0x000fe200000e0000 */
[----:B------:R-:W2:Y:S01]  /*5fc0*/  MUFU.EX2 R49, R49 ;  /* 0x0000003100317308 */ /* 0x000ea20000000800 */
[----:B------:R-:W-:Y:S02]  /*5fd0*/  VIADD R7, R13, 0x100 ;  /* 0x000001000d077836 */ /* 0x000fe40000000000 */
[----:B0-----:R-:W-:Y:S01]  /*5fe0*/  FMUL.FTZ R51, R42, R51 ;  /* 0x000000332a337220 */ /* 0x001fe20000410000 */
[----:B------:R-:W-:Y:S01]  /*5ff0*/  R2UR UR6, R29 ;  /* 0x000000001d0672ca */ /* 0x000fe200000e0000 */
[----:B------:R-:W-:Y:S01]  /*6000*/  FMUL.FTZ R9, R9, R50 ;  /* 0x0000003209097220 */ /* 0x000fe20000410000 */
[----:B------:R-:W-:Y:S01]  /*6010*/  F2FP.BF16.F32.PACK_AB R26, R30, R39 ;  /* 0x000000271e1a723e */ /* 0x000fe200000010ff */
[----:B------:R-:W-:Y:S01]  /*6020*/  FMUL.FTZ R44, R44, R51 ;  /* 0x000000332c2c7220 */ /* 0x000fe20000410000 */
[----:B------:R-:W-:Y:S01]  /*6030*/  R2UR UR5, R7 ;  /* 0x00000000070572ca */ /* 0x000fe200000e0000 */
[----:B------:R-:W0:Y:S01]  /*6040*/  MUFU.EX2 R47, R47 ;  /* 0x0000002f002f7308 */ /* 0x000e220000000800 */
[----:B-1----:R-:W-:Y:S01]  /*6050*/  FMUL.FTZ R7, R27, R218 ;  /* 0x000000da1b077220 */ /* 0x002fe20000410000 */
[----:B------:R-:W-:-:S02]  /*6060*/  F2FP.BF16.F32.PACK_AB R8, R31, R8 ;  /* 0x000000081f08723e */ /* 0x000fc400000010ff */
[----:B------:R-:W-:Y:S01]  /*6070*/  F2FP.BF16.F32.PACK_AB R11, R44, R11 ;  /* 0x0000000b2c0b723e */ /* 0x000fe200000010ff */
[----:B------:R-:W-:Y:S01]  /*6080*/  FMUL.FTZ R32, R32, R7 ;  /* 0x0000000720207220 */ /* 0x000fe20000410000 */
[----:B------:R-:W-:Y:S01]  /*6090*/  F2FP.BF16.F32.PACK_AB R7, R42, R45 ;  /* 0x0000002d2a07723e */ /* 0x000fe200000010ff */
[----:B------:R-:W-:Y:S01]  /*60a0*/  UMOV UR14, UR4 ;  /* 0x00000004000e7c82 */ /* 0x000fe20008000000 */
[----:B------:R-:W1:Y:S01]  /*60b0*/  MUFU.EX2 R48, R48 ;  /* 0x0000003000307308 */ /* 0x000e620000000800 */
[----:B--2---:R-:W-:Y:S01]  /*60c0*/  FMUL.FTZ R51, R49, R14 ;  /* 0x0000000e31337220 */ /* 0x004fe20000410000 */
[----:B------:R-:W-:Y:S01]  /*60d0*/  F2FP.BF16.F32.PACK_AB R14, R38, R33 ;  /* 0x00000021260e723e */ /* 0x000fe200000010ff */
[----:B------:R-:W-:Y:S01]  /*60e0*/  UMOV UR18, UR6 ;  /* 0x0000000600127c82 */ /* 0x000fe20008000000 */
[----:B------:R-:W-:Y:S01]  /*60f0*/  R2UR UR58, R13 ;  /* 0x000000000d3a72ca */ /* 0x000fe200000e0000 */
[----:B------:R-:W-:Y:S01]  /*6100*/  FMUL.FTZ R51, R6, R51 ;  /* 0x0000003306337220 */ /* 0x000fe20000410000 */
[----:B------:R-:W-:Y:S01]  /*6110*/  F2FP.BF16.F32.PACK_AB R6, R20, R35 ;  /* 0x000000231406723e */ /* 0x000fe200000010ff */
[----:B------:R-:W-:Y:S01]  /*6120*/  UMOV UR10, UR5 ;  /* 0x00000005000a7c82 */ /* 0x000fe20008000000 */
[----:B------:R-:W-:Y:S01]  /*6130*/  F2FP.BF16.F32.PACK_AB R20, R21, R10 ;  /* 0x0000000a1514723e */ /* 0x000fe200000010ff */
[----:B0-----:R-:W-:Y:S01]  /*6140*/  FMUL.FTZ R29, R47, R222 ;  /* 0x000000de2f1d7220 */ /* 0x001fe20000410000 */
[----:B------:R-:W-:Y:S01]  /*6150*/  F2FP.BF16.F32.PACK_AB R21, R34, R23 ;  /* 0x000000172215723e */ /* 0x000fe200000010ff */
[----:B------:R0:W-:Y:S01]  /*6160*/  STSM.16.M88.2 [R2+0x2cd00], R6 ;  /* 0x02cd000602007844 */ /* 0x0001e20000000100 */
[----:B------:R-:W-:Y:S01]  /*6170*/  F2FP.BF16.F32.PACK_AB R10, R25, R12 ;  /* 0x0000000c190a723e */ /* 0x000fe200000010ff */
[----:B------:R-:W-:Y:S01]  /*6180*/  FMUL.FTZ R40, R40, R29 ;  /* 0x0000001d28287220 */ /* 0x000fe20000410000 */
[----:B------:R-:W-:Y:S01]  /*6190*/  F2FP.BF16.F32.PACK_AB R25, R9, R46 ;  /* 0x0000002e0919723e */ /* 0x000fe200000010ff */
[----:B------:R-:W-:Y:S01]  /*61a0*/  STSM.16.M88.2 [R2+0x2d500], R14 ;  /* 0x02d5000e02007844 */ /* 0x000fe20000000100 */
[C---:B-1----:R-:W-:Y:S01]  /*61b0*/  F2FP.BF16.F32.PACK_AB R29, R48.reuse, R27 ;  /* 0x0000001b301d723e */ /* 0x042fe200000010ff */
[----:B------:R-:W-:Y:S01]  /*61c0*/  FMUL.FTZ R219, R48, R219 ;  /* 0x000000db30db7220 */ /* 0x000fe20000410000 */
[----:B------:R-:W-:-:S02]  /*61d0*/  F2FP.BF16.F32.PACK_AB R27, R49, R47 ;  /* 0x0000002f311b723e */ /* 0x000fc400000010ff */
[----:B------:R-:W-:Y:S01]  /*61e0*/  F2FP.BF16.F32.PACK_AB R37, R51, R40 ;  /* 0x000000283325723e */ /* 0x000fe200000010ff */
[----:B------:R-:W-:Y:S01]  /*61f0*/  STSM.16.M88.2 [R2+0x2dd00], R28 ;  /* 0x02dd001c02007844 */ /* 0x000fe20000000100 */
[----:B------:R-:W-:Y:S01]  /*6200*/  FMUL.FTZ R219, R22, R219 ;  /* 0x000000db16db7220 */ /* 0x000fe20000410000 */
[----:B------:R-:W-:Y:S02]  /*6210*/  IMAD R22, R4, 0x2000, R5 ;  /* 0x0000200004167824 */ /* 0x000fe400078e0205 */
[----:B------:R-:W-:Y:S01]  /*6220*/  STSM.16.M88.2 [R2+0x2e500], R26 ;  /* 0x02e5001a02007844 */ /* 0x000fe20000000100 */
[----:B0-----:R-:W-:Y:S01]  /*6230*/  VIADD R6, R13, 0x10 ;  /* 0x000000100d067836 */ /* 0x001fe20000000000 */
[----:B------:R-:W-:Y:S01]  /*6240*/  F2FP.BF16.F32.PACK_AB R9, R219, R32 ;  /* 0x00000020db09723e */ /* 0x000fe200000010ff */
[----:B------:R0:W-:Y:S06]  /*6250*/  MEMBAR.ALL.CTA ;  /* 0x0000000000007992 */ /* 0x0001ec0000008000 */
[----:B0-----:R-:W0:Y:S01]  /*6260*/  FENCE.VIEW.ASYNC.S ;  /* 0x00000000000073c6 */ /* 0x001e220000000000 */
[----:B------:R-:W-:-:S02]  /*6270*/  SHF.R.U32.HI R5, RZ, 0x4, R22 ;  /* 0x00000004ff057819 */ /* 0x000fc40000011616 */
[----:B------:R-:W-:Y:S01]  /*6280*/  R2UR UR50, R6 ;  /* 0x00000000063272ca */ /* 0x000fe200000e0000 */
[----:B------:R-:W-:Y:S01]  /*6290*/  VIADD R6, R13, 0x110 ;  /* 0x000001100d067836 */ /* 0x000fe20000000000 */
[----:B------:R-:W-:Y:S01]  /*62a0*/  LOP3.LUT R23, R5, 0x3fff, RZ, 0xc0, !PT ;  /* 0x00003fff05177812 */ /* 0x000fe200078ec0ff */
[----:B------:R-:W-:-:S03]  /*62b0*/  VIADD R5, R13, 0x200 ;  /* 0x000002000d057836 */ /* 0x000fc60000000000 */
[C---:B------:R-:W-:Y:S01]  /*62c0*/  R2UR UR56, R23.reuse ;  /* 0x00000000173872ca */ /* 0x040fe200000e0000 */
[----:B------:R-:W-:Y:S01]  /*62d0*/  VIADD R7, R23, 0x180 ;  /* 0x0000018017077836 */ /* 0x000fe20000000000 */
[----:B------:R-:W-:Y:S01]  /*62e0*/  R2UR UR7, R5 ;  /* 0x00000000050772ca */ /* 0x000fe200000e0000 */
[----:B------:R-:W-:Y:S01]  /*62f0*/  VIADD R5, R23, 0x80 ;  /* 0x0000008017057836 */ /* 0x000fe20000000000 */
[----:B------:R-:W-:Y:S01]  /*6300*/  R2UR UR5, R6 ;  /* 0x00000000060572ca */ /* 0x000fe200000e0000 */
[----:B------:R-:W-:-:S03]  /*6310*/  VIADD R6, R13, 0x20 ;  /* 0x000000200d067836 */ /* 0x000fc60000000000 */
[----:B------:R-:W-:Y:S01]  /*6320*/  R2UR UR48, R5 ;  /* 0x00000000053072ca */ /* 0x000fe200000e0000 */
[C---:B------:R-:W-:Y:S01]  /*6330*/  VIADD R5, R13.reuse, 0x90 ;  /* 0x000000900d057836 */ /* 0x040fe20000000000 */
[----:B------:R-:W-:Y:S01]  /*6340*/  R2UR UR30, R6 ;  /* 0x00000000061e72ca */ /* 0x000fe200000e0000 */
[----:B------:R-:W-:Y:S02]  /*6350*/  VIADD R6, R13, 0x120 ;  /* 0x000001200d067836 */ /* 0x000fe40000000000 */
[----:B------:R-:W-:Y:S01]  /*6360*/  UMOV UR12, UR56 ;  /* 0x00000038000c7c82 */ /* 0x000fe20008000000 */
[----:B------:R-:W-:Y:S01]  /*6370*/  UMOV UR8, UR56 ;  /* 0x0000003800087c82 */ /* 0x000fe20008000000 */
[----:B0-----:R-:W-:Y:S01]  /*6380*/  BAR.SYNC.DEFER_BLOCKING 0x9, 0x100 ;  /* 0x0244000000007b1d */ /* 0x001fe20000010000 */
[----:B------:R-:W-:Y:S01]  /*6390*/  R2UR UR4, R5 ;  /* 0x00000000050472ca */ /* 0x000fe200000e0000 */
[----:B------:R-:W-:Y:S01]  /*63a0*/  VIADD R5, R13, 0x190 ;  /* 0x000001900d057836 */ /* 0x000fe20000000000 */
[----:B------:R-:W-:Y:S01]  /*63b0*/  R2UR UR38, R6 ;  /* 0x00000000062672ca */ /* 0x000fe200000e0000 */
[----:B------:R-:W-:-:S02]  /*63c0*/  VIADD R6, R18, 0x2ed00 ;  /* 0x0002ed0012067836 */ /* 0x000fc40000000000 */
[----:B------:R-:W-:Y:S01]  /*63d0*/  UMOV UR16, UR56 ;  /* 0x0000003800107c82 */ /* 0x000fe20008000000 */
[----:B------:R-:W-:Y:S01]  /*63e0*/  R2UR UR54, R5 ;  /* 0x00000000053672ca */ /* 0x000fe200000e0000 */
[----:B------:R-:W-:Y:S01]  /*63f0*/  VIADD R5, R13, 0x210 ;  /* 0x000002100d057836 */ /* 0x000fe20000000000 */
[----:B------:R-:W-:Y:S01]  /*6400*/  UMOV UR52, UR48 ;  /* 0x0000003000347c82 */ /* 0x000fe20008000000 */
[----:B------:R-:W-:Y:S01]  /*6410*/  UMOV UR44, UR48 ;  /* 0x00000030002c7c82 */ /* 0x000fe20008000000 */
[----:B------:R-:W-:Y:S02]  /*6420*/  SHF.R.U32.HI R6, RZ, 0x4, R6 ;  /* 0x00000004ff067819 */ /* 0x000fe40000011606 */
[----:B------:R-:W-:Y:S01]  /*6430*/  R2UR UR46, R5 ;  /* 0x00000000052e72ca */ /* 0x000fe200000e0000 */
[----:B------:R-:W-:Y:S01]  /*6440*/  VIADD R5, R23, 0x100 ;  /* 0x0000010017057836 */ /* 0x000fe20000000000 */
[----:B------:R-:W-:-:S04]  /*6450*/  LOP3.LUT R216, R6, 0x3fff, RZ, 0xc0, !PT ;  /* 0x00003fff06d87812 */ /* 0x000fc800078ec0ff */
[----:B------:R-:W-:Y:S01]  /*6460*/  R2UR UR28, R5 ;  /* 0x00000000051c72ca */ /* 0x000fe200000e0000 */
[----:B------:R-:W-:Y:S01]  /*6470*/  VIADD R5, R13, 0xa0 ;  /* 0x000000a00d057836 */ /* 0x000fe20000000000 */
[----:B------:R-:W-:Y:S01]  /*6480*/  LOP3.LUT R6, R216, 0x400000, RZ, 0xfc, !PT ;  /* 0x00400000d8067812 */ /* 0x000fe200078efcff */
[----:B------:R-:W-:Y:S03]  /*6490*/  STSM.16.M88.2 [R2+0x2ed00], R20 ;  /* 0x02ed001402007844 */ /* 0x000fe60000000100 */
[----:B------:R-:W-:Y:S01]  /*64a0*/  R2UR UR42, R5 ;  /* 0x00000000052a72ca */ /* 0x000fe200000e0000 */
[----:B------:R-:W-:Y:S01]  /*64b0*/  VIADD R5, R13, 0x1a0 ;  /* 0x000001a00d057836 */ /* 0x000fe20000000000 */
[----:B------:R0:W-:Y:S04]  /*64c0*/  STSM.16.M88.2 [R2+0x2f500], R10 ;  /* 0x02f5000a02007844 */ /* 0x0001e80000000100 */
[----:B------:R-:W-:Y:S01]  /*64d0*/  R2UR UR34, R5 ;  /* 0x00000000052272ca */ /* 0x000fe200000e0000 */
[----:B------:R-:W-:Y:S01]  /*64e0*/  STSM.16.M88.2 [R2+0x2fd00], R24 ;  /* 0x02fd001802007844 */ /* 0x000fe20000000100 */
[----:B------:R-:W-:Y:S01]  /*64f0*/  VIADD R5, R13, 0x220 ;  /* 0x000002200d057836 */ /* 0x000fe20000000000 */
[----:B------:R-:W-:Y:S01]  /*6500*/  UMOV UR40, UR28 ;  /* 0x0000001c00287c82 */ /* 0x000fe20008000000 */
[----:B------:R-:W-:Y:S01]  /*6510*/  UMOV UR36, UR28 ;  /* 0x0000001c00247c82 */ /* 0x000fe20008000000 */
[----:B------:R1:W-:Y:S01]  /*6520*/  STSM.16.M88.2 [R2+0x30500], R8 ;  /* 0x0305000802007844 */ /* 0x0003e20000000100 */
[----:B------:R-:W-:Y:S01]  /*6530*/  UMOV UR32, UR28 ;  /* 0x0000001c00207c82 */ /* 0x000fe20008000000 */
[----:B------:R-:W-:Y:S01]  /*6540*/  R2UR UR26, R5 ;  /* 0x00000000051a72ca */ /* 0x000fe200000e0000 */
[----:B------:R-:W-:Y:S01]  /*6550*/  UMOV UR24, UR28 ;  /* 0x0000001c00187c82 */ /* 0x000fe20008000000 */
[----:B------:R2:W-:Y:S01]  /*6560*/  STSM.16.M88.2 [R2+0x30d00], R36 ;  /* 0x030d002402007844 */ /* 0x0005e20000000100 */
[----:B------:R-:W-:Y:S01]  /*6570*/  WARPGROUP.ARRIVE ;  /* 0x00000000000079c5 */ /* 0x000fe20000000000 */
[----:B------:R-:W-:-:S02]  /*6580*/  IMAD R5, R4, 0x2800, R18 ;  /* 0x0000280004057824 */ /* 0x000fc400078e0212 */
[C---:B0-----:R-:W-:Y:S02]  /*6590*/  VIADD R10, R13.reuse, 0x30 ;  /* 0x000000300d0a7836 */ /* 0x041fe40000000000 */
[----:B------:R-:W-:Y:S01]  /*65a0*/  VIADD R11, R13, 0xb0 ;  /* 0x000000b00d0b7836 */ /* 0x000fe20000000000 */
[----:B------:R-:W-:Y:S01]  /*65b0*/  HGMMA.64x16x16.F32.BF16 R136, gdesc[UR56].tnspA.tnspB, R136 ;  /* 0x60200000388879f0 */ /* 0x000fe20008701888 */
[----:B------:R-:W-:Y:S02]  /*65c0*/  SHF.R.U32.HI R5, RZ, 0x4, R5 ;  /* 0x00000004ff057819 */ /* 0x000fe40000011605 */
[----:B-1----:R-:W-:Y:S01]  /*65d0*/  MOV R9, UR30 ;  /* 0x0000001e00097c02 */ /* 0x002fe20008000f00 */
[----:B------:R-:W-:Y:S01]  /*65e0*/  HGMMA.64x16x16.F32.BF16 R152, gdesc[UR12].tnspA.tnspB, R152 ;  /* 0x602000000c9879f0 */ /* 0x000fe20008701898 */
[----:B------:R-:W-:Y:S01]  /*65f0*/  LOP3.LUT R5, R5, 0x3fff, RZ, 0xc0, !PT ;  /* 0x00003fff05057812 */ /* 0x000fe200078ec0ff */
[----:B------:R-:W-:Y:S01]  /*6600*/  UMOV UR12, UR14 ;  /* 0x0000000e000c7c82 */ /* 0x000fe20008000000 */
[----:B------:R-:W-:Y:S01]  /*6610*/  UMOV UR13, UR15 ;  /* 0x0000000f000d7c82 */ /* 0x000fe20008000000 */
[----:B------:R-:W-:Y:S01]  /*6620*/  HGMMA.64x16x16.F32.BF16 R168, gdesc[UR8].tnspA.tnspB, R168 ;  /* 0x6020000008a879f0 */ /* 0x000fe200087018a8 */
[----:B------:R-:W-:Y:S01]  /*6630*/  UMOV UR8, UR18 ;  /* 0x0000001200087c82 */ /* 0x000fe20008000000 */
[----:B------:R-:W-:Y:S01]  /*6640*/  UMOV UR9, UR19 ;  /* 0x0000001300097c82 */ /* 0x000fe20008000000 */
[----:B------:R-:W-:Y:S01]  /*6650*/  UMOV UR15, 0x40 ;  /* 0x00000040000f7882 */ /* 0x000fe20000000000 */
[----:B------:R-:W-:Y:S01]  /*6660*/  HGMMA.64x16x16.F32.BF16 R184, gdesc[UR16].tnspA.tnspB, R184 ;  /* 0x6020000010b879f0 */ /* 0x000fe200087018b8 */
[----:B------:R-:W-:Y:S01]  /*6670*/  UMOV UR16, UR56 ;  /* 0x0000003800107c82 */ /* 0x000fe20008000000 */
        /* <DEDUP_REMOVED lines=13> */
[----:B------:R-:W-:Y:S04]  /*6750*/  HGMMA.64x16x16.F32.BF16 R136, gdesc[UR48].tnspA.tnspB, R136 ;  /* 0x60200000308879f0 */ /* 0x000fe80008701888 */
        /* <DEDUP_REMOVED lines=8> */
[----:B------:R-:W-:Y:S01]  /*67e0*/  R2UR UR18, R11 ;  /* 0x000000000b1272ca */ /* 0x000fe200000e0000 */
[----:B------:R-:W-:Y:S01]  /*67f0*/  UMOV UR48, UR6 ;  /* 0x0000000600307c82 */ /* 0x000fe20008000000 */
[----:B------:R-:W-:Y:S01]  /*6800*/  HGMMA.64x16x16.F32.BF16 R184, gdesc[UR52].tnspA.tnspB, R184 ;  /* 0x6020000034b879f0 */ /* 0x000fe200087018b8 */
[----:B------:R-:W-:Y:S01]  /*6810*/  UMOV UR52, UR4 ;  /* 0x0000000400347c82 */ /* 0x000fe20008000000 */
[----:B------:R-:W-:Y:S01]  /*6820*/  UMOV UR53, UR5 ;  /* 0x0000000500357c82 */ /* 0x000fe20008000000 */
[----:B------:R-:W-:Y:S01]  /*6830*/  R2UR UR5, R5 ;  /* 0x00000000050572ca */ /* 0x000fe200000e0000 */
[----:B------:R-:W-:Y:S01]  /*6840*/  HGMMA.64x16x16.F32.BF16 R200, gdesc[UR44].tnspA.tnspB, R200 ;  /* 0x602000002cc879f0 */ /* 0x000fe200087018c8 */
[----:B------:R-:W-:Y:S01]  /*6850*/  R2UR UR4, R6 ;  /* 0x00000000060472ca */ /* 0x000fe200000e0000 */
[----:B------:R-:W-:Y:S01]  /*6860*/  UMOV UR19, 0x40 ;  /* 0x0000004000137882 */ /* 0x000fe20000000000 */
[----:B------:R-:W-:Y:S01]  /*6870*/  UMOV UR44, UR12 ;  /* 0x0000000c002c7c82 */ /* 0x000fe20008000000 */
[----:B------:R-:W-:Y:S01]  /*6880*/  UMOV UR45, UR13 ;  /* 0x0000000d002d7c82 */ /* 0x000fe20008000000 */
[----:B------:R-:W-:Y:S01]  /*6890*/  UMOV UR49, UR7 ;  /* 0x0000000700317c82 */ /* 0x000fe20008000000 */
[----:B------:R-:W-:Y:S01]  /*68a0*/  UMOV UR7, 0x40 ;  /* 0x0000004000077882 */ /* 0x000fe20000000000 */
[----:B------:R-:W-:Y:S05]  /*68b0*/  HGMMA.64x16x16.F32.BF16 R136, gdesc[UR28].tnspA.tnspB, R136 ;  /* 0x602000001c8879f0 */ /* 0x000fea0008701888 */
[----:B------:R-:W-:-:S02]  /*68c0*/  UMOV UR28, UR5 ;  /* 0x00000005001c7c82 */ /* 0x000fc40008000000 */
[----:B------:R-:W-:Y:S01]  /*68d0*/  UMOV UR30, UR4 ;  /* 0x00000004001e7c82 */ /* 0x000fe20008000000 */
[----:B------:R-:W-:Y:S01]  /*68e0*/  UMOV UR29, 0x40000040 ;  /* 0x40000040001d7882 */ /* 0x000fe20000000000 */
[----:B------:R-:W-:Y:S01]  /*68f0*/  HGMMA.64x16x16.F32.BF16 R152, gdesc[UR40].tnspA.tnspB, R152 ;  /* 0x60200000289879f0 */ /* 0x000fe20008701898 */
[----:B------:R-:W-:Y:S01]  /*6900*/  UMOV UR40, UR8 ;  /* 0x0000000800287c82 */ /* 0x000fe20008000000 */
[----:B------:R-:W-:Y:S01]  /*6910*/  R2UR UR8, R7 ;  /* 0x00000000070872ca */ /* 0x000fe200000e0000 */
[C---:B------:R-:W-:Y:S01]  /*6920*/  VIADD R7, R13.reuse, 0x130 ;  /* 0x000001300d077836 */ /* 0x040fe20000000000 */
[----:B------:R-:W-:Y:S01]  /*6930*/  UMOV UR41, UR9 ;  /* 0x0000000900297c82 */ /* 0x000fe20008000000 */
[----:B------:R-:W-:Y:S01]  /*6940*/  UMOV UR9, 0x40000040 ;  /* 0x4000004000097882 */ /* 0x000fe20000000000 */
[----:B------:R-:W-:Y:S01]  /*6950*/  HGMMA.64x16x16.F32.BF16 R168, gdesc[UR36].tnspA.tnspB, R168 ;  /* 0x6020000024a879f0 */ /* 0x000fe200087018a8 */
[----:B------:R-:W-:Y:S01]  /*6960*/  UMOV UR36, UR10 ;  /* 0x0000000a00247c82 */ /* 0x000fe20008000000 */
[----:B------:R-:W-:Y:S01]  /*6970*/  R2UR UR10, R10 ;  /* 0x000000000a0a72ca */ /* 0x000fe200000e0000 */
[C---:B------:R-:W-:Y:S01]  /*6980*/  VIADD R10, R13.reuse, 0x1b0 ;  /* 0x000001b00d0a7836 */ /* 0x040fe20000000000 */
[----:B------:R-:W-:Y:S01]  /*6990*/  HGMMA.64x16x16.F32.BF16 R184, gdesc[UR32].tnspA.tnspB, R184 ;  /* 0x6020000020b879f0 */ /* 0x000fe200087018b8 */
[----:B------:R-:W-:Y:S01]  /*69a0*/  VIADD R13, R13, 0x230 ;  /* 0x000002300d0d7836 */ /* 0x000fe20000000000 */
[----:B------:R-:W-:Y:S01]  /*69b0*/  R2UR UR22, R7 ;  /* 0x00000000071672ca */ /* 0x000fe200000e0000 */
[----:B------:R-:W-:Y:S01]  /*69c0*/  UMOV UR37, UR11 ;  /* 0x0000000b00257c82 */ /* 0x000fe20008000000 */
[----:B------:R-:W-:Y:S01]  /*69d0*/  HGMMA.64x16x16.F32.BF16 R200, gdesc[UR24].tnspA.tnspB, R200 ;  /* 0x6020000018c879f0 */ /* 0x000fe200087018c8 */
[----:B------:R-:W-:Y:S01]  /*69e0*/  R2UR UR14, R10 ;  /* 0x000000000a0e72ca */ /* 0x000fe200000e0000 */
[----:B------:R-:W-:Y:S01]  /*69f0*/  UMOV UR11, 0x40 ;  /* 0x00000040000b7882 */ /* 0x000fe20000000000 */
[----:B------:R-:W-:Y:S01]  /*6a00*/  R2UR UR6, R13 ;  /* 0x000000000d0672ca */ /* 0x000fe200000e0000 */
        /* <DEDUP_REMOVED lines=9> */
[----:B------:R-:W-:Y:S01]  /*6aa0*/  VIADD R7, R5, 0x80 ;  /* 0x0000008005077836 */ /* 0x000fe20000000000 */
[----:B------:R-:W-:Y:S01]  /*6ab0*/  UMOV UR32, UR44 ;  /* 0x0000002c00207c82 */ /* 0x000fe20008000000 */
[----:B------:R-:W-:Y:S01]  /*6ac0*/  VIADD R10, R6, 0x80 ;  /* 0x00000080060a7836 */ /* 0x000fe20000000000 */
[----:B------:R-:W-:Y:S01]  /*6ad0*/  UMOV UR44, UR56 ;  /* 0x00000038002c7c82 */ /* 0x000fe20008000000 */
[----:B------:R-:W-:Y:S01]  /*6ae0*/  IMAD.U32 R20, RZ, RZ, UR30 ;  /* 0x0000001eff147e24 */ /* 0x000fe2000f8e00ff */
[----:B------:R-:W-:Y:S01]  /*6af0*/  UMOV UR33, UR45 ;  /* 0x0000002d00217c82 */ /* 0x000fe20008000000 */
[----:B------:R-:W-:Y:S01]  /*6b00*/  IMAD.U32 R21, RZ, RZ, UR31 ;  /* 0x0000001fff157e24 */ /* 0x000fe2000f8e00ff */
[----:B------:R-:W-:Y:S01]  /*6b10*/  UMOV UR45, UR57 ;  /* 0x00000039002d7c82 */ /* 0x000fe20008000000 */
[----:B------:R-:W-:Y:S01]  /*6b20*/  UMOV UR57, 0x40000040 ;  /* 0x4000004000397882 */ /* 0x000fe20000000000 */
[----:B------:R-:W-:Y:S01]  /*6b30*/  HGMMA.64x16x16.F32.BF16 R136, gdesc[UR8].tnspA.tnspB, R136 ;  /* 0x60200000088879f0 */ /* 0x000fe20008701888 */
[----:B------:R-:W-:-:S03]  /*6b40*/  UMOV UR9, 0x40000040 ;  /* 0x4000004000097882 */ /* 0x000fc60000000000 */
[----:B------:R-:W-:Y:S01]  /*6b50*/  HGMMA.64x16x16.F32.BF16 R152, gdesc[UR16].tnspA.tnspB, R152 ;  /* 0x60200000109879f0 */ /* 0x000fe20008701898 */
[----:B------:R-:W-:Y:S01]  /*6b60*/  VIADD R22, R22, 0xffff0000 ;  /* 0xffff000016167836 */ /* 0x000fe20000000000 */
[----:B------:R-:W-:Y:S02]  /*6b70*/  UMOV UR17, UR9 ;  /* 0x0000000900117c82 */ /* 0x000fe40008000000 */
[----:B------:R-:W-:Y:S01]  /*6b80*/  HGMMA.64x16x16.F32.BF16 R168, gdesc[UR20].tnspA.tnspB, R168 ;  /* 0x6020000014a879f0 */ /* 0x000fe200087018a8 */
[----:B------:R-:W-:-:S03]  /*6b90*/  UMOV UR21, UR9 ;  /* 0x0000000900157c82 */ /* 0x000fc60008000000 */
[----:B------:R-:W-:Y:S01]  /*6ba0*/  HGMMA.64x16x16.F32.BF16 R184, gdesc[UR12].tnspA.tnspB, R184 ;  /* 0x602000000cb879f0 */ /* 0x000fe200087018b8 */
[----:B------:R-:W-:-:S03]  /*6bb0*/  UMOV UR13, UR9 ;  /* 0x00000009000d7c82 */ /* 0x000fc60008000000 */
[----:B------:R-:W-:Y:S01]  /*6bc0*/  HGMMA.64x16x16.F32.BF16 R200, gdesc[UR4].tnspA.tnspB, R200, gsb0 ;  /* 0x6020000004c879f0 */ /* 0x000fe200080018c8 */
[----:B------:R0:W-:Y:S06]  /*6bd0*/  MEMBAR.ALL.CTA ;  /* 0x0000000000007992 */ /* 0x0001ec0000008000 */
[----:B0-----:R-:W0:Y:S01]  /*6be0*/  FENCE.VIEW.ASYNC.S ;  /* 0x00000000000073c6 */ /* 0x001e220000000000 */
[----:B------:R-:W-:Y:S01]  /*6bf0*/  R2UR UR4, R7 ;  /* 0x00000000070472ca */ /* 0x000fe200000e0000 */
[----:B------:R-:W-:Y:S01]  /*6c00*/  VIADD R7, R5, 0x100 ;  /* 0x0000010005077836 */ /* 0x000fe20000000000 */
[----:B------:R-:W-:Y:S01]  /*6c10*/  R2UR UR5, R10 ;  /* 0x000000000a0572ca */ /* 0x000fe200000e0000 */
[----:B------:R-:W-:Y:S01]  /*6c20*/  VIADD R10, R6, 0x100 ;  /* 0x00000100060a7836 */ /* 0x000fe20000000000 */
[----:B0-----:R-:W-:Y:S06]  /*6c30*/  BAR.SYNC.DEFER_BLOCKING 0x9, 0x100 ;  /* 0x0244000000007b1d */ /* 0x001fec0000010000 */
[----:B--2---:R-:W-:-:S06]  /*6c40*/  WARPGROUP.ARRIVE ;  /* 0x00000000000079c5 */ /* 0x004fcc0000000000 */
[----:B------:R-:W-:Y:S01]  /*6c50*/  HGMMA.64x64x16.F32.BF16 R24, gdesc[UR28].tnspA, RZ, !UPT ;  /* 0x20e000001c1879f0 */ /* 0x000fe2000c7018ff */
[----:B------:R-:W-:Y:S01]  /*6c60*/  UMOV UR28, UR4 ;  /* 0x00000004001c7c82 */ /* 0x000fe20008000000 */
[----:B------:R-:W-:Y:S01]  /*6c70*/  UMOV UR29, 0x40000040 ;  /* 0x40000040001d7882 */ /* 0x000fe20000000000 */
[----:B------:R-:W-:Y:S01]  /*6c80*/  UMOV UR30, UR5 ;  /* 0x00000005001e7c82 */ /* 0x000fe20008000000 */
[----:B------:R-:W-:Y:S01]  /*6c90*/  UMOV UR31, 0x8 ;  /* 0x00000008001f7882 */ /* 0x000fe20000000000 */
[----:B------:R-:W-:Y:S01]  /*6ca0*/  R2UR UR4, R7 ;  /* 0x00000000070472ca */ /* 0x000fe200000e0000 */
[----:B------:R-:W-:Y:S01]  /*6cb0*/  IMAD.U32 R14, RZ, RZ, UR30 ;  /* 0x0000001eff0e7e24 */ /* 0x000fe2000f8e00ff */
[----:B------:R-:W-:Y:S01]  /*6cc0*/  R2UR UR5, R10 ;  /* 0x000000000a0572ca */ /* 0x000fe200000e0000 */
[----:B------:R-:W-:Y:S02]  /*6cd0*/  IMAD.U32 R15, RZ, RZ, UR31 ;  /* 0x0000001fff0f7e24 */ /* 0x000fe4000f8e00ff */
[----:B------:R-:W-:-:S02]  /*6ce0*/  VIADD R7, R5, 0x180 ;  /* 0x0000018005077836 */ /* 0x000fc40000000000 */
[C---:B------:R-:W-:Y:S02]  /*6cf0*/  VIADD R10, R6.reuse, 0x180 ;  /* 0x00000180060a7836 */ /* 0x040fe40000000000 */
[----:B------:R-:W-:Y:S01]  /*6d00*/  VIADD R6, R6, 0x200 ;  /* 0x0000020006067836 */ /* 0x000fe20000000000 */
[----:B------:R-:W-:Y:S03]  /*6d10*/  HGMMA.64x64x16.F32.BF16 R24, gdesc[UR28].tnspA, R24 ;  /* 0x20e000001c1879f0 */ /* 0x000fe60008701818 */
[----:B------:R-:W-:Y:S01]  /*6d20*/  UMOV UR28, UR4 ;  /* 0x00000004001c7c82 */ /* 0x000fe20008000000 */
[----:B------:R-:W-:Y:S01]  /*6d30*/  UMOV UR29, 0x40000040 ;  /* 0x40000040001d7882 */ /* 0x000fe20000000000 */
[----:B------:R-:W-:Y:S01]  /*6d40*/  UMOV UR30, UR5 ;  /* 0x00000005001e7c82 */ /* 0x000fe20008000000 */
[----:B------:R-:W-:Y:S01]  /*6d50*/  UMOV UR31, 0x8 ;  /* 0x00000008001f7882 */ /* 0x000fe20000000000 */
[----:B------:R-:W-:Y:S01]  /*6d60*/  R2UR UR4, R7 ;  /* 0x00000000070472ca */ /* 0x000fe200000e0000 */
[----:B------:R-:W-:Y:S01]  /*6d70*/  IMAD.U32 R12, RZ, RZ, UR30 ;  /* 0x0000001eff0c7e24 */ /* 0x000fe2000f8e00ff */
[----:B------:R-:W-:Y:S01]  /*6d80*/  R2UR UR5, R10 ;  /* 0x000000000a0572ca */ /* 0x000fe200000e0000 */
[----:B------:R-:W-:-:S02]  /*6d90*/  IMAD.U32 R13, RZ, RZ, UR31 ;  /* 0x0000001fff0d7e24 */ /* 0x000fc4000f8e00ff */
[----:B------:R-:W-:Y:S01]  /*6da0*/  VIADD R7, R5, 0x200 ;  /* 0x0000020005077836 */ /* 0x000fe20000000000 */
[----:B------:R-:W-:Y:S07]  /*6db0*/  HGMMA.64x64x16.F32.BF16 R24, gdesc[UR28].tnspA, R24 ;  /* 0x20e000001c1879f0 */ /* 0x000fee0008701818 */
[----:B------:R-:W-:Y:S01]  /*6dc0*/  UMOV UR28, UR4 ;  /* 0x00000004001c7c82 */ /* 0x000fe20008000000 */
[----:B------:R-:W-:Y:S01]  /*6dd0*/  UMOV UR29, 0x40000040 ;  /* 0x40000040001d7882 */ /* 0x000fe20000000000 */
[----:B------:R-:W-:Y:S01]  /*6de0*/  UMOV UR30, UR5 ;  /* 0x00000005001e7c82 */ /* 0x000fe20008000000 */
[----:B------:R-:W-:Y:S01]  /*6df0*/  UMOV UR31, 0x8 ;  /* 0x00000008001f7882 */ /* 0x000fe20000000000 */
[----:B------:R-:W-:Y:S01]  /*6e00*/  R2UR UR4, R7 ;  /* 0x00000000070472ca */ /* 0x000fe200000e0000 */
[----:B------:R-:W-:Y:S01]  /*6e10*/  VIADD R7, R23, 0x400 ;  /* 0x0000040017077836 */ /* 0x000fe20000000000 */
[----:B------:R-:W-:Y:S01]  /*6e20*/  R2UR UR5, R6 ;  /* 0x00000000060572ca */ /* 0x000fe200000e0000 */
[----:B------:R-:W-:-:S02]  /*6e30*/  IMAD.U32 R10, RZ, RZ, UR30 ;  /* 0x0000001eff0a7e24 */ /* 0x000fc4000f8e00ff */
[----:B------:R-:W-:Y:S01]  /*6e40*/  IMAD.U32 R11, RZ, RZ, UR31 ;  /* 0x0000001fff0b7e24 */ /* 0x000fe2000f8e00ff */
[----:B------:R-:W-:Y:S01]  /*6e50*/  R2UR UR56, R7 ;  /* 0x00000000073872ca */ /* 0x000fe200000e0000 */
[----:B------:R-:W-:Y:S06]  /*6e60*/  HGMMA.64x64x16.F32.BF16 R24, gdesc[UR28].tnspA, R24 ;  /* 0x20e000001c1879f0 */ /* 0x000fec0008701818 */
[----:B------:R-:W-:Y:S01]  /*6e70*/  UMOV UR28, UR4 ;  /* 0x00000004001c7c82 */ /* 0x000fe20008000000 */
[----:B------:R-:W-:Y:S01]  /*6e80*/  UMOV UR29, 0x40000040 ;  /* 0x40000040001d7882 */ /* 0x000fe20000000000 */
[----:B------:R-:W-:Y:S01]  /*6e90*/  UMOV UR30, UR5 ;  /* 0x00000005001e7c82 */ /* 0x000fe20008000000 */
[----:B------:R-:W-:Y:S01]  /*6ea0*/  UMOV UR31, 0x8 ;  /* 0x00000008001f7882 */ /* 0x000fe20000000000 */
[----:B------:R-:W-:Y:S01]  /*6eb0*/  IMAD.U32 R6, RZ, RZ, UR30 ;  /* 0x0000001eff067e24 */ /* 0x000fe2000f8e00ff */
[----:B------:R-:W-:Y:S01]  /*6ec0*/  ULDC.64 UR4, c[0x0][0x2c0] ;  /* 0x0000b00000047ab9 */ /* 0x000fe20000000a00 */
[----:B------:R-:W-:Y:S01]  /*6ed0*/  IMAD.U32 R7, RZ, RZ, UR31 ;  /* 0x0000001fff077e24 */ /* 0x000fe2000f8e00ff */
[----:B------:R-:W-:Y:S01]  /*6ee0*/  HGMMA.64x64x16.F32.BF16 R24, gdesc[UR28].tnspA, R24, gsb0 ;  /* 0x20e000001c1879f0 */ /* 0x000fe20008001818 */
[----:B------:R-:W-:Y:S01]  /*6ef0*/  WARPGROUP.ARRIVE ;  /* 0x00000000000079c5 */ /* 0x000fe20000000000 */
[----:B------:R-:W-:Y:S01]  /*6f00*/  R2UR UR31, R8 ;  /* 0x00000000081f72ca */ /* 0x000fe200000e0000 */
[----:B------:R-:W-:Y:S01]  /*6f10*/  VIADD R8, R23, 0x480 ;  /* 0x0000048017087836 */ /* 0x000fe20000000000 */
[----:B------:R-:W-:Y:S01]  /*6f20*/  R2UR UR30, R9 ;  /* 0x00000000091e72ca */ /* 0x000fe200000e0000 */
[----:B------:R-:W-:Y:S01]  /*6f30*/  UMOV UR29, 0x40000040 ;  /* 0x40000040001d7882 */ /* 0x000fe20000000000 */
[----:B------:R-:W-:Y:S01]  /*6f40*/  IMAD.SHL.U32 R9, R16, 0x4000, RZ ;  /* 0x0000400010097824 */ /* 0x000fe200078e00ff */
        /* <DEDUP_REMOVED lines=18> */
[C---:B------:R-:W-:Y:S01]  /*7070*/  VIADD R8, R23.reuse, 0x500 ;  /* 0x0000050017087836 */ /* 0x040fe20000000000 */
[----:B------:R-:W-:Y:S01]  /*7080*/  UMOV UR25, UR29 ;  /* 0x0000001d00197c82 */ /* 0x000fe20008000000 */
[----:B------:R-:W-:Y:S01]  /*7090*/  VIADD R23, R23, 0x580 ;  /* 0x0000058017177836 */ /* 0x000fe20000000000 */
[----:B------:R-:W-:Y:S01]  /*70a0*/  SHF.R.U32.HI R22, RZ, 0x4, R22 ;  /* 0x00000004ff167819 */ /* 0x000fe20000011616 */
[----:B------:R-:W-:Y:S01]  /*70b0*/  ULDC.64 UR56, c[0x0][0x208] ;  /* 0x0000820000387ab9 */ /* 0x000fe20000000a00 */
[----:B------:R-:W-:-:S02]  /*70c0*/  R2UR UR28, R8 ;  /* 0x00000000081c72ca */ /* 0x000fc400000e0000 */
[----:B------:R-:W-:Y:S02]  /*70d0*/  R2UR UR8, R23 ;  /* 0x00000000170872ca */ /* 0x000fe400000e0000 */
[----:B------:R-:W-:-:S04]  /*70e0*/  IADD3 R23, P1, R9, R230, RZ ;  /* 0x000000e609177210 */ /* 0x000fc80007f3e0ff */
[----:B------:R-:W-:Y:S02]  /*70f0*/  LEA.HI.X.SX32 R218, R9, R234, 0x1, P1 ;  /* 0x000000ea09da7211 */ /* 0x000fe400008f0eff */
[----:B------:R-:W-:-:S03]  /*7100*/  LEA R8, P1, R23, UR4, 0x2 ;  /* 0x0000000417087c11 */ /* 0x000fc6000f8210ff */
[----:B------:R-:W-:Y:S01]  /*7110*/  UMOV UR40, UR28 ;  /* 0x0000001c00287c82 */ /* 0x000fe20008000000 */
[----:B------:R-:W-:Y:S01]  /*7120*/  UMOV UR36, UR28 ;  /* 0x0000001c00247c82 */ /* 0x000fe20008000000 */
[----:B------:R-:W-:Y:S01]  /*7130*/  UMOV UR32, UR28 ;  /* 0x0000001c00207c82 */ /* 0x000fe20008000000 */
[----:B------:R-:W-:Y:S01]  /*7140*/  UMOV UR24, UR28 ;  /* 0x0000001c00187c82 */ /* 0x000fe20008000000 */
[----:B------:R-:W-:Y:S01]  /*7150*/  UMOV UR16, UR8 ;  /* 0x0000000800107c82 */ /* 0x000fe20008000000 */
[----:B------:R-:W-:Y:S01]  /*7160*/  UMOV UR20, UR8 ;  /* 0x0000000800147c82 */ /* 0x000fe20008000000 */
[----:B------:R-:W-:Y:S01]  /*7170*/  LEA.HI.X R9, R23, UR5, R218, 0x2, P1 ;  /* 0x0000000517097c11 */ /* 0x000fe200088f14da */
        /* <DEDUP_REMOVED lines=11> */
[----:B------:R-:W-:Y:S01]  /*7230*/  UMOV UR53, UR49 ;  /* 0x0000003100357c82 */ /* 0x000fe20008000000 */
[----:B------:R-:W-:Y:S01]  /*7240*/  HGMMA.64x16x16.F32.BF16 R176, gdesc[UR48].tnspA.tnspB, R176 ;  /* 0x6020000030b079f0 */ /* 0x000fe200087018b0 */
[----:B------:R-:W-:-:S03]  /*7250*/  UMOV UR45, UR49 ;  /* 0x00000031002d7c82 */ /* 0x000fc60008000000 */
[----:B------:R-:W-:Y:S04]  /*7260*/  HGMMA.64x16x16.F32.BF16 R192, gdesc[UR52].tnspA.tnspB, R192 ;  /* 0x6020000034c079f0 */ /* 0x000fe800087018c0 */
[----:B------:R-:W-:Y:S04]  /*7270*/  HGMMA.64x16x16.F32.BF16 R208, gdesc[UR44].tnspA.tnspB, R208 ;  /* 0x602000002cd079f0 */ /* 0x000fe800087018d0 */
[----:B------:R-:W-:Y:S04]  /*7280*/  HGMMA.64x16x16.F32.BF16 R144, gdesc[UR28].tnspA.tnspB, R144 ;  /* 0x602000001c9079f0 */ /* 0x000fe80008701890 */
[----:B------:R-:W-:Y:S04]  /*7290*/  HGMMA.64x16x16.F32.BF16 R160, gdesc[UR40].tnspA.tnspB, R160 ;  /* 0x6020000028a079f0 */ /* 0x000fe800087018a0 */
[----:B------:R-:W-:Y:S04]  /*72a0*/  HGMMA.64x16x16.F32.BF16 R176, gdesc[UR36].tnspA.tnspB, R176 ;  /* 0x6020000024b079f0 */ /* 0x000fe800087018b0 */
[----:B------:R-:W-:Y:S04]  /*72b0*/  HGMMA.64x16x16.F32.BF16 R192, gdesc[UR32].tnspA.tnspB, R192 ;  /* 0x6020000020c079f0 */ /* 0x000fe800087018c0 */
[----:B------:R-:W-:Y:S01]  /*72c0*/  HGMMA.64x16x16.F32.BF16 R208, gdesc[UR24].tnspA.tnspB, R208 ;  /* 0x6020000018d079f0 */ /* 0x000fe200087018d0 */
[----:B------:R-:W-:-:S05]  /*72d0*/  LOP3.LUT R22, R22, 0x3fff, RZ, 0xc0, !PT ;  /* 0x00003fff16167812 */ /* 0x000fca00078ec0ff */
[----:B------:R-:W-:-:S05]  /*72e0*/  IMAD R236, R3, 0x800, R22 ;  /* 0x0000080003ec7824 */ /* 0x000fca00078e0216 */
[----:B------:R-:W-:Y:S01]  /*72f0*/  R2UR UR52, R236 ;  /* 0x00000000ec3472ca */ /* 0x000fe200000e0000 */
[----:B------:R-:W-:Y:S04]  /*7300*/  HGMMA.64x16x16.F32.BF16 R144, gdesc[UR8].tnspA.tnspB, R144 ;  /* 0x60200000089079f0 */ /* 0x000fe80008701890 */
[----:B------:R-:W-:Y:S04]  /*7310*/  HGMMA.64x16x16.F32.BF16 R160, gdesc[UR16].tnspA.tnspB, R160 ;  /* 0x6020000010a079f0 */ /* 0x000fe800087018a0 */
[----:B------:R-:W-:Y:S04]  /*7320*/  HGMMA.64x16x16.F32.BF16 R176, gdesc[UR20].tnspA.tnspB, R176 ;  /* 0x6020000014b079f0 */ /* 0x000fe800087018b0 */
[----:B------:R-:W-:Y:S04]  /*7330*/  HGMMA.64x16x16.F32.BF16 R192, gdesc[UR12].tnspA.tnspB, R192 ;  /* 0x602000000cc079f0 */ /* 0x000fe800087018c0 */
[----:B------:R-:W-:Y:S03]  /*7340*/  HGMMA.64x16x16.F32.BF16 R208, gdesc[UR4].tnspA.tnspB, R208, gsb0 ;  /* 0x6020000004d079f0 */ /* 0x000fe600080018d0 */
[----:B------:R-:W-:-:S02]  /*7350*/  WARPGROUP.DEPBAR.LE gsb0, 0x1 ;  /* 0x00008000000079c5 */ /* 0x000fc40000010100 */
[----:B------:R0:W-:Y:S01]  /*7360*/  REDG.E.ADD.F32x4.FTZ.RN.STRONG.GPU desc[UR56][R8.64], R24 ;  /* 0x00000018080079a6 */ /* 0x0001e2000c10f7b8 */
[----:B------:R-:W-:Y:S01]  /*7370*/  WARPGROUP.ARRIVE ;  /* 0x00000000000079c5 */ /* 0x000fe20000000000 */
[----:B------:R-:W-:Y:S01]  /*7380*/  UMOV UR53, 0x40000040 ;  /* 0x4000004000357882 */ /* 0x000fe20000000000 */
[----:B0-----:R-:W-:Y:S01]  /*7390*/  LOP3.LUT R24, R216, 0x80000, RZ, 0xfc, !PT ;  /* 0x00080000d8187812 */ /* 0x001fe200078efcff */
[----:B------:R-:W-:Y:S01]  /*73a0*/  UMOV UR55, 0x40 ;  /* 0x0000004000377882 */ /* 0x000fe20000000000 */
[----:B------:R-:W-:Y:S01]  /*73b0*/  UMOV UR8, UR52 ;  /* 0x0000003400087c82 */ /* 0x000fe20008000000 */
[----:B------:R-:W-:Y:S01]  /*73c0*/  UMOV UR11, 0x40 ;  /* 0x00000040000b7882 */ /* 0x000fe20000000000 */
[----:B------:R-:W-:Y:S01]  /*73d0*/  VIADD R25, R236, 0x80 ;  /* 0x00000080ec197836 */ /* 0x000fe20000000000 */
[----:B------:R-:W-:Y:S01]  /*73e0*/  UMOV UR45, 0x40000040 ;  /* 0x40000040002d7882 */ /* 0x000fe20000000000 */
[C---:B------:R-:W-:Y:S01]  /*73f0*/  VIADD R22, R24.reuse, 0x80 ;  /* 0x0000008018167836 */ /* 0x040fe20000000000 */
[----:B------:R-:W-:Y:S01]  /*7400*/  UMOV UR47, 0x40 ;  /* 0x00000040002f7882 */ /* 0x000fe20000000000 */
[C---:B------:R-:W-:Y:S01]  /*7410*/  VIADD R23, R24.reuse, 0x100 ;  /* 0x0000010018177836 */ /* 0x040fe20000000000 */
[----:B------:R-:W-:Y:S01]  /*7420*/  R2UR UR54, R24 ;  /* 0x00000000183672ca */ /* 0x000fe200000e0000 */
[----:B------:R-:W-:Y:S01]  /*7430*/  UMOV UR51, 0x40 ;  /* 0x0000004000337882 */ /* 0x000fe20000000000 */
[----:B------:R-:W-:Y:S01]  /*7440*/  R2UR UR4, R22 ;  /* 0x00000000160472ca */ /* 0x000fe200000e0000 */
[C---:B------:R-:W-:Y:S01]  /*7450*/  VIADD R22, R24.reuse, 0x180 ;  /* 0x0000018018167836 */ /* 0x040fe20000000000 */
[----:B------:R-:W-:Y:S01]  /*7460*/  R2UR UR5, R23 ;  /* 0x00000000170572ca */ /* 0x000fe200000e0000 */
[----:B------:R-:W-:Y:S01]  /*7470*/  VIADD R23, R24, 0x200 ;  /* 0x0000020018177836 */ /* 0x000fe20000000000 */
[----:B------:R-:W-:Y:S01]  /*7480*/  UMOV UR25, 0x40000040 ;  /* 0x4000004000197882 */ /* 0x000fe20000000000 */
[----:B------:R-:W-:Y:S01]  /*7490*/  UMOV UR27, 0x40 ;  /* 0x00000040001b7882 */ /* 0x000fe20000000000 */
[----:B------:R-:W-:Y:S01]  /*74a0*/  R2UR UR6, R22 ;  /* 0x00000000160672ca */ /* 0x000fe200000e0000 */
[----:B------:R-:W-:Y:S01]  /*74b0*/  UMOV UR43, 0x40 ;  /* 0x00000040002b7882 */ /* 0x000fe20000000000 */
[----:B------:R-:W-:Y:S01]  /*74c0*/  R2UR UR7, R23 ;  /* 0x00000000170772ca */ /* 0x000fe200000e0000 */
[----:B------:R-:W-:Y:S01]  /*74d0*/  UMOV UR9, UR53 ;  /* 0x0000003500097c82 */ /* 0x000fe20008000000 */
[----:B------:R-:W-:Y:S01]  /*74e0*/  IMAD.U32 R23, RZ, RZ, UR11 ;  /* 0x0000000bff177e24 */ /* 0x000fe2000f8e00ff */
[----:B------:R-:W-:Y:S01]  /*74f0*/  HGMMA.64x16x16.F32.BF16 R56, gdesc[UR52].tnspA.tnspB, R56 ;  /* 0x60200000343879f0 */ /* 0x000fe20008701838 */
[----:B------:R-:W-:Y:S01]  /*7500*/  UMOV UR39, 0x40 ;  /* 0x0000004000277882 */ /* 0x000fe20000000000 */
[----:B------:R-:W-:Y:S01]  /*7510*/  UMOV UR10, UR4 ;  /* 0x00000004000a7c82 */ /* 0x000fe20008000000 */
[----:B------:R-:W-:Y:S01]  /*7520*/  UMOV UR35, 0x40 ;  /* 0x0000004000237882 */ /* 0x000fe20000000000 */
        /* <DEDUP_REMOVED lines=20> */
[----:B------:R-:W-:Y:S01]  /*7670*/  UMOV UR31, 0x40 ;  /* 0x00000040001f7882 */ /* 0x000fe20000000000 */
[----:B------:R-:W-:Y:S01]  /*7680*/  HGMMA.64x16x16.F32.BF16 R88, gdesc[UR8].tnspA.tnspB, R88 ;  /* 0x60200000085879f0 */ /* 0x000fe20008701858 */
[----:B------:R-:W-:Y:S01]  /*7690*/  VIADD R26, R24, 0x10 ;  /* 0x00000010181a7836 */ /* 0x000fe20000000000 */
[----:B------:R-:W-:Y:S01]  /*76a0*/  R2UR UR44, R25 ;  /* 0x00000000192c72ca */ /* 0x000fe200000e0000 */
[----:B------:R-:W-:Y:S01]  /*76b0*/  UMOV UR23, 0x40 ;  /* 0x0000004000177882 */ /* 0x000fe20000000000 */
[----:B------:R-:W-:Y:S01]  /*76c0*/  UMOV UR19, 0x40 ;  /* 0x0000004000137882 */ /* 0x000fe20000000000 */
[----:B------:R0:W-:Y:S01]  /*76d0*/  REDG.E.ADD.F32x4.FTZ.RN.STRONG.GPU desc[UR56][R8.64+0x800], R28 ;  /* 0x0008001c080079a6 */ /* 0x0001e2000c10f7b8 */
[----:B------:R-:W-:Y:S01]  /*76e0*/  R2UR UR46, R26 ;  /* 0x000000001a2e72ca */ /* 0x000fe200000e0000 */
[----:B------:R-:W-:-:S02]  /*76f0*/  VIADD R26, R24, 0x90 ;  /* 0x00000090181a7836 */ /* 0x000fc40000000000 */
[----:B------:R-:W-:Y:S01]  /*7700*/  VIADD R25, R24, 0x110 ;  /* 0x0000011018197836 */ /* 0x000fe20000000000 */
[----:B------:R-:W-:Y:S01]  /*7710*/  UMOV UR9, UR45 ;  /* 0x0000002d00097c82 */ /* 0x000fe20008000000 */
[----:B------:R-:W-:Y:S01]  /*7720*/  IMAD.U32 R220, RZ, RZ, UR10 ;  /* 0x0000000affdc7e24 */ /* 0x000fe2000f8e00ff */
[----:B------:R-:W-:Y:S01]  /*7730*/  R2UR UR4, R26 ;  /* 0x000000001a0472ca */ /* 0x000fe200000e0000 */
[C---:B------:R-:W-:Y:S01]  /*7740*/  VIADD R26, R24.reuse, 0x190 ;  /* 0x00000190181a7836 */ /* 0x040fe20000000000 */
[----:B------:R-:W-:Y:S01]  /*7750*/  R2UR UR5, R25 ;  /* 0x00000000190572ca */ /* 0x000fe200000e0000 */
[----:B------:R-:W-:Y:S01]  /*7760*/  VIADD R25, R24, 0x210 ;  /* 0x0000021018197836 */ /* 0x000fe20000000000 */
[----:B------:R-:W-:Y:S01]  /*7770*/  UMOV UR8, UR44 ;  /* 0x0000002c00087c82 */ /* 0x000fe20008000000 */
[----:B------:R-:W-:Y:S01]  /*7780*/  IMAD.U32 R221, RZ, RZ, UR11 ;  /* 0x0000000bffdd7e24 */ /* 0x000fe2000f8e00ff */
[----:B------:R-:W-:Y:S01]  /*7790*/  R2UR UR6, R26 ;  /* 0x000000001a0672ca */ /* 0x000fe200000e0000 */
[----:B------:R-:W-:Y:S01]  /*77a0*/  UMOV UR48, UR44 ;  /* 0x0000002c00307c82 */ /* 0x000fe20008000000 */
[----:B------:R-:W-:Y:S01]  /*77b0*/  R2UR UR50, R25 ;  /* 0x00000000193272ca */ /* 0x000fe200000e0000 */
[----:B------:R-:W-:Y:S01]  /*77c0*/  UMOV UR11, 0x40 ;  /* 0x00000040000b7882 */ /* 0x000fe20000000000 */
[----:B------:R-:W-:Y:S01]  /*77d0*/  UMOV UR49, UR45 ;  /* 0x0000002d00317c82 */ /* 0x000fe20008000000 */
[----:B------:R-:W-:Y:S01]  /*77e0*/  IMAD.U32 R223, RZ, RZ, UR11 ;  /* 0x0000000bffdf7e24 */ /* 0x000fe2000f8e00ff */
[----:B------:R-:W-:Y:S01]  /*77f0*/  UMOV UR41, UR25 ;  /* 0x0000001900297c82 */ /* 0x000fe20008000000 */
[----:B------:R-:W-:Y:S01]  /*7800*/  UMOV UR10, UR4 ;  /* 0x00000004000a7c82 */ /* 0x000fe20008000000 */
[----:B------:R-:W-:Y:S01]  /*7810*/  UMOV UR37, UR25 ;  /* 0x0000001900257c82 */ /* 0x000fe20008000000 */
[----:B------:R-:W-:Y:S01]  /*7820*/  HGMMA.64x16x16.F32.BF16 R56, gdesc[UR44].tnspA.tnspB, R56 ;  /* 0x602000002c3879f0 */ /* 0x000fe20008701838 */
[----:B------:R-:W-:Y:S01]  /*7830*/  IMAD.U32 R222, RZ, RZ, UR10 ;  /* 0x0000000affde7e24 */ /* 0x000fe2000f8e00ff */
        /* <DEDUP_REMOVED lines=17> */
[----:B------:R0:W-:Y:S01]  /*7950*/  REDG.E.ADD.F32x4.FTZ.RN.STRONG.GPU desc[UR56][R8.64+0x1000], R32 ;  /* 0x00100020080079a6 */ /* 0x0001e2000c10f7b8 */
[----:B------:R-:W-:-:S02]  /*7960*/  VIADD R26, R24, 0x20 ;  /* 0x00000020181a7836 */ /* 0x000fc40000000000 */
[----:B------:R-:W-:Y:S01]  /*7970*/  VIADD R25, R236, 0x100 ;  /* 0x00000100ec197836 */ /* 0x000fe20000000000 */
[----:B------:R-:W-:Y:S01]  /*7980*/  UMOV UR5, 0x40000040 ;  /* 0x4000004000057882 */ /* 0x000fe20000000000 */
[----:B------:R-:W-:Y:S01]  /*7990*/  IMAD.U32 R226, RZ, RZ, UR10 ;  /* 0x0000000affe27e24 */ /* 0x000fe2000f8e00ff */
[----:B------:R-:W-:Y:S01]  /*79a0*/  HGMMA.64x16x16.F32.BF16 R88, gdesc[UR48].tnspA.tnspB, R88 ;  /* 0x60200000305879f0 */ /* 0x000fe20008701858 */
[----:B------:R-:W-:Y:S01]  /*79b0*/  R2UR UR26, R26 ;  /* 0x000000001a1a72ca */ /* 0x000fe200000e0000 */
[C---:B------:R-:W-:Y:S01]  /*79c0*/  VIADD R26, R24.reuse, 0xa0 ;  /* 0x000000a0181a7836 */ /* 0x040fe20000000000 */
[----:B------:R-:W-:Y:S01]  /*79d0*/  R2UR UR24, R25 ;  /* 0x00000000191872ca */ /* 0x000fe200000e0000 */
[----:B------:R-:W-:Y:S01]  /*79e0*/  VIADD R25, R24, 0x120 ;  /* 0x0000012018197836 */ /* 0x000fe20000000000 */
[----:B------:R0:W-:Y:S02]  /*79f0*/  REDG.E.ADD.F32x4.FTZ.RN.STRONG.GPU desc[UR56][R8.64+0x1800], R36 ;  /* 0x00180024080079a6 */ /* 0x0001e4000c10f7b8 */
[----:B------:R-:W-:Y:S01]  /*7a00*/  R2UR UR42, R26 ;  /* 0x000000001a2a72ca */ /* 0x000fe200000e0000 */
[C---:B------:R-:W-:Y:S01]  /*7a10*/  VIADD R26, R24.reuse, 0x1a0 ;  /* 0x000001a0181a7836 */ /* 0x040fe20000000000 */
[----:B------:R-:W-:Y:S01]  /*7a20*/  R2UR UR38, R25 ;  /* 0x00000000192672ca */ /* 0x000fe200000e0000 */
[----:B------:R-:W-:Y:S01]  /*7a30*/  VIADD R25, R24, 0x220 ;  /* 0x0000022018197836 */ /* 0x000fe20000000000 */
[----:B------:R-:W-:Y:S01]  /*7a40*/  UMOV UR21, UR5 ;  /* 0x0000000500157c82 */ /* 0x000fe20008000000 */
[----:B------:R-:W-:Y:S01]  /*7a50*/  UMOV UR17, UR5 ;  /* 0x0000000500117c82 */ /* 0x000fe20008000000 */
[----:B------:R-:W-:Y:S01]  /*7a60*/  R2UR UR34, R26 ;  /* 0x000000001a2272ca */ /* 0x000fe200000e0000 */
[----:B------:R-:W-:Y:S01]  /*7a70*/  IMAD.U32 R227, RZ, RZ, UR11 ;  /* 0x0000000bffe37e24 */ /* 0x000fe2000f8e00ff */
[----:B------:R-:W-:Y:S01]  /*7a80*/  R2UR UR30, R25 ;  /* 0x00000000191e72ca */ /* 0x000fe200000e0000 */
[----:B------:R-:W-:Y:S01]  /*7a90*/  UMOV UR40, UR24 ;  /* 0x0000001800287c82 */ /* 0x000fe20008000000 */
[----:B------:R-:W-:Y:S01]  /*7aa0*/  UMOV UR36, UR24 ;  /* 0x0000001800247c82 */ /* 0x000fe20008000000 */
[----:B------:R-:W-:Y:S01]  /*7ab0*/  UMOV UR32, UR24 ;  /* 0x0000001800207c82 */ /* 0x000fe20008000000 */
[----:B------:R-:W-:Y:S01]  /*7ac0*/  UMOV UR28, UR24 ;  /* 0x00000018001c7c82 */ /* 0x000fe20008000000 */
[----:B------:R-:W-:Y:S01]  /*7ad0*/  HGMMA.64x16x16.F32.BF16 R56, gdesc[UR24].tnspA.tnspB, R56 ;  /* 0x60200000183879f0 */ /* 0x000fe20008701838 */
[----:B------:R-:W-:Y:S01]  /*7ae0*/  UMOV UR13, UR5 ;  /* 0x00000005000d7c82 */ /* 0x000fe20008000000 */
[----:B------:R-:W-:Y:S01]  /*7af0*/  UMOV UR9, UR5 ;  /* 0x0000000500097c82 */ /* 0x000fe20008000000 */
[----:B------:R0:W-:Y:S01]  /*7b00*/  REDG.E.ADD.F32x4.FTZ.RN.STRONG.GPU desc[UR56][R8.64+0x2000], R40 ;  /* 0x00200028080079a6 */ /* 0x0001e2000c10f7b8 */
[----:B------:R-:W-:Y:S01]  /*7b10*/  HGMMA.64x16x16.F32.BF16 R64, gdesc[UR40].tnspA.tnspB, R64 ;  /* 0x60200000284079f0 */ /* 0x000fe20008701840 */
[----:B------:R-:W-:Y:S01]  /*7b20*/  VIADD R26, R24, 0x30 ;  /* 0x00000030181a7836 */ /* 0x000fe20000000000 */
[----:B------:R-:W-:Y:S01]  /*7b30*/  UMOV UR11, 0x40 ;  /* 0x00000040000b7882 */ /* 0x000fe20000000000 */
[----:B------:R-:W-:Y:S01]  /*7b40*/  VIADD R25, R236, 0x180 ;  /* 0x00000180ec197836 */ /* 0x000fe20000000000 */
[----:B------:R0:W-:Y:S01]  /*7b50*/  REDG.E.ADD.F32x4.FTZ.RN.STRONG.GPU desc[UR56][R8.64+0x2800], R44 ;  /* 0x0028002c080079a6 */ /* 0x0001e2000c10f7b8 */
[----:B------:R-:W-:Y:S01]  /*7b60*/  HGMMA.64x16x16.F32.BF16 R72, gdesc[UR36].tnspA.tnspB, R72 ;  /* 0x60200000244879f0 */ /* 0x000fe20008701848 */
[----:B------:R-:W-:-:S02]  /*7b70*/  R2UR UR6, R26 ;  /* 0x000000001a0672ca */ /* 0x000fc400000e0000 */
[----:B------:R0:W-:Y:S01]  /*7b80*/  REDG.E.ADD.F32x4.FTZ.RN.STRONG.GPU desc[UR56][R8.64+0x3000], R48 ;  /* 0x00300030080079a6 */ /* 0x0001e2000c10f7b8 */
[----:B------:R-:W-:Y:S01]  /*7b90*/  HGMMA.64x16x16.F32.BF16 R80, gdesc[UR32].tnspA.tnspB, R80 ;  /* 0x60200000205079f0 */ /* 0x000fe20008701850 */
[C---:B------:R-:W-:Y:S01]  /*7ba0*/  VIADD R26, R24.reuse, 0xb0 ;  /* 0x000000b0181a7836 */ /* 0x040fe20000000000 */
[----:B------:R-:W-:Y:S01]  /*7bb0*/  R2UR UR4, R25 ;  /* 0x00000000190472ca */ /* 0x000fe200000e0000 */
[----:B------:R0:W-:Y:S01]  /*7bc0*/  REDG.E.ADD.F32x4.FTZ.RN.STRONG.GPU desc[UR56][R8.64+0x3800], R52 ;  /* 0x00380034080079a6 */ /* 0x0001e2000c10f7b8 */
[----:B------:R-:W-:Y:S02]  /*7bd0*/  VIADD R25, R24, 0x130 ;  /* 0x0000013018197836 */ /* 0x000fe40000000000 */
[----:B------:R-:W-:Y:S01]  /*7be0*/  R2UR UR22, R26 ;  /* 0x000000001a1672ca */ /* 0x000fe200000e0000 */
[----:B------:R-:W-:Y:S01]  /*7bf0*/  HGMMA.64x16x16.F32.BF16 R88, gdesc[UR28].tnspA.tnspB, R88 ;  /* 0x602000001c5879f0 */ /* 0x000fe20008701858 */
[C---:B------:R-:W-:Y:S01]  /*7c00*/  VIADD R26, R24.reuse, 0x1b0 ;  /* 0x000001b0181a7836 */ /* 0x040fe20000000000 */
[----:B------:R-:W-:Y:S01]  /*7c10*/  R2UR UR18, R25 ;  /* 0x00000000191272ca */ /* 0x000fe200000e0000 */
[----:B------:R-:W-:-:S03]  /*7c20*/  VIADD R24, R24, 0x230 ;  /* 0x0000023018187836 */ /* 0x000fc60000000000 */
[----:B------:R-:W-:Y:S02]  /*7c30*/  R2UR UR14, R26 ;  /* 0x000000001a0e72ca */ /* 0x000fe400000e0000 */
[----:B------:R-:W-:Y:S01]  /*7c40*/  R2UR UR10, R24 ;  /* 0x00000000180a72ca */ /* 0x000fe200000e0000 */
[----:B------:R-:W-:Y:S01]  /*7c50*/  UMOV UR20, UR4 ;  /* 0x0000000400147c82 */ /* 0x000fe20008000000 */
[----:B------:R-:W-:Y:S01]  /*7c60*/  UMOV UR16, UR4 ;  /* 0x0000000400107c82 */ /* 0x000fe20008000000 */
[----:B------:R-:W-:Y:S01]  /*7c70*/  UMOV UR12, UR4 ;  /* 0x00000004000c7c82 */ /* 0x000fe20008000000 */
[----:B------:R-:W-:Y:S01]  /*7c80*/  UMOV UR8, UR4 ;  /* 0x0000000400087c82 */ /* 0x000fe20008000000 */
[----:B------:R-:W-:Y:S04]  /*7c90*/  HGMMA.64x16x16.F32.BF16 R56, gdesc[UR4].tnspA.tnspB, R56 ;  /* 0x60200000043879f0 */ /* 0x000fe80008701838 */
[----:B------:R-:W-:Y:S04]  /*7ca0*/  HGMMA.64x16x16.F32.BF16 R64, gdesc[UR20].tnspA.tnspB, R64 ;  /* 0x60200000144079f0 */ /* 0x000fe80008701840 */
[----:B------:R-:W-:Y:S04]  /*7cb0*/  HGMMA.64x16x16.F32.BF16 R72, gdesc[UR16].tnspA.tnspB, R72 ;  /* 0x60200000104879f0 */ /* 0x000fe80008701848 */
[----:B------:R-:W-:Y:S04]  /*7cc0*/  HGMMA.64x16x16.F32.BF16 R80, gdesc[UR12].tnspA.tnspB, R80 ;  /* 0x602000000c5079f0 */ /* 0x000fe80008701850 */
[----:B------:R-:W-:Y:S03]  /*7cd0*/  HGMMA.64x16x16.F32.BF16 R88, gdesc[UR8].tnspA.tnspB, R88, gsb0 ;  /* 0x60200000085879f0 */ /* 0x000fe60008001858 */
[----:B------:R-:W-:-:S02]  /*7ce0*/  WARPGROUP.DEPBAR.LE gsb0, 0x1 ;  /* 0x00008000000079c5 */ /* 0x000fc40000010100 */
[----:B0-----:R-:W-:Y:S05]  /*7cf0*/  @!P0 BRA `(.L_x_132) ;  /* 0x0000000000048947 */ /* 0x001fea0003800000 */
[----:B------:R-:W-:Y:S01]  /*7d00*/  BPT.TRAP 0x1 ;  /* 0x000000040000795c */ /* 0x000fe20000300000 */
.L_x_132:
[----:B------:R-:W-:Y:S01]  /*7d10*/  VIADD R24, R5, 0x500 ;  /* 0x0000050005187836 */ /* 0x000fe20000000000 */
[----:B------:R-:W-:Y:S01]  /*7d20*/  R2UR UR58, R20 ;  /* 0x00000000143a72ca */ /* 0x000fe200000e0000 */
[----:B------:R-:W-:Y:S01]  /*7d30*/  UMOV UR57, 0x40000040 ;  /* 0x4000004000397882 */ /* 0x000fe20000000000 */
[----:B------:R-:W-:Y:S01]  /*7d40*/  R2UR UR59, R21 ;  /* 0x00000000153b72ca */ /* 0x000fe200000e0000 */
[----:B------:R-:W-:Y:S01]  /*7d50*/  VIADD R20, R5, 0x580 ;  /* 0x0000058005147836 */ /* 0x000fe20000000000 */
[----:B------:R-:W-:Y:S01]  /*7d60*/  R2UR UR56, R24 ;  /* 0x00000000183872ca */ /* 0x000fe200000e0000 */
[----:B------:R-:W-:Y:S01]  /*7d70*/  VIADD R24, R18, 0x31638 ;  /* 0x0003163812187836 */ /* 0x000fe20000000000 */
[----:B------:R-:W-:-:S04]  /*7d80*/  ULDC.64 UR4, c[0x0][0x208] ;  /* 0x0000820000047ab9 */ /* 0x000fc80000000a00 */
[----:B------:R-:W-:-:S04]  /*7d90*/  PRMT R24, RZ, 0x654, R24 ;  /* 0x00000654ff187816 */ /* 0x000fc80000000018 */
[----:B------:R0:W-:Y:S02]  /*7da0*/  SYNCS.ARRIVE.TRANS64.RED.A1T0 RZ, [R24+URZ], RZ ;  /* 0x000000ff18ff79a7 */ /* 0x0001e4000810043f */
[----:B0-----:R-:W-:-:S06]  /*7db0*/  WARPGROUP.ARRIVE ;  /* 0x00000000000079c5 */ /* 0x001fcc0000000000 */
        /* <DEDUP_REMOVED lines=34> */
[----:B------:R0:W-:Y:S02]  /*7fe0*/  REDG.E.ADD.F32x4.FTZ.RN.STRONG.GPU desc[UR4][R8.64+0x4000], R24 ;  /* 0x00400018080079a6 */ /* 0x0001e4000c10f784 */
[----:B------:R-:W-:Y:S01]  /*7ff0*/  HGMMA.64x16x16.F32.BF16 R96, gdesc[UR52].tnspA.tnspB, R96 ;  /* 0x60200000346079f0 */ /* 0x000fe20008701860 */
[----:B------:R-:W-:-:S02]  /*8000*/  R2UR UR54, R22 ;  /* 0x00000000163672ca */ /* 0x000fc400000e0000 */
[----:B------:R-:W-:Y:S01]  /*8010*/  R2UR UR24, R5 ;  /* 0x00000000051872ca */ /* 0x000fe200000e0000 */
[----:B------:R-:W-:Y:S01]  /*8020*/  UMOV UR41, UR25 ;  /* 0x0000001900297c82 */ /* 0x000fe20008000000 */
[----:B------:R-:W-:Y:S01]  /*8030*/  R2UR UR55, R23 ;  /* 0x00000000173772ca */ /* 0x000fe200000e0000 */
[----:B------:R-:W-:Y:S01]  /*8040*/  UMOV UR37, UR25 ;  /* 0x0000001900257c82 */ /* 0x000fe20008000000 */
[----:B------:R-:W-:Y:S01]  /*8050*/  UMOV UR33, UR25 ;  /* 0x0000001900217c82 */ /* 0x000fe20008000000 */
[----:B------:R0:W-:Y:S01]  /*8060*/  REDG.E.ADD.F32x4.FTZ.RN.STRONG.GPU desc[UR4][R8.64+0x4800], R28 ;  /* 0x0048001c080079a6 */ /* 0x0001e2000c10f784 */
[----:B------:R-:W-:-:S03]  /*8070*/  VIADD R236, R236, 0x580 ;  /* 0x00000580ecec7836 */ /* 0x000fc60000000000 */
[----:B------:R0:W-:Y:S04]  /*8080*/  REDG.E.ADD.F32x4.FTZ.RN.STRONG.GPU desc[UR4][R8.64+0x5000], R32 ;  /* 0x00500020080079a6 */ /* 0x0001e8000c10f784 */
[----:B------:R-:W-:Y:S01]  /*8090*/  UMOV UR40, UR24 ;  /* 0x0000001800287c82 */ /* 0x000fe20008000000 */
[----:B------:R-:W-:Y:S01]  /*80a0*/  UMOV UR36, UR24 ;  /* 0x0000001800247c82 */ /* 0x000fe20008000000 */
[----:B------:R-:W-:Y:S01]  /*80b0*/  HGMMA.64x16x16.F32.BF16 R104, gdesc[UR52].tnspA.tnspB, R104 ;  /* 0x60200000346879f0 */ /* 0x000fe20008701868 */
[----:B------:R-:W-:Y:S01]  /*80c0*/  R2UR UR54, R216 ;  /* 0x00000000d83672ca */ /* 0x000fe200000e0000 */
[----:B------:R-:W-:Y:S01]  /*80d0*/  UMOV UR32, UR24 ;  /* 0x0000001800207c82 */ /* 0x000fe20008000000 */
[----:B------:R-:W-:Y:S01]  /*80e0*/  R2UR UR55, R217 ;  /* 0x00000000d93772ca */ /* 0x000fe200000e0000 */
[----:B------:R0:W-:Y:S04]  /*80f0*/  REDG.E.ADD.F32x4.FTZ.RN.STRONG.GPU desc[UR4][R8.64+0x5800], R36 ;  /* 0x00580024080079a6 */ /* 0x0001e8000c10f784 */
[----:B------:R0:W-:Y:S04]  /*8100*/  REDG.E.ADD.F32x4.FTZ.RN.STRONG.GPU desc[UR4][R8.64+0x6000], R40 ;  /* 0x00600028080079a6 */ /* 0x0001e8000c10f784 */
[----:B------:R0:W-:Y:S04]  /*8110*/  REDG.E.ADD.F32x4.FTZ.RN.STRONG.GPU desc[UR4][R8.64+0x6800], R44 ;  /* 0x0068002c080079a6 */ /* 0x0001e8000c10f784 */
[----:B------:R-:W-:Y:S01]  /*8120*/  HGMMA.64x16x16.F32.BF16 R112, gdesc[UR52].tnspA.tnspB, R112 ;  /* 0x60200000347079f0 */ /* 0x000fe20008701870 */
[----:B------:R-:W-:Y:S01]  /*8130*/  R2UR UR54, R218 ;  /* 0x00000000da3672ca */ /* 0x000fe200000e0000 */
[----:B------:R0:W-:Y:S01]  /*8140*/  REDG.E.ADD.F32x4.FTZ.RN.STRONG.GPU desc[UR4][R8.64+0x7000], R48 ;  /* 0x00700030080079a6 */ /* 0x0001e2000c10f784 */
[----:B------:R-:W-:-:S03]  /*8150*/  R2UR UR55, R219 ;  /* 0x00000000db3772ca */ /* 0x000fc600000e0000 */
[----:B------:R0:W-:Y:S01]  /*8160*/  REDG.E.ADD.F32x4.FTZ.RN.STRONG.GPU desc[UR4][R8.64+0x7800], R52 ;  /* 0x00780034080079a6 */ /* 0x0001e2000c10f784 */
[----:B------:R-:W-:Y:S01]  /*8170*/  R2UR UR4, R236 ;  /* 0x00000000ec0472ca */ /* 0x000fe200000e0000 */
[----:B------:R-:W-:Y:S02]  /*8180*/  UMOV UR5, 0x40000040 ;  /* 0x4000004000057882 */ /* 0x000fe40000000000 */
[----:B------:R-:W-:Y:S01]  /*8190*/  UMOV UR21, UR5 ;  /* 0x0000000500157c82 */ /* 0x000fe20008000000 */
[----:B------:R-:W-:Y:S01]  /*81a0*/  UMOV UR17, UR5 ;  /* 0x0000000500117c82 */ /* 0x000fe20008000000 */
[----:B------:R-:W-:-:S04]  /*81b0*/  UMOV UR13, UR5 ;  /* 0x00000005000d7c82 */ /* 0x000fc80008000000 */
[----:B------:R-:W-:Y:S01]  /*81c0*/  HGMMA.64x16x16.F32.BF16 R120, gdesc[UR52].tnspA.tnspB, R120 ;  /* 0x60200000347879f0 */ /* 0x000fe20008701878 */
[----:B------:R-:W-:Y:S02]  /*81d0*/  R2UR UR54, R220 ;  /* 0x00000000dc3672ca */ /* 0x000fe400000e0000 */
[----:B------:R-:W-:Y:S01]  /*81e0*/  R2UR UR55, R221 ;  /* 0x00000000dd3772ca */ /* 0x000fe200000e0000 */
[----:B------:R-:W-:Y:S01]  /*81f0*/  UMOV UR20, UR4 ;  /* 0x0000000400147c82 */ /* 0x000fe20008000000 */
[----:B------:R-:W-:Y:S01]  /*8200*/  UMOV UR16, UR4 ;  /* 0x0000000400107c82 */ /* 0x000fe20008000000 */
[----:B------:R-:W-:-:S10]  /*8210*/  UMOV UR12, UR4 ;  /* 0x00000004000c7c82 */ /* 0x000fd40008000000 */
        /* <DEDUP_REMOVED lines=29> */
[----:B0-----:R-:W-:Y:S05]  /*83f0*/  @!P0 BRA `(.L_x_133) ;  /* 0x0000000000048947 */ /* 0x001fea0003800000 */
[----:B------:R-:W-:Y:S01]  /*8400*/  BPT.TRAP 0x1 ;  /* 0x000000040000795c */ /* 0x000fe20000300000 */
.L_x_133:
[----:B------:R-:W-:Y:S01]  /*8410*/  VIADD R16, R16, 0x1 ;  /* 0x0000000110107836 */ /* 0x000fe20000000000 */
[----:B------:R-:W-:Y:S01]  /*8420*/  LOP3.LUT R19, R19, 0x1, RZ, 0x3c, !PT ;  /* 0x0000000113137812 */ /* 0x000fe200078e3cff */
[----:B------:R-:W-:Y:S02]  /*8430*/  VIADD R3, R3, 0x1 ;  /* 0x0000000103037836 */ /* 0x000fe40000000000 */
[----:B------:R-:W-:Y:S01]  /*8440*/  VIADD R17, R17, 0x31620 ;  /* 0x0003162011117836 */ /* 0x000fe20000000000 */
[----:B------:R-:W-:Y:S02]  /*8450*/  ISETP.GE.AND P1, PT, R16, R235, PT ;  /* 0x000000eb1000720c */ /* 0x000fe40003f26270 */
[----:B------:R-:W-:Y:S02]  /*8460*/  ISETP.NE.AND P0, PT, R3, 0x2, PT ;  /* 0x000000020300780c */ /* 0x000fe40003f05270 */
[----:B------:R-:W-:Y:S02]  /*8470*/  PRMT R17, RZ, 0x654, R17 ;  /* 0x00000654ff117816 */ /* 0x000fe40000000011 */
[----:B------:R-:W-:-:S02]  /*8480*/  SEL R5, RZ, 0x1, P0 ;  /* 0x00000001ff057807 */ /* 0x000fc40000000000 */
[----:B------:R0:W-:Y:S01]  /*8490*/  SYNCS.ARRIVE.TRANS64.RED.A1T0 RZ, [R17+URZ], RZ ;  /* 0x000000ff11ff79a7 */ /* 0x0001e2000810043f */
[----:B------:R-:W-:Y:S02]  /*84a0*/  SEL R3, R3, RZ, P0 ;  /* 0x000000ff03037207 */ /* 0x000fe40000000000 */
[----:B------:R-:W-:Y:S02]  /*84b0*/  LOP3.LUT R228, R228, R5, RZ, 0x3c, !PT ;  /* 0x00000005e4e47212 */ /* 0x000fe400078e3cff */
[----:B------:R-:W-:Y:S05]  /*84c0*/  @!P1 BRA `(.L_x_134) ;  /* 0xffffff94002c9947 */ /* 0x000fea000383ffff */
[----:B------:R-:W-:Y:S01]  /*84d0*/  ULDC UR4, c[0x0][0x740] ;  /* 0x0001d00000047ab9 */ /* 0x000fe20000000800 */
[----:B------:R-:W-:Y:S01]  /*84e0*/  PLOP3.LUT P0, PT, PT, PT, PT, 0x8, 0x0 ;  /* 0x000000000000781c */ /* 0x000fe20003f0e170 */
        /* <DEDUP_REMOVED lines=79> */
[----:B------:R-:W-:-:S07]  /*89e0*/  FMUL.FTZ R135, R135, UR4 ;  /* 0x0000000487877c20 */ /* 0x000fce0008410000 */
.L_x_121:
[----:B------:R-:W-:Y:S05]  /*89f0*/  @P0 BRA `(.L_x_135) ;  /* 0x0000002400900947 */ /* 0x000fea0003800000 */
[----:B0-----:R-:W0:Y:S01]  /*8a00*/  S2R R2, SR_TID.X ;  /* 0x0000000000027919 */ /* 0x001e220000002100 */
[----:B------:R-:W1:Y:S01]  /*8a10*/  S2UR UR5, SR_CgaCtaId ;  /* 0x00000000000579c3 */ /* 0x000e620000008800 */
[----:B------:R-:W-:Y:S01]  /*8a20*/  UMOV UR4, 0x400 ;  /* 0x0000040000047882 */ /* 0x000fe20000000000 */
[----:B------:R-:W-:-:S06]  /*8a30*/  F2FP.BF16.F32.PACK_AB R136, R137, R136 ;  /* 0x000000888988723e */ /* 0x000fcc00000010ff */
[----:B------:R-:W-:Y:S01]  /*8a40*/  BAR.SYNC.DEFER_BLOCKING 0x1, 0x100 ;  /* 0x0044000000007b1d */ /* 0x000fe20000010000 */
[----:B------:R-:W-:Y:S02]  /*8a50*/  F2FP.BF16.F32.PACK_AB R137, R139, R138 ;  /* 0x0000008a8b89723e */ /* 0x000fe400000010ff */
[----:B------:R-:W-:Y:S02]  /*8a60*/  F2FP.BF16.F32.PACK_AB R144, R145, R144 ;  /* 0x000000909190723e */ /* 0x000fe400000010ff */
[----:B------:R-:W-:Y:S01]  /*8a70*/  F2FP.BF16.F32.PACK_AB R138, R141, R140 ;  /* 0x0000008c8d8a723e */ /* 0x000fe200000010ff */
[----:B------:R-:W-:Y:S01]  /*8a80*/  ULDC.64 UR8, c[0x0][0x208] ;  /* 0x0000820000087ab9 */ /* 0x000fe20000000a00 */
[----:B------:R-:W-:Y:S02]  /*8a90*/  F2FP.BF16.F32.PACK_AB R139, R143, R142 ;  /* 0x0000008e8f8b723e */ /* 0x000fe400000010ff */
[----:B------:R-:W-:Y:S02]  /*8aa0*/  F2FP.BF16.F32.PACK_AB R152, R153, R152 ;  /* 0x000000989998723e */ /* 0x000fe400000010ff */
[----:B------:R-:W-:-:S02]  /*8ab0*/  F2FP.BF16.F32.PACK_AB R160, R161, R160 ;  /* 0x000000a0a1a0723e */ /* 0x000fc400000010ff */
[----:B------:R-:W-:Y:S02]  /*8ac0*/  F2FP.BF16.F32.PACK_AB R168, R169, R168 ;  /* 0x000000a8a9a8723e */ /* 0x000fe400000010ff */
[----:B------:R-:W-:Y:S02]  /*8ad0*/  F2FP.BF16.F32.PACK_AB R176, R177, R176 ;  /* 0x000000b0b1b0723e */ /* 0x000fe400000010ff */
[----:B------:R-:W-:Y:S02]  /*8ae0*/  F2FP.BF16.F32.PACK_AB R184, R185, R184 ;  /* 0x000000b8b9b8723e */ /* 0x000fe400000010ff */
[----:B------:R-:W-:Y:S02]  /*8af0*/  F2FP.BF16.F32.PACK_AB R192, R193, R192 ;  /* 0x000000c0c1c0723e */ /* 0x000fe400000010ff */
[----:B------:R-:W-:Y:S01]  /*8b00*/  F2FP.BF16.F32.PACK_AB R200, R201, R200 ;  /* 0x000000c8c9c8723e */ /* 0x000fe200000010ff */
[----:B-1----:R-:W-:Y:S01]  /*8b10*/  ULEA UR4, UR5, UR4, 0x18 ;  /* 0x0000000405047291 */ /* 0x002fe2000f8ec03f */
[----:B------:R-:W-:-:S02]  /*8b20*/  F2FP.BF16.F32.PACK_AB R145, R147, R146 ;  /* 0x000000929391723e */ /* 0x000fc400000010ff */
[----:B------:R-:W-:Y:S02]  /*8b30*/  F2FP.BF16.F32.PACK_AB R208, R209, R208 ;  /* 0x000000d0d1d0723e */ /* 0x000fe400000010ff */
[----:B------:R-:W-:Y:S01]  /*8b40*/  F2FP.BF16.F32.PACK_AB R56, R57, R56 ;  /* 0x000000383938723e */ /* 0x000fe200000010ff */
[----:B0-----:R-:W-:Y:S01]  /*8b50*/  VIADD R2, R2, 0xffffff80 ;  /* 0xffffff8002027836 */ /* 0x001fe20000000000 */
[----:B------:R-:W-:Y:S02]  /*8b60*/  F2FP.BF16.F32.PACK_AB R146, R149, R148 ;  /* 0x000000949592723e */ /* 0x000fe400000010ff */
[----:B------:R-:W-:Y:S01]  /*8b70*/  F2FP.BF16.F32.PACK_AB R96, R97, R96 ;  /* 0x000000606160723e */ /* 0x000fe200000010ff */
[----:B------:R-:W-:Y:S01]  /*8b80*/  IMAD.SHL.U32 R3, R2, 0x40, RZ ;  /* 0x0000004002037824 */ /* 0x000fe200078e00ff */
[----:B------:R-:W-:Y:S02]  /*8b90*/  SHF.R.S32.HI R9, RZ, 0x1f, R2 ;  /* 0x0000001fff097819 */ /* 0x000fe40000011402 */
        /* <DEDUP_REMOVED lines=8> */
[----:B------:R-:W0:Y:S01]  /*8c20*/  S2R R39, SR_CTAID.X ;  /* 0x0000000000277919 */ /* 0x000e220000002500 */
[CC--:B------:R-:W-:Y:S01]  /*8c30*/  LEA.HI R11, R9.reuse, R2.reuse, RZ, 0x5 ;  /* 0x00000002090b7211 */ /* 0x0c0fe200078f28ff */
[----:B------:R-:W1:Y:S01]  /*8c40*/  LDC.64 R36, c[0x0][0x850] ;  /* 0x00021400ff247b82 */ /* 0x000e620000000a00 */
[----:B------:R-:W-:Y:S02]  /*8c50*/  LEA.HI R8, R9, R2, RZ, 0x4 ;  /* 0x0000000209087211 */ /* 0x000fe400078f20ff */
[----:B------:R-:W-:Y:S02]  /*8c60*/  SHF.R.S32.HI R0, RZ, 0x5, R11 ;  /* 0x00000005ff007819 */ /* 0x000fe4000001140b */
[----:B------:R-:W-:Y:S02]  /*8c70*/  SHF.R.S32.HI R7, RZ, 0x4, R8 ;  /* 0x00000004ff077819 */ /* 0x000fe40000011408 */
[----:B------:R-:W-:Y:S01]  /*8c80*/  LOP3.LUT R3, R3, 0x1c0, RZ, 0xc0, !PT ;  /* 0x000001c003037812 */ /* 0x000fe200078ec0ff */
[----:B------:R-:W-:Y:S01]  /*8c90*/  IMAD.SHL.U32 R6, R0, 0x10, RZ ;  /* 0x0000001000067824 */ /* 0x000fe200078e00ff */
[----:B------:R-:W-:-:S02]  /*8ca0*/  LEA.HI R8, R8, R7, RZ, 0x1 ;  /* 0x0000000708087211 */ /* 0x000fc400078f08ff */
[-C--:B------:R-:W-:Y:S02]  /*8cb0*/  LEA.HI R4, R9, R2.reuse, RZ, 0x3 ;  /* 0x0000000209047211 */ /* 0x080fe400078f18ff */
[----:B------:R-:W-:Y:S02]  /*8cc0*/  LOP3.LUT R5, R3, 0x30, R6, 0xf8, !PT ;  /* 0x0000003003057812 */ /* 0x000fe400078ef806 */
[----:B------:R-:W-:Y:S02]  /*8cd0*/  LOP3.LUT R8, R8, 0x7ffffe, RZ, 0xc0, !PT ;  /* 0x007ffffe08087812 */ /* 0x000fe400078ec0ff */
[----:B------:R-:W-:Y:S02]  /*8ce0*/  LEA.HI R9, R9, R2, RZ, 0x7 ;  /* 0x0000000209097211 */ /* 0x000fe400078f38ff */
[----:B------:R-:W-:Y:S01]  /*8cf0*/  LOP3.LUT R4, R5, 0x8, R4, 0xf8, !PT ;  /* 0x0000000805047812 */ /* 0x000fe200078ef804 */
[----:B------:R-:W-:Y:S01]  /*8d00*/  IMAD.IADD R8, R7, 0x1, -R8 ;  /* 0x0000000107087824 */ /* 0x000fe200078e0a08 */
[----:B------:R-:W-:Y:S01]  /*8d10*/  SHF.R.U32.HI R3, RZ, 0x3, R3 ;  /* 0x00000003ff037819 */ /* 0x000fe20000011603 */
[----:B------:R-:W2:Y:S01]  /*8d20*/  LDC.64 R6, c[0x0][0x870] ;  /* 0x00021c00ff067b82 */ /* 0x000ea20000000a00 */
[----:B------:R-:W-:-:S02]  /*8d30*/  SHF.R.S32.HI R9, RZ, 0x7, R9 ;  /* 0x00000007ff097819 */ /* 0x000fc40000011409 */
[----:B------:R-:W-:Y:S02]  /*8d40*/  LOP3.LUT R3, R4, R3, RZ, 0x3c, !PT ;  /* 0x0000000304037212 */ /* 0x000fe400078e3cff */
[----:B------:R-:W-:Y:S01]  /*8d50*/  F2FP.BF16.F32.PACK_AB R147, R151, R150 ;  /* 0x000000969793723e */ /* 0x000fe200000010ff */
[----:B------:R-:W-:Y:S01]  /*8d60*/  IMAD R8, R9, 0xa, R8 ;  /* 0x0000000a09087824 */ /* 0x000fe200078e0208 */
[----:B------:R-:W-:Y:S01]  /*8d70*/  F2FP.BF16.F32.PACK_AB R153, R155, R154 ;  /* 0x0000009a9b99723e */ /* 0x000fe200000010ff */
[----:B------:R-:W3:Y:S01]  /*8d80*/  LDC.64 R4, c[0x0][0x870] ;  /* 0x00021c00ff047b82 */ /* 0x000ee20000000a00 */
[----:B------:R-:W-:Y:S01]  /*8d90*/  F2FP.BF16.F32.PACK_AB R154, R157, R156 ;  /* 0x0000009c9d9a723e */ /* 0x000fe200000010ff */
[----:B------:R-:W-:Y:S01]  /*8da0*/  IMAD.U32 R3, R8, 0x200, R3 ;  /* 0x0000020008037824 */ /* 0x000fe200078e0003 */
[----:B------:R-:W-:Y:S02]  /*8db0*/  F2FP.BF16.F32.PACK_AB R155, R159, R158 ;  /* 0x0000009e9f9b723e */ /* 0x000fe400000010ff */
[----:B------:R-:W-:-:S02]  /*8dc0*/  F2FP.BF16.F32.PACK_AB R161, R163, R162 ;  /* 0x000000a2a3a1723e */ /* 0x000fc400000010ff */
[----:B------:R-:W-:Y:S02]  /*8dd0*/  LEA R3, R3, UR4, 0x1 ;  /* 0x0000000403037c11 */ /* 0x000fe4000f8e08ff */
[----:B------:R-:W-:Y:S02]  /*8de0*/  F2FP.BF16.F32.PACK_AB R162, R165, R164 ;  /* 0x000000a4a5a2723e */ /* 0x000fe400000010ff */
[----:B------:R-:W-:Y:S01]  /*8df0*/  F2FP.BF16.F32.PACK_AB R163, R167, R166 ;  /* 0x000000a6a7a3723e */ /* 0x000fe200000010ff */
[----:B------:R-:W-:Y:S01]  /*8e00*/  STSM.16.MT88.4 [R3+0xa000], R136 ;  /* 0x00a0008803007844 */ /* 0x000fe20000004200 */
[----:B------:R-:W-:Y:S02]  /*8e10*/  F2FP.BF16.F32.PACK_AB R169, R171, R170 ;  /* 0x000000aaaba9723e */ /* 0x000fe400000010ff */
[----:B------:R-:W-:Y:S01]  /*8e20*/  F2FP.BF16.F32.PACK_AB R170, R173, R172 ;  /* 0x000000acadaa723e */ /* 0x000fe200000010ff */
[----:B------:R-:W-:Y:S01]  /*8e30*/  STSM.16.MT88.4 [R3+0xf000], R144 ;  /* 0x00f0009003007844 */ /* 0x000fe20000004200 */
[----:B------:R-:W-:-:S02]  /*8e40*/  F2FP.BF16.F32.PACK_AB R171, R175, R174 ;  /* 0x000000aeafab723e */ /* 0x000fc400000010ff */
[----:B------:R-:W-:Y:S01]  /*8e50*/  F2FP.BF16.F32.PACK_AB R177, R179, R178 ;  /* 0x000000b2b3b1723e */ /* 0x000fe200000010ff */
[----:B------:R-:W-:Y:S01]  /*8e60*/  STSM.16.MT88.4 [R3+0xa800], R152 ;  /* 0x00a8009803007844 */ /* 0x000fe20000004200 */
        /* <DEDUP_REMOVED lines=16> */
[----:B------:R-:W-:Y:S02]  /*8f70*/  F2FP.BF16.F32.PACK_AB R209, R211, R210 ;  /* 0x000000d2d3d1723e */ /* 0x000fe400000010ff */
[----:B------:R-:W-:Y:S01]  /*8f80*/  F2FP.BF16.F32.PACK_AB R210, R213, R212 ;  /* 0x000000d4d5d2723e */ /* 0x000fe200000010ff */
[----:B------:R-:W-:Y:S01]  /*8f90*/  STSM.16.MT88.4 [R3+0xc000], R200 ;  /* 0x00c000c803007844 */ /* 0x000fe20000004200 */
[----:B------:R-:W-:Y:S02]  /*8fa0*/  F2FP.BF16.F32.PACK_AB R211, R215, R214 ;  /* 0x000000d6d7d3723e */ /* 0x000fe400000010ff */
[----:B------:R-:W-:Y:S02]  /*8fb0*/  F2FP.BF16.F32.PACK_AB R57, R59, R58 ;  /* 0x0000003a3b39723e */ /* 0x000fe400000010ff */
[----:B------:R-:W-:Y:S01]  /*8fc0*/  F2FP.BF16.F32.PACK_AB R58, R61, R60 ;  /* 0x0000003c3d3a723e */ /* 0x000fe200000010ff */
[----:B------:R-:W-:Y:S01]  /*8fd0*/  STSM.16.MT88.4 [R3+0x11000], R208 ;  /* 0x011000d003007844 */ /* 0x000fe20000004200 */
[----:B------:R-:W-:-:S02]  /*8fe0*/  F2FP.BF16.F32.PACK_AB R59, R63, R62 ;  /* 0x0000003e3f3b723e */ /* 0x000fc400000010ff */
[----:B------:R-:W-:Y:S02]  /*8ff0*/  F2FP.BF16.F32.PACK_AB R97, R99, R98 ;  /* 0x000000626361723e */ /* 0x000fe400000010ff */
[----:B------:R-:W-:Y:S01]  /*9000*/  F2FP.BF16.F32.PACK_AB R98, R101, R100 ;  /* 0x000000646562723e */ /* 0x000fe200000010ff */
[----:B------:R-:W-:Y:S01]  /*9010*/  STSM.16.MT88.4 [R3], R56 ;  /* 0x0000003803007844 */ /* 0x000fe20000004200 */
[----:B------:R-:W-:Y:S02]  /*9020*/  F2FP.BF16.F32.PACK_AB R99, R103, R102 ;  /* 0x000000666763723e */ /* 0x000fe400000010ff */
        /* <DEDUP_REMOVED lines=32> */
[----:B--2---:R-:W-:-:S03]  /*9230*/  ISETP.NE.U32.AND P0, PT, R6, RZ, PT ;  /* 0x000000ff0600720c */ /* 0x004fc60003f05070 */
[----:B------:R2:W-:Y:S01]  /*9240*/  STSM.16.MT88.4 [R3+0x7000], R128 ;  /* 0x0070008003007844 */ /* 0x0005e20000004200 */
[----:B------:R-:W-:Y:S01]  /*9250*/  BAR.SYNC.DEFER_BLOCKING 0x1, 0x100 ;  /* 0x0044000000007b1d */ /* 0x000fe20000010000 */
[----:B------:R-:W-:Y:S01]  /*9260*/  ISETP.NE.AND.EX P0, PT, R7, RZ, PT, P0 ;  /* 0x000000ff0700720c */ /* 0x000fe20003f05300 */
[----:B---3--:R-:W-:-:S06]  /*9270*/  IMAD.WIDE R6, R233, 0x4, R4 ;  /* 0x00000004e9067825 */ /* 0x008fcc00078e0204 */
[----:B------:R-:W3:Y:S06]  /*9280*/  LDC.64 R4, c[0x0][0x878] ;  /* 0x00021e00ff047b82 */ /* 0x000eec0000000a00 */
[----:B------:R-:W4:Y:S01]  /*9290*/  @P0 LDG.E R9, desc[UR8][R6.64] ;  /* 0x0000000806090981 */ /* 0x000f22000c1e1900 */
[----:B------:R-:W-:Y:S01]  /*92a0*/  LOP3.LUT R11, R11, 0xffffffe0, RZ, 0xc0, !PT ;  /* 0xffffffe00b0b7812 */ /* 0x000fe200078ec0ff */
[----:B------:R-:W-:Y:S01]  /*92b0*/  ULDC UR5, c[0x0][0x808] ;  /* 0x0002020000057ab9 */ /* 0x000fe20000000800 */
[----:B------:R-:W0:Y:S01]  /*92c0*/  S2UR UR7, SR_CTAID.Y ;  /* 0x00000000000779c3 */ /* 0x000e220000002600 */
[----:B------:R-:W-:Y:S01]  /*92d0*/  IMAD.U32 R8, RZ, RZ, UR5 ;  /* 0x00000005ff087e24 */ /* 0x000fe2000f8e00ff */
[----:B---3--:R-:W-:Y:S01]  /*92e0*/  ISETP.NE.U32.AND P1, PT, R4, RZ, PT ;  /* 0x000000ff0400720c */ /* 0x008fe20003f25070 */
[----:B------:R-:W-:-:S02]  /*92f0*/  IMAD.IADD R11, R2, 0x1, -R11 ;  /* 0x00000001020b7824 */ /* 0x000fc400078e0a0b */
[----:B------:R-:W-:Y:S01]  /*9300*/  IMAD.SHL.U32 R2, R0, 0x40, RZ ;  /* 0x0000004000027824 */ /* 0x000fe200078e00ff */
[----:B------:R-:W-:Y:S01]  /*9310*/  ISETP.NE.AND.EX P1, PT, R5, RZ, PT, P1 ;  /* 0x000000ff0500720c */ /* 0x000fe20003f25310 */
[----:B------:R-:W-:Y:S01]  /*9320*/  IMAD.SHL.U32 R28, R11, 0x8, RZ ;  /* 0x000000080b1c7824 */ /* 0x000fe200078e00ff */
[----:B------:R-:W-:Y:S02]  /*9330*/  SHF.R.S32.HI R10, RZ, 0x1f, R11 ;  /* 0x0000001fff0a7819 */ /* 0x000fe4000001140b */
[----:B--2---:R-:W-:Y:S02]  /*9340*/  LOP3.LUT R3, R2, 0x1c0, RZ, 0xc0, !PT ;  /* 0x000001c002037812 */ /* 0x004fe400078ec0ff */
[----:B------:R-:W-:Y:S02]  /*9350*/  LEA.HI R10, R10, R11, RZ, 0x3 ;  /* 0x0000000b0a0a7211 */ /* 0x000fe400078f18ff */
[----:B------:R-:W-:Y:S02]  /*9360*/  LOP3.LUT R2, R3, 0x38, R28, 0xf8, !PT ;  /* 0x0000003803027812 */ /* 0x000fe400078ef81c */
[----:B------:R-:W-:-:S03]  /*9370*/  SHF.R.U32.HI R3, RZ, 0x3, R3 ;  /* 0x00000003ff037819 */ /* 0x000fc60000011603 */
[----:B------:R-:W2:Y:S01]  /*9380*/  @P1 LDC.64 R4, c[0x0][0x878] ;  /* 0x00021e00ff041b82 */ /* 0x000ea20000000a00 */
[----:B------:R-:W-:Y:S02]  /*9390*/  LOP3.LUT R3, R2, R3, RZ, 0x3c, !PT ;  /* 0x0000000302037212 */ /* 0x000fe400078e3cff */
[----:B------:R-:W-:-:S05]  /*93a0*/  SHF.R.S32.HI R10, RZ, 0x3, R10 ;  /* 0x00000003ff0a7819 */ /* 0x000fca000001140a */
[----:B------:R-:W-:Y:S01]  /*93b0*/  IMAD R10, R10, 0x1400, R3 ;  /* 0x000014000a0a7824 */ /* 0x000fe200078e0203 */
[----:B------:R-:W-:Y:S01]  /*93c0*/  CS2R R2, SRZ ;  /* 0x0000000000027805 */ /* 0x000fe2000001ff00 */
[----:B--2---:R-:W-:-:S05]  /*93d0*/  @P1 IMAD.WIDE R4, R233, 0x4, R4 ;  /* 0x00000004e9041825 */ /* 0x004fca00078e0204 */
[----:B------:R2:W5:Y:S01]  /*93e0*/  @P1 LDG.E R8, desc[UR8][R4.64] ;  /* 0x0000000804081981 */ /* 0x000562000c1e1900 */
[----:B----4-:R-:W-:Y:S01]  /*93f0*/  @P0 SHF.R.S32.HI R12, RZ, 0x1f, R9 ;  /* 0x0000001fff0c0819 */ /* 0x010fe20000011409 */
[----:B012---:R-:W-:Y:S06]  /*9400*/  @P1 BRA `(.L_x_136) ;  /* 0x0000000000141947 */ /* 0x007fec0003800000 */
[----:B------:R-:W-:Y:S05]  /*9410*/  @!P0 BRA `(.L_x_136) ;  /* 0x0000000000108947 */ /* 0x000fea0003800000 */
[----:B------:R-:W-:Y:S02]  /*9420*/  ULDC.64 UR8, c[0x0][0x208] ;  /* 0x0000820000087ab9 */ /* 0x000fe40000000a00 */
[----:B------:R-:W2:Y:S04]  /*9430*/  LDG.E R5, desc[UR8][R6.64] ;  /* 0x0000000806057981 */ /* 0x000ea8000c1e1900 */
[----:B-----5:R-:W2:Y:S02]  /*9440*/  LDG.E R8, desc[UR8][R6.64+0x4] ;  /* 0x0000040806087981 */ /* 0x020ea4000c1e1900 */
[----:B--2---:R-:W-:-:S07]  /*9450*/  IMAD.IADD R8, R8, 0x1, -R5 ;  /* 0x0000000108087824 */ /* 0x004fce00078e0a05 */
.L_x_136:
[----:B-----5:R-:W-:Y:S01]  /*9460*/  IMAD R8, R39, -0x50, R8 ;  /* 0xffffffb027087824 */ /* 0x020fe200078e0208 */
[----:B------:R-:W-:Y:S01]  /*9470*/  LEA R30, R10, UR4, 0x1 ;  /* 0x000000040a1e7c11 */ /* 0x000fe2000f8e08ff */
[----:B------:R-:W-:Y:S01]  /*9480*/  @P0 IMAD.MOV.U32 R2, RZ, RZ, R9 ;  /* 0x000000ffff020224 */ /* 0x000fe200078e0009 */
[----:B------:R-:W-:Y:S01]  /*9490*/  USHF.R.S32.HI UR8, URZ, 0x1f, UR7 ;  /* 0x0000001f3f087899 */ /* 0x000fe20008011407 */
[----:B------:R-:W-:Y:S01]  /*94a0*/  @P0 IMAD.MOV.U32 R3, RZ, RZ, R12 ;  /* 0x000000ffff030224 */ /* 0x000fe200078e000c */
[----:B------:R-:W-:Y:S01]  /*94b0*/  VIMNMX R52, R8, 0x50, PT ;  /* 0x0000005008347848 */ /* 0x000fe20003fe0100 */
[----:B------:R0:W1:Y:S01]  /*94c0*/  LDS.128 R40, [R30+0xa400] ;  /* 0x00a400001e287984 */ /* 0x0000620000000c00 */
[C---:B------:R-:W-:Y:S01]  /*94d0*/  VIADD R32, R0.reuse, 0x18 ;  /* 0x0000001800207836 */ /* 0x040fe20000000000 */
[C---:B------:R-:W-:Y:S01]  /*94e0*/  IADD3 R2, P1, R0.reuse, R2, RZ ;  /* 0x0000000200027210 */ /* 0x040fe20007f3e0ff */
[C---:B------:R-:W-:Y:S01]  /*94f0*/  VIADD R29, R0.reuse, 0x8 ;  /* 0x00000008001d7836 */ /* 0x040fe20000000000 */
[----:B------:R0:W2:Y:S01]  /*9500*/  LDS.128 R4, [R30+0x1000] ;  /* 0x001000001e047984 */ /* 0x0000a20000000c00 */
[----:B------:R-:W-:Y:S01]  /*9510*/  VIADD R31, R0, 0x10 ;  /* 0x00000010001f7836 */ /* 0x000fe20000000000 */
[-C--:B------:R-:W-:Y:S01]  /*9520*/  ISETP.GE.AND P2, PT, R32, R52.reuse, PT ;  /* 0x000000342000720c */ /* 0x080fe20003f46270 */
[----:B------:R-:W-:Y:S01]  /*9530*/  IMAD R34, R36, UR8, RZ ;  /* 0x0000000824227c24 */ /* 0x000fe2000f8e02ff */
[----:B------:R0:W3:Y:S01]  /*9540*/  LDS.128 R8, [R30+0x1400] ;  /* 0x001400001e087984 */ /* 0x0000e20000000c00 */
[----:B------:R-:W4:Y:S01]  /*9550*/  LDC.64 R32, c[0x0][0x820] ;  /* 0x00020800ff207b82 */ /* 0x000f220000000a00 */
[CC--:B------:R-:W-:Y:S01]  /*9560*/  ISETP.GE.AND P4, PT, R0.reuse, R52.reuse, PT ;  /* 0x000000340000720c */ /* 0x0c0fe20003f86270 */
[----:B------:R-:W-:Y:S01]  /*9570*/  ULDC UR6, c[0x0][0x83c] ;  /* 0x00020f0000067ab9 */ /* 0x000fe20000000800 */
[----:B------:R0:W0:Y:S01]  /*9580*/  LDS.128 R12, [R30+0x1800] ;  /* 0x001800001e0c7984 */ /* 0x0000220000000c00 */
[-C--:B------:R-:W-:Y:S01]  /*9590*/  ISETP.GE.AND P6, PT, R29, R52.reuse, PT ;  /* 0x000000341d00720c */ /* 0x080fe20003fc6270 */
[----:B------:R-:W-:Y:S01]  /*95a0*/  IMAD R37, R37, UR7, R34 ;  /* 0x0000000725257c24 */ /* 0x000fe2000f8e0222 */
[--C-:B------:R-:W-:Y:S01]  /*95b0*/  SHF.R.S32.HI R29, RZ, 0x1f, R28.reuse ;  /* 0x0000001fff1d7819 */ /* 0x100fe2000001141c */
[----:B------:R0:W0:Y:S01]  /*95c0*/  LDS.128 R16, [R30+0x1c00] ;  /* 0x001c00001e107984 */ /* 0x0000220000000c00 */
[----:B------:R-:W-:Y:S01]  /*95d0*/  SHF.R.S32.HI R50, RZ, 0x1f, R233 ;  /* 0x0000001fff327819 */ /* 0x000fe200000114e9 */
[----:B------:R-:W-:Y:S01]  /*95e0*/  ULDC.64 UR4, c[0x0][0x858] ;  /* 0x0002160000047ab9 */ /* 0x000fe20000000a00 */
[C---:B------:R-:W-:Y:S01]  /*95f0*/  LEA.HI.X.SX32 R3, R0.reuse, R3, 0x1, P1 ;  /* 0x0000000300037211 */ /* 0x040fe200008f0eff */
[----:B------:R0:W0:Y:S01]  /*9600*/  LDS.128 R20, [R30+0x2000] ;  /* 0x002000001e147984 */ /* 0x0000220000000c00 */
[-C--:B------:R-:W-:Y:S01]  /*9610*/  ISETP.GE.AND P3, PT, R31, R52.reuse, PT ;  /* 0x000000341f00720c */ /* 0x080fe20003f66270 */
[----:B------:R-:W-:Y:S01]  /*9620*/  VIADD R31, R0, 0x20 ;  /* 0x00000020001f7836 */ /* 0x000fe20000000000 */
[----:B------:R-:W-:Y:S01]  /*9630*/  ISETP.GE.OR P1, PT, R28, UR6, P4 ;  /* 0x000000061c007c0c */ /* 0x000fe2000a726670 */
[----:B------:R0:W0:Y:S01]  /*9640*/  LDS.128 R24, [R30+0x2400] ;  /* 0x002400001e187984 */ /* 0x0000220000000c00 */
[----:B------:R-:W-:Y:S01]  /*9650*/  SEL R50, R50, RZ, !P0 ;  /* 0x000000ff32327207 */ /* 0x000fe20004000000 */
[----:B------:R-:W-:Y:S01]  /*9660*/  IMAD.WIDE.U32 R34, R36, UR7, R28 ;  /* 0x0000000724227c25 */ /* 0x000fe2000f8e001c */
[----:B------:R-:W-:Y:S01]  /*9670*/  ISETP.GE.AND P5, PT, R31, R52, PT ;  /* 0x000000341f00720c */ /* 0x000fe20003fa6270 */
[----:B------:R-:W-:Y:S01]  /*9680*/  BSSY B1, `(.L_x_137) ;  /* 0x0000019000017945 */ /* 0x000fe20003800000 */
[----:B------:R-:W-:Y:S01]  /*9690*/  SEL R233, R233, RZ, !P0 ;  /* 0x000000ffe9e97207 */ /* 0x000fe20004000000 */
[----:B------:R-:W-:Y:S01]  /*96a0*/  IMAD.IADD R35, R35, 0x1, R37 ;  /* 0x0000000123237824 */ /* 0x000fe200078e0225 */
[----:B------:R-:W-:Y:S01]  /*96b0*/  P2R R51, PR, RZ, 0x40 ;  /* 0x00000040ff337803 */ /* 0x000fe20000000000 */
[----:B------:R-:W-:Y:S01]  /*96c0*/  IMAD R31, R50, UR4, RZ ;  /* 0x00000004321f7c24 */ /* 0x000fe2000f8e02ff */
[----:B------:R-:W-:Y:S01]  /*96d0*/  P2R R53, PR, RZ, 0x8 ;  /* 0x00000008ff357803 */ /* 0x000fe20000000000 */
[----:B------:R-:W-:Y:S01]  /*96e0*/  IMAD.WIDE.U32 R34, R233, UR4, R34 ;  /* 0x00000004e9227c25 */ /* 0x000fe2000f8e0022 */
[----:B------:R-:W-:-:S02]  /*96f0*/  P2R R54, PR, RZ, 0x4 ;  /* 0x00000004ff367803 */ /* 0x000fc40000000000 */
[----:B------:R-:W-:Y:S01]  /*9700*/  ISETP.GE.OR P0, PT, R28, UR6, P6 ;  /* 0x000000061c007c0c */ /* 0x000fe2000b706670 */
[----:B------:R-:W-:Y:S02]  /*9710*/  IMAD R31, R233, UR5, R31 ;  /* 0x00000005e91f7c24 */ /* 0x000fe4000f8e021f */
[----:B------:R-:W-:-:S04]  /*9720*/  IMAD.WIDE R2, R39, 0x50, R2 ;  /* 0x0000005027027825 */ /* 0x000fc800078e0202 */
[----:B------:R-:W-:Y:S01]  /*9730*/  IMAD.IADD R37, R35, 0x1, R31 ;  /* 0x0000000123257824 */ /* 0x000fe200078e021f */
[----:B-12---:R-:W-:Y:S06]  /*9740*/  @P1 BRA `(.L_x_138) ;  /* 0x0000000000301947 */ /* 0x006fec0003800000 */
[----:B------:R-:W1:Y:S01]  /*9750*/  LDS.128 R44, [R30+0xa000] ;  /* 0x00a000001e2c7984 */ /* 0x000e620000000c00 */
[----:B------:R-:W-:Y:S01]  /*9760*/  ULDC.64 UR4, c[0x0][0x848] ;  /* 0x0002120000047ab9 */ /* 0x000fe20000000a00 */
[----:B------:R-:W-:Y:S01]  /*9770*/  IMAD.MOV.U32 R36, RZ, RZ, R34 ;  /* 0x000000ffff247224 */ /* 0x000fe200078e0022 */
[----:B------:R-:W-:Y:S01]  /*9780*/  ULDC.64 UR10, c[0x0][0x208] ;  /* 0x00008200000a7ab9 */ /* 0x000fe20000000a00 */
[----:B------:R-:W-:Y:S02]  /*9790*/  IMAD R31, R3, UR4, RZ ;  /* 0x00000004031f7c24 */ /* 0x000fe4000f8e02ff */
[----:B------:R-:W-:-:S04]  /*97a0*/  IMAD.WIDE.U32 R38, R2, UR4, R36 ;  /* 0x0000000402267c25 */ /* 0x000fc8000f8e0024 */
[----:B------:R-:W-:Y:S01]  /*97b0*/  IMAD R31, R2, UR5, R31 ;  /* 0x00000005021f7c24 */ /* 0x000fe2000f8e021f */
[----:B------:R-:W-:Y:S02]  /*97c0*/  ULDC.64 UR4, c[0x0][0x830] ;  /* 0x00020c0000047ab9 */ /* 0x000fe40000000a00 */
[----:B------:R-:W-:Y:S01]  /*97d0*/  LEA R48, P1, R38, UR4, 0x1 ;  /* 0x0000000426307c11 */ /* 0x000fe2000f8208ff */
[----:B------:R-:W-:-:S05]  /*97e0*/  IMAD.IADD R31, R39, 0x1, R31 ;  /* 0x00000001271f7824 */ /* 0x000fca00078e021f */
[----:B------:R-:W-:-:S05]  /*97f0*/  LEA.HI.X R49, R38, UR5, R31, 0x1, P1 ;  /* 0x0000000526317c11 */ /* 0x000fca00088f0c1f */
[----:B-1----:R1:W-:Y:S02]  /*9800*/  STG.E.128 desc[UR10][R48.64], R44 ;  /* 0x0000002c30007986 */ /* 0x0023e4000c101d0a */
.L_x_138:
[----:B------:R-:W-:Y:S05]  /*9810*/  BSYNC B1 ;  /* 0x0000000000017941 */ /* 0x000fea0003800000 */
.L_x_137:
[----:B------:R-:W-:Y:S04]  /*9820*/  BSSY B1, `(.L_x_139) ;  /* 0x0000010000017945 */ /* 0x000fe80003800000 */
[----:B------:R-:W-:Y:S05]  /*9830*/  @P0 BRA `(.L_x_140) ;  /* 0x0000000000380947 */ /* 0x000fea0003800000 */
[----:B------:R-:W-:Y:S01]  /*9840*/  IADD3 R31, P0, R2, 0x8, RZ ;  /* 0x00000008021f7810 */ /* 0x000fe20007f1e0ff */
[----:B------:R-:W-:Y:S01]  /*9850*/  ULDC.64 UR4, c[0x0][0x848] ;  /* 0x0002120000047ab9 */ /* 0x000fe20000000a00 */
[----:B------:R-:W-:Y:S01]  /*9860*/  IMAD.MOV.U32 R39, RZ, RZ, R37 ;  /* 0x000000ffff277224 */ /* 0x000fe200078e0025 */
[----:B------:R-:W-:Y:S02]  /*9870*/  ULDC.64 UR10, c[0x0][0x208] ;  /* 0x00008200000a7ab9 */ /* 0x000fe40000000a00 */
[----:B------:R-:W-:-:S04]  /*9880*/  IMAD.X R38, RZ, RZ, R3, P0 ;  /* 0x000000ffff267224 */ /* 0x000fc800000e0603 */
[----:B-1----:R-:W-:Y:S02]  /*9890*/  IMAD R44, R38, UR4, RZ ;  /* 0x00000004262c7c24 */ /* 0x002fe4000f8e02ff */
[----:B------:R-:W-:-:S04]  /*98a0*/  IMAD.MOV.U32 R38, RZ, RZ, R34 ;  /* 0x000000ffff267224 */ /* 0x000fc800078e0022 */
[----:B------:R-:W-:-:S04]  /*98b0*/  IMAD.WIDE.U32 R38, R31, UR4, R38 ;  /* 0x000000041f267c25 */ /* 0x000fc8000f8e0026 */
[----:B------:R-:W-:Y:S01]  /*98c0*/  IMAD R31, R31, UR5, R44 ;  /* 0x000000051f1f7c24 */ /* 0x000fe2000f8e022c */
[----:B------:R-:W-:Y:S02]  /*98d0*/  ULDC.64 UR4, c[0x0][0x830] ;  /* 0x00020c0000047ab9 */ /* 0x000fe40000000a00 */
[----:B------:R-:W-:Y:S01]  /*98e0*/  LEA R44, P0, R38, UR4, 0x1 ;  /* 0x00000004262c7c11 */ /* 0x000fe2000f8008ff */
[----:B------:R-:W-:-:S05]  /*98f0*/  IMAD.IADD R31, R39, 0x1, R31 ;  /* 0x00000001271f7824 */ /* 0x000fca00078e021f */
[----:B------:R-:W-:-:S05]  /*9900*/  LEA.HI.X R45, R38, UR5, R31, 0x1, P0 ;  /* 0x00000005262d7c11 */ /* 0x000fca00080f0c1f */
[----:B------:R2:W-:Y:S02]  /*9910*/  STG.E.128 desc[UR10][R44.64], R40 ;  /* 0x000000282c007986 */ /* 0x0005e4000c101d0a */
.L_x_140:
[----:B------:R-:W-:Y:S05]  /*9920*/  BSYNC B1 ;  /* 0x0000000000017941 */ /* 0x000fea0003800000 */
.L_x_139:
[----:B--2---:R2:W0:Y:S01]  /*9930*/  LDS.128 R40, [R30+0xa800] ;  /* 0x00a800001e287984 */ /* 0x0044220000000c00 */
[C---:B------:R-:W-:Y:S01]  /*9940*/  ISETP.GE.OR P1, PT, R28.reuse, UR6, P3 ;  /* 0x000000061c007c0c */ /* 0x040fe20009f26670 */
[----:B------:R-:W-:Y:S01]  /*9950*/  BSSY B1, `(.L_x_141) ;  /* 0x0000011000017945 */ /* 0x000fe20003800000 */
[----:B------:R-:W-:-:S11]  /*9960*/  ISETP.GE.OR P0, PT, R28, UR6, P2 ;  /* 0x000000061c007c0c */ /* 0x000fd60009706670 */
[----:B--2---:R-:W-:Y:S05]  /*9970*/  @P1 BRA `(.L_x_142) ;  /* 0x0000000000381947 */ /* 0x004fea0003800000 */
        /* <DEDUP_REMOVED lines=13> */
[----:B0-----:R2:W-:Y:S02]  /*9a50*/  STG.E.128 desc[UR10][R44.64], R40 ;  /* 0x000000282c007986 */ /* 0x0015e4000c101d0a */
.L_x_142:
[----:B------:R-:W-:Y:S05]  /*9a60*/  BSYNC B1 ;  /* 0x0000000000017941 */ /* 0x000fea0003800000 */
.L_x_141:
[----:B0-2---:R0:W2:Y:S01]  /*9a70*/  LDS.128 R40, [R30+0xac00] ;  /* 0x00ac00001e287984 */ /* 0x0050a20000000c00 */
[----:B------:R-:W-:Y:S01]  /*9a80*/  BSSY B1, `(.L_x_143) ;  /* 0x0000011000017945 */ /* 0x000fe20003800000 */
[----:B------:R-:W-:-:S03]  /*9a90*/  VIADD R31, R0, 0x28 ;  /* 0x00000028001f7836 */ /* 0x000fc60000000000 */
[----:B------:R-:W-:Y:S05]  /*9aa0*/  @P0 BRA `(.L_x_144) ;  /* 0x0000000000380947 */ /* 0x000fea0003800000 */
[----:B-1----:R-:W-:Y:S01]  /*9ab0*/  IADD3 R45, P0, R2, 0x18, RZ ;  /* 0x00000018022d7810 */ /* 0x002fe20007f1e0ff */
[----:B------:R-:W-:Y:S01]  /*9ac0*/  ULDC.64 UR4, c[0x0][0x848] ;  /* 0x0002120000047ab9 */ /* 0x000fe20000000a00 */
[----:B------:R-:W-:Y:S01]  /*9ad0*/  IMAD.MOV.U32 R39, RZ, RZ, R37 ;  /* 0x000000ffff277224 */ /* 0x000fe200078e0025 */
[----:B------:R-:W-:Y:S02]  /*9ae0*/  ULDC.64 UR10, c[0x0][0x208] ;  /* 0x00008200000a7ab9 */ /* 0x000fe40000000a00 */
[----:B------:R-:W-:-:S04]  /*9af0*/  IMAD.X R38, RZ, RZ, R3, P0 ;  /* 0x000000ffff267224 */ /* 0x000fc800000e0603 */
[----:B------:R-:W-:Y:S02]  /*9b00*/  IMAD R44, R38, UR4, RZ ;  /* 0x00000004262c7c24 */ /* 0x000fe4000f8e02ff */
[----:B------:R-:W-:-:S04]  /*9b10*/  IMAD.MOV.U32 R38, RZ, RZ, R34 ;  /* 0x000000ffff267224 */ /* 0x000fc800078e0022 */
[----:B------:R-:W-:-:S04]  /*9b20*/  IMAD.WIDE.U32 R38, R45, UR4, R38 ;  /* 0x000000042d267c25 */ /* 0x000fc8000f8e0026 */
[----:B------:R-:W-:Y:S01]  /*9b30*/  IMAD R45, R45, UR5, R44 ;  /* 0x000000052d2d7c24 */ /* 0x000fe2000f8e022c */
[----:B------:R-:W-:Y:S02]  /*9b40*/  ULDC.64 UR4, c[0x0][0x830] ;  /* 0x00020c0000047ab9 */ /* 0x000fe40000000a00 */
[----:B------:R-:W-:Y:S01]  /*9b50*/  LEA R44, P0, R38, UR4, 0x1 ;  /* 0x00000004262c7c11 */ /* 0x000fe2000f8008ff */
[----:B------:R-:W-:-:S05]  /*9b60*/  IMAD.IADD R39, R39, 0x1, R45 ;  /* 0x0000000127277824 */ /* 0x000fca00078e022d */
[----:B------:R-:W-:-:S05]  /*9b70*/  LEA.HI.X R45, R38, UR5, R39, 0x1, P0 ;  /* 0x00000005262d7c11 */ /* 0x000fca00080f0c27 */
[----:B--2---:R1:W-:Y:S02]  /*9b80*/  STG.E.128 desc[UR10][R44.64], R40 ;  /* 0x000000282c007986 */ /* 0x0043e4000c101d0a */
.L_x_144:
[----:B------:R-:W-:Y:S05]  /*9b90*/  BSYNC B1 ;  /* 0x0000000000017941 */ /* 0x000fea0003800000 */
.L_x_143:
[----:B-12---:R1:W2:Y:S01]  /*9ba0*/  LDS.128 R40, [R30+0xb000] ;  /* 0x00b000001e287984 */ /* 0x0062a20000000c00 */
[----:B------:R-:W-:Y:S01]  /*9bb0*/  ISETP.GE.OR P0, PT, R28, UR6, P5 ;  /* 0x000000061c007c0c */ /* 0x000fe2000af06670 */
[----:B------:R-:W-:Y:S01]  /*9bc0*/  BSSY B1, `(.L_x_145) ;  /* 0x0000011000017945 */ /* 0x000fe20003800000 */
[----:B------:R-:W-:-:S11]  /*9bd0*/  ISETP.GE.AND P3, PT, R31, R52, PT ;  /* 0x000000341f00720c */ /* 0x000fd60003f66270 */
[----:B-1----:R-:W-:Y:S05]  /*9be0*/  @P0 BRA `(.L_x_146) ;  /* 0x0000000000380947 */ /* 0x002fea0003800000 */
[----:B------:R-:W-:Y:S01]  /*9bf0*/  IADD3 R31, P0, R2, 0x20, RZ ;  /* 0x00000020021f7810 */ /* 0x000fe20007f1e0ff */
        /* <DEDUP_REMOVED lines=13> */
.L_x_146:
[----:B------:R-:W-:Y:S05]  /*9cd0*/  BSYNC B1 ;  /* 0x0000000000017941 */ /* 0x000fea0003800000 */
.L_x_145:
[----:B-12---:R1:W2:Y:S01]  /*9ce0*/  LDS.128 R40, [R30+0xb400] ;  /* 0x00b400001e287984 */ /* 0x0062a20000000c00 */
[----:B------:R-:W-:Y:S01]  /*9cf0*/  ISETP.GE.OR P0, PT, R28, UR6, P3 ;  /* 0x000000061c007c0c */ /* 0x000fe20009f06670 */
[----:B------:R-:W-:Y:S01]  /*9d00*/  BSSY B1, `(.L_x_147) ;  /* 0x0000011000017945 */ /* 0x000fe20003800000 */
[----:B------:R-:W-:-:S11]  /*9d10*/  VIADD R31, R0, 0x30 ;  /* 0x00000030001f7836 */ /* 0x000fd60000000000 */
        /* <DEDUP_REMOVED lines=15> */
.L_x_148:
[----:B------:R-:W-:Y:S05]  /*9e10*/  BSYNC B1 ;  /* 0x0000000000017941 */ /* 0x000fea0003800000 */
.L_x_147:
[----:B-12---:R1:W2:Y:S01]  /*9e20*/  LDS.128 R40, [R30+0xb800] ;  /* 0x00b800001e287984 */ /* 0x0062a20000000c00 */
[----:B------:R-:W-:Y:S01]  /*9e30*/  ISETP.GE.AND P2, PT, R31, R52, PT ;  /* 0x000000341f00720c */ /* 0x000fe20003f46270 */
[----:B------:R-:W-:Y:S01]  /*9e40*/  BSSY B1, `(.L_x_149) ;  /* 0x0000012000017945 */ /* 0x000fe20003800000 */
[----:B------:R-:W-:Y:S02]  /*9e50*/  VIADD R31, R0, 0x38 ;  /* 0x00000038001f7836 */ /* 0x000fe40000000000 */
[----:B------:R-:W-:-:S13]  /*9e60*/  ISETP.GE.OR P0, PT, R28, UR6, P2 ;  /* 0x000000061c007c0c */ /* 0x000fda0009706670 */
        /* <DEDUP_REMOVED lines=15> */
.L_x_150:
[----:B------:R-:W-:Y:S05]  /*9f60*/  BSYNC B1 ;  /* 0x0000000000017941 */ /* 0x000fea0003800000 */
.L_x_149:
        /* <DEDUP_REMOVED lines=20> */
.L_x_152:
[----:B------:R-:W-:Y:S05]  /*a0b0*/  BSYNC B1 ;  /* 0x0000000000017941 */ /* 0x000fea0003800000 */
.L_x_151:
[----:B-12---:R1:W2:Y:S01]  /*a0c0*/  LDS.128 R40, [R30+0xc000] ;  /* 0x00c000001e287984 */ /* 0x0062a20000000c00 */
[----:B------:R-:W-:Y:S01]  /*a0d0*/  ISETP.GE.AND P0, PT, R46, R52, PT ;  /* 0x000000342e00720c */ /* 0x000fe20003f06270 */
[----:B------:R-:W-:Y:S01]  /*a0e0*/  BSSY B1, `(.L_x_153) ;  /* 0x0000012000017945 */ /* 0x000fe20003800000 */
[----:B----4-:R-:W-:Y:S02]  /*a0f0*/  IMAD R48, R32, UR8, RZ ;  /* 0x0000000820307c24 */ /* 0x010fe4000f8e02ff */
        /* <DEDUP_REMOVED lines=16> */
.L_x_154:
[----:B------:R-:W-:Y:S05]  /*a200*/  BSYNC B1 ;  /* 0x0000000000017941 */ /* 0x000fea0003800000 */
.L_x_153:
[----:B-12---:R1:W2:Y:S01]  /*a210*/  LDS.128 R40, [R30+0xc400] ;  /* 0x00c400001e287984 */ /* 0x0062a20000000c00 */
[----:B------:R-:W-:Y:S01]  /*a220*/  VIADD R0, R0, 0x48 ;  /* 0x0000004800007836 */ /* 0x000fe20000000000 */
[----:B------:R-:W-:Y:S01]  /*a230*/  BSSY B1, `(.L_x_155) ;  /* 0x0000015000017945 */ /* 0x000fe20003800000 */
[----:B------:R-:W-:Y:S02]  /*a240*/  IMAD R45, R33, UR7, R48 ;  /* 0x00000007212d7c24 */ /* 0x000fe4000f8e0230 */
[----:B------:R-:W-:Y:S01]  /*a250*/  IMAD.WIDE.U32 R38, R32, UR7, R28 ;  /* 0x0000000720267c25 */ /* 0x000fe2000f8e001c */
[----:B------:R-:W-:-:S04]  /*a260*/  ISETP.GE.AND P6, PT, R0, R52, PT ;  /* 0x000000340000720c */ /* 0x000fc80003fc6270 */
[----:B------:R-:W-:Y:S02]  /*a270*/  P2R R44, PR, RZ, 0x40 ;  /* 0x00000040ff2c7803 */ /* 0x000fe40000000000 */
[----:B------:R-:W-:-:S13]  /*a280*/  ISETP.GE.OR P6, PT, R28, UR6, P6 ;  /* 0x000000061c007c0c */ /* 0x000fda000b7c6670 */
[----:B-1----:R-:W-:Y:S05]  /*a290*/  @P6 BRA `(.L_x_156) ;  /* 0x0000000000386947 */ /* 0x002fea0003800000 */
[----:B------:R-:W-:Y:S01]  /*a2a0*/  IADD3 R31, P6, R2, 0x48, RZ ;  /* 0x00000048021f7810 */ /* 0x000fe20007fde0ff */
[----:B------:R-:W-:Y:S01]  /*a2b0*/  ULDC.64 UR4, c[0x0][0x848] ;  /* 0x0002120000047ab9 */ /* 0x000fe20000000a00 */
[----:B------:R-:W-:Y:S01]  /*a2c0*/  IMAD.MOV.U32 R32, RZ, RZ, R34 ;  /* 0x000000ffff207224 */ /* 0x000fe200078e0022 */
[----:B------:R-:W-:Y:S01]  /*a2d0*/  ULDC.64 UR10, c[0x0][0x208] ;  /* 0x00008200000a7ab9 */ /* 0x000fe20000000a00 */
[----:B------:R-:W-:Y:S02]  /*a2e0*/  IMAD.MOV.U32 R33, RZ, RZ, R37 ;  /* 0x000000ffff217224 */ /* 0x000fe400078e0025 */
[----:B------:R-:W-:Y:S02]  /*a2f0*/  IMAD.X R0, RZ, RZ, R3, P6 ;  /* 0x000000ffff007224 */ /* 0x000fe400030e0603 */
[----:B------:R-:W-:-:S04]  /*a300*/  IMAD.WIDE.U32 R32, R31, UR4, R32 ;  /* 0x000000041f207c25 */ /* 0x000fc8000f8e0020 */
[----:B------:R-:W-:-:S04]  /*a310*/  IMAD R0, R0, UR4, RZ ;  /* 0x0000000400007c24 */ /* 0x000fc8000f8e02ff */
[----:B------:R-:W-:Y:S01]  /*a320*/  IMAD R31, R31, UR5, R0 ;  /* 0x000000051f1f7c24 */ /* 0x000fe2000f8e0200 */
[----:B------:R-:W-:Y:S02]  /*a330*/  ULDC.64 UR4, c[0x0][0x830] ;  /* 0x00020c0000047ab9 */ /* 0x000fe40000000a00 */
[----:B------:R-:W-:Y:S01]  /*a340*/  LEA R34, P6, R32, UR4, 0x1 ;  /* 0x0000000420227c11 */ /* 0x000fe2000f8c08ff */
[----:B------:R-:W-:-:S05]  /*a350*/  IMAD.IADD R31, R33, 0x1, R31 ;  /* 0x00000001211f7824 */ /* 0x000fca00078e021f */
[----:B------:R-:W-:-:S05]  /*a360*/  LEA.HI.X R35, R32, UR5, R31, 0x1, P6 ;  /* 0x0000000520237c11 */ /* 0x000fca000b0f0c1f */
[----:B--2---:R1:W-:Y:S02]  /*a370*/  STG.E.128 desc[UR10][R34.64], R40 ;  /* 0x0000002822007986 */ /* 0x0043e4000c101d0a */
.L_x_156:
[----:B------:R-:W-:Y:S05]  /*a380*/  BSYNC B1 ;  /* 0x0000000000017941 */ /* 0x000fea0003800000 */
.L_x_155:
[----:B-1----:R1:W4:Y:S01]  /*a390*/  LDS.128 R32, [R30] ;  /* 0x000000001e207984 */ /* 0x0023220000000c00 */
[----:B------:R-:W-:Y:S01]  /*a3a0*/  P2R R0, PR, RZ, 0x4 ;  /* 0x00000004ff007803 */ /* 0x000fe20000000000 */
[----:B------:R-:W-:Y:S01]  /*a3b0*/  ULDC UR6, c[0x0][0x80c] ;  /* 0x0002030000067ab9 */ /* 0x000fe20000000800 */
[----:B------:R-:W-:Y:S01]  /*a3c0*/  ISETP.NE.AND P2, PT, R51, RZ, PT ;  /* 0x000000ff3300720c */ /* 0x000fe20003f45270 */
[----:B------:R-:W-:Y:S01]  /*a3d0*/  ULDC.64 UR4, c[0x0][0x828] ;  /* 0x00020a0000047ab9 */ /* 0x000fe20000000a00 */
[C---:B------:R-:W-:Y:S01]  /*a3e0*/  ISETP.GE.OR P4, PT, R28.reuse, UR6, P4 ;  /* 0x000000061c007c0c */ /* 0x040fe2000a786670 */
[----:B------:R-:W-:Y:S01]  /*a3f0*/  IMAD.IADD R39, R39, 0x1, R45 ;  /* 0x0000000127277824 */ /* 0x000fe200078e022d */
[----:B------:R-:W-:Y:S01]  /*a400*/  P2R R29, PR, RZ, 0x2 ;  /* 0x00000002ff1d7803 */ /* 0x000fe20000000000 */
[----:B------:R-:W-:Y:S01]  /*a410*/  BSSY B1, `(.L_x_157) ;  /* 0x0000024000017945 */ /* 0x000fe20003800000 */
[----:B------:R-:W-:Y:S01]  /*a420*/  P2R R31, PR, RZ, 0x1 ;  /* 0x00000001ff1f7803 */ /* 0x000fe20000000000 */
[----:B--2---:R-:W-:Y:S01]  /*a430*/  IMAD.WIDE.U32 R40, R233, UR4, R38 ;  /* 0x00000004e9287c25 */ /* 0x004fe2000f8e0026 */
[----:B------:R-:W-:-:S02]  /*a440*/  ISETP.GE.OR P2, PT, R28, UR6, P2 ;  /* 0x000000061c007c0c */ /* 0x000fc40009746670 */
[----:B------:R-:W-:Y:S02]  /*a450*/  ISETP.NE.AND P1, PT, R53, RZ, PT ;  /* 0x000000ff3500720c */ /* 0x000fe40003f25270 */
[----:B------:R-:W-:Y:S02]  /*a460*/  ISETP.NE.AND P0, PT, R54, RZ, PT ;  /* 0x000000ff3600720c */ /* 0x000fe40003f05270 */
[----:B------:R-:W-:Y:S02]  /*a470*/  P2R R42, PR, RZ, 0x4 ;  /* 0x00000004ff2a7803 */ /* 0x000fe40000000000 */
[----:B------:R-:W-:Y:S01]  /*a480*/  ISETP.NE.AND P2, PT, R0, RZ, PT ;  /* 0x000000ff0000720c */ /* 0x000fe20003f45270 */
[----:B------:R-:W-:Y:S01]  /*a490*/  IMAD R0, R50, UR4, RZ ;  /* 0x0000000432007c24 */ /* 0x000fe2000f8e02ff */
[C---:B------:R-:W-:Y:S02]  /*a4a0*/  ISETP.GE.OR P1, PT, R28.reuse, UR6, P1 ;  /* 0x000000061c007c0c */ /* 0x040fe40008f26670 */
[----:B------:R-:W-:Y:S01]  /*a4b0*/  ISETP.GE.OR P0, PT, R28, UR6, P0 ;  /* 0x000000061c007c0c */ /* 0x000fe20008706670 */
[----:B------:R-:W-:Y:S01]  /*a4c0*/  IMAD R37, R233, UR5, R0 ;  /* 0x00000005e9257c24 */ /* 0x000fe2000f8e0200 */
[----:B------:R-:W-:-:S02]  /*a4d0*/  ISETP.NE.AND P6, PT, R44, RZ, PT ;  /* 0x000000ff2c00720c */ /* 0x000fc40003fc5270 */
[----:B------:R-:W-:Y:S01]  /*a4e0*/  P2R R43, PR, RZ, 0x2 ;  /* 0x00000002ff2b7803 */ /* 0x000fe20000000000 */
[----:B------:R-:W-:Y:S01]  /*a4f0*/  IMAD.IADD R37, R41, 0x1, R37 ;  /* 0x0000000129257824 */ /* 0x000fe200078e0225 */
[----:B------:R-:W-:Y:S02]  /*a500*/  P2R R44, PR, RZ, 0x1 ;  /* 0x00000001ff2c7803 */ /* 0x000fe40000000000 */
[----:B------:R-:W-:Y:S02]  /*a510*/  ISETP.NE.AND P1, PT, R29, RZ, PT ;  /* 0x000000ff1d00720c */ /* 0x000fe40003f25270 */
[----:B------:R-:W-:Y:S02]  /*a520*/  ISETP.NE.AND P0, PT, R31, RZ, PT ;  /* 0x000000ff1f00720c */ /* 0x000fe40003f05270 */
[C---:B------:R-:W-:Y:S02]  /*a530*/  ISETP.GE.OR P5, PT, R28.reuse, UR6, P5 ;  /* 0x000000061c007c0c */ /* 0x040fe4000afa6670 */
[----:B------:R-:W-:-:S02]  /*a540*/  ISETP.GE.OR P3, PT, R28, UR6, P3 ;  /* 0x000000061c007c0c */ /* 0x000fc40009f66670 */
[C---:B------:R-:W-:Y:S02]  /*a550*/  ISETP.GE.OR P2, PT, R28.reuse, UR6, P2 ;  /* 0x000000061c007c0c */ /* 0x040fe40009746670 */
[C---:B------:R-:W-:Y:S02]  /*a560*/  ISETP.GE.OR P1, PT, R28.reuse, UR6, P1 ;  /* 0x000000061c007c0c */ /* 0x040fe40008f26670 */
[C---:B------:R-:W-:Y:S02]  /*a570*/  ISETP.GE.OR P0, PT, R28.reuse, UR6, P0 ;  /* 0x000000061c007c0c */ /* 0x040fe40008706670 */
[----:B------:R-:W-:Y:S01]  /*a580*/  ISETP.GE.OR P6, PT, R28, UR6, P6 ;  /* 0x000000061c007c0c */ /* 0x000fe2000b7c6670 */
[----:B-1--4-:R-:W-:-:S12]  /*a590*/  @P4 BRA `(.L_x_158) ;  /* 0x00000000002c4947 */ /* 0x012fd80003800000 */
        /* <DEDUP_REMOVED lines=10> */
[----:B------:R1:W-:Y:S02]  /*a640*/  STG.E.128 desc[UR8][R38.64], R32 ;  /* 0x0000002026007986 */ /* 0x0003e4000c101d08 */
.L_x_158:
[----:B------:R-:W-:Y:S05]  /*a650*/  BSYNC B1 ;  /* 0x0000000000017941 */ /* 0x000fea0003800000 */
.L_x_157:
[----:B-1----:R1:W2:Y:S01]  /*a660*/  LDS.128 R32, [R30+0x400] ;  /* 0x000400001e207984 */ /* 0x0022a20000000c00 */
[----:B------:R-:W-:Y:S01]  /*a670*/  ISETP.NE.AND P4, PT, R42, RZ, PT ;  /* 0x000000ff2a00720c */ /* 0x000fe20003f85270 */
[----:B------:R-:W-:-:S12]  /*a680*/  BSSY B1, `(.L_x_159) ;  /* 0x0000010000017945 */ /* 0x000fd80003800000 */
        /* <DEDUP_REMOVED lines=15> */
.L_x_160:
[----:B------:R-:W-:Y:S05]  /*a780*/  BSYNC B1 ;  /* 0x0000000000017941 */ /* 0x000fea0003800000 */
.L_x_159:
[----:B-12---:R1:W2:Y:S01]  /*a790*/  LDS.128 R32, [R30+0x800] ;  /* 0x000800001e207984 */ /* 0x0062a20000000c00 */
        /* <DEDUP_REMOVED lines=17> */
.L_x_162:
[----:B------:R-:W-:Y:S05]  /*a8b0*/  BSYNC B1 ;  /* 0x0000000000017941 */ /* 0x000fea0003800000 */
.L_x_161:
[----:B0-----:R-:W0:Y:S01]  /*a8c0*/  LDS.128 R28, [R30+0xc00] ;  /* 0x000c00001e1c7984 */ /* 0x001e220000000c00 */
[----:B------:R-:W-:Y:S01]  /*a8d0*/  ISETP.NE.AND P4, PT, R44, RZ, PT ;  /* 0x000000ff2c00720c */ /* 0x000fe20003f85270 */
[----:B------:R-:W-:-:S12]  /*a8e0*/  BSSY B1, `(.L_x_163) ;  /* 0x0000010000017945 */ /* 0x000fd80003800000 */
[----:B------:R-:W-:Y:S05]  /*a8f0*/  @P4 BRA `(.L_x_164) ;  /* 0x0000000000384947 */ /* 0x000fea0003800000 */
[----:B-12---:R-:W-:Y:S01]  /*a900*/  IADD3 R35, P4, R2, 0x18, RZ ;  /* 0x0000001802237810 */ /* 0x006fe20007f9e0ff */
        /* <DEDUP_REMOVED lines=12> */
[----:B0-----:R4:W-:Y:S02]  /*a9d0*/  STG.E.128 desc[UR8][R34.64], R28 ;  /* 0x0000001c22007986 */ /* 0x0019e4000c101d08 */
.L_x_164:
[----:B------:R-:W-:Y:S05]  /*a9e0*/  BSYNC B1 ;  /* 0x0000000000017941 */ /* 0x000fea0003800000 */
.L_x_163:
[----:B------:R-:W-:Y:S04]  /*a9f0*/  BSSY B1, `(.L_x_165) ;  /* 0x0000010000017945 */ /* 0x000fe80003800000 */
[----:B------:R-:W-:Y:S05]  /*aa00*/  @P5 BRA `(.L_x_166) ;  /* 0x0000000000385947 */ /* 0x000fea0003800000 */
[----:B0---4-:R-:W-:Y:S01]  /*aa10*/  IADD3 R31, P4, R2, 0x20, RZ ;  /* 0x00000020021f7810 */ /* 0x011fe20007f9e0ff */
        /* <DEDUP_REMOVED lines=12> */
[----:B------:R0:W-:Y:S02]  /*aae0*/  STG.E.128 desc[UR8][R30.64], R4 ;  /* 0x000000041e007986 */ /* 0x0001e4000c101d08 */
.L_x_166:
[----:B------:R-:W-:Y:S05]  /*aaf0*/  BSYNC B1 ;  /* 0x0000000000017941 */ /* 0x000fea0003800000 */
.L_x_165:
[----:B------:R-:W-:Y:S04]  /*ab00*/  BSSY B1, `(.L_x_167) ;  /* 0x0000010000017945 */ /* 0x000fe80003800000 */
[----:B------:R-:W-:Y:S05]  /*ab10*/  @P3 BRA `(.L_x_168) ;  /* 0x0000000000383947 */ /* 0x000fea0003800000 */
[----:B0-----:R-:W-:Y:S01]  /*ab20*/  IADD3 R7, P3, R2, 0x28, RZ ;  /* 0x0000002802077810 */ /* 0x001fe20007f7e0ff */
        /* <DEDUP_REMOVED lines=12> */
[----:B---3--:R0:W-:Y:S02]  /*abf0*/  STG.E.128 desc[UR8][R6.64], R8 ;  /* 0x0000000806007986 */ /* 0x0081e4000c101d08 */
.L_x_168:
[----:B------:R-:W-:Y:S05]  /*ac00*/  BSYNC B1 ;  /* 0x0000000000017941 */ /* 0x000fea0003800000 */
.L_x_167:
        /* <DEDUP_REMOVED lines=16> */
.L_x_170:
[----:B------:R-:W-:Y:S05]  /*ad10*/  BSYNC B1 ;  /* 0x0000000000017941 */ /* 0x000fea0003800000 */
.L_x_169:
        /* <DEDUP_REMOVED lines=16> */
.L_x_172:
[----:B------:R-:W-:Y:S05]  /*ae20*/  BSYNC B1 ;  /* 0x0000000000017941 */ /* 0x000fea0003800000 */
.L_x_171:
        /* <DEDUP_REMOVED lines=16> */
.L_x_174:
[----:B------:R-:W-:Y:S05]  /*af30*/  BSYNC B1 ;  /* 0x0000000000017941 */ /* 0x000fea0003800000 */
.L_x_173:
[----:B------:R-:W-:Y:S05]  /*af40*/  @P6 BRA `(.L_x_117) ;  /* 0x0000003c00486947 */ /* 0x000fea0003800000 */
[----:B0-----:R-:W-:Y:S01]  /*af50*/  IADD3 R5, P0, R2, 0x48, RZ ;  /* 0x0000004802057810 */ /* 0x001fe20007f1e0ff */
[----:B------:R-:W-:Y:S01]  /*af60*/  ULDC.64 UR4, c[0x0][0x818] ;  /* 0x0002060000047ab9 */ /* 0x000fe20000000a00 */
[----:B------:R-:W-:Y:S01]  /*af70*/  IMAD.MOV.U32 R2, RZ, RZ, R40 ;  /* 0x000000ffff027224 */ /* 0x000fe200078e0028 */
[----:B------:R-:W-:Y:S02]  /*af80*/  ULDC.64 UR6, c[0x0][0x208] ;  /* 0x0000820000067ab9 */ /* 0x000fe40000000a00 */
[----:B------:R-:W-:Y:S02]  /*af90*/  IMAD.X R0, RZ, RZ, R3, P0 ;  /* 0x000000ffff007224 */ /* 0x000fe400000e0603 */
[----:B------:R-:W-:Y:S02]  /*afa0*/  IMAD.MOV.U32 R3, RZ, RZ, R37 ;  /* 0x000000ffff037224 */ /* 0x000fe400078e0025 */
[----:B------:R-:W-:Y:S02]  /*afb0*/  IMAD R0, R0, UR4, RZ ;  /* 0x0000000400007c24 */ /* 0x000fe4000f8e02ff */
[----:B------:R-:W-:-:S04]  /*afc0*/  IMAD.WIDE.U32 R2, R5, UR4, R2 ;  /* 0x0000000405027c25 */ /* 0x000fc8000f8e0002 */
[----:B------:R-:W-:Y:S01]  /*afd0*/  IMAD R5, R5, UR5, R0 ;  /* 0x0000000505057c24 */ /* 0x000fe2000f8e0200 */
[----:B------:R-:W-:Y:S02]  /*afe0*/  ULDC.64 UR4, c[0x0][0x800] ;  /* 0x0002000000047ab9 */ /* 0x000fe40000000a00 */
[----:B------:R-:W-:Y:S01]  /*aff0*/  LEA R4, P0, R2, UR4, 0x1 ;  /* 0x0000000402047c11 */ /* 0x000fe2000f8008ff */
[----:B------:R-:W-:-:S05]  /*b000*/  IMAD.IADD R3, R3, 0x1, R5 ;  /* 0x0000000103037824 */ /* 0x000fca00078e0205 */
[----:B------:R-:W-:-:S05]  /*b010*/  LEA.HI.X R5, R2, UR5, R3, 0x1, P0 ;  /* 0x0000000502057c11 */ /* 0x000fca00080f0c03 */
[----:B------:R0:W-:Y:S01]  /*b020*/  STG.E.128 desc[UR6][R4.64], R24 ;  /* 0x0000001804007986 */ /* 0x0001e2000c101d06 */
[----:B------:R-:W-:Y:S05]  /*b030*/  BRA `(.L_x_117) ;  /* 0x0000003c000c7947 */ /* 0x000fea0003800000 */
.L_x_135:
[----:B------:R-:W1:Y:S01]  /*b040*/  LDC.64 R4, c[0x0][0x870] ;  /* 0x00021c00ff047b82 */ /* 0x000e620000000a00 */
[----:B------:R-:W-:-:S07]  /*b050*/  ULDC.64 UR6, c[0x0][0x208] ;  /* 0x0000820000067ab9 */ /* 0x000fce0000000a00 */
[----:B0-----:R-:W0:Y:S01]  /*b060*/  LDC.64 R2, c[0x0][0x870] ;  /* 0x00021c00ff027b82 */ /* 0x001e220000000a00 */
[----:B------:R-:W2:Y:S01]  /*b070*/  S2R R8, SR_TID.X ;  /* 0x0000000000087919 */ /* 0x000ea20000002100 */
[----:B------:R-:W3:Y:S06]  /*b080*/  S2R R13, SR_CTAID.X ;  /* 0x00000000000d7919 */ /* 0x000eec0000002500 */
[----:B------:R-:W4:Y:S01]  /*b090*/  LDC.64 R16, c[0x0][0x820] ;  /* 0x00020800ff107b82 */ /* 0x000f220000000a00 */
[----:B-1----:R-:W-:-:S04]  /*b0a0*/  ISETP.NE.U32.AND P1, PT, R4, RZ, PT ;  /* 0x000000ff0400720c */ /* 0x002fc80003f25070 */
[----:B------:R-:W-:Y:S01]  /*b0b0*/  ISETP.NE.AND.EX P1, PT, R5, RZ, PT, P1 ;  /* 0x000000ff0500720c */ /* 0x000fe20003f25310 */
[----:B0-----:R-:W-:Y:S02]  /*b0c0*/  IMAD.WIDE R4, R233, 0x4, R2 ;  /* 0x00000004e9047825 */ /* 0x001fe400078e0202 */
[----:B------:R-:W0:Y:S10]  /*b0d0*/  LDC.64 R2, c[0x0][0x878] ;  /* 0x00021e00ff027b82 */ /* 0x000e340000000a00 */
[----:B------:R-:W3:Y:S01]  /*b0e0*/  @P1 LDG.E R9, desc[UR6][R4.64] ;  /* 0x0000000604091981 */ /* 0x000ee2000c1e1900 */
[----:B------:R-:W-:Y:S01]  /*b0f0*/  ULDC UR4, c[0x0][0x808] ;  /* 0x0002020000047ab9 */ /* 0x000fe20000000800 */
[----:B--2---:R-:W-:Y:S01]  /*b100*/  VIADD R11, R8, 0xffffff80 ;  /* 0xffffff80080b7836 */ /* 0x004fe20000000000 */
[----:B------:R-:W1:Y:S01]  /*b110*/  S2UR UR5, SR_CTAID.Y ;  /* 0x00000000000579c3 */ /* 0x000e620000002600 */
[----:B------:R-:W-:Y:S01]  /*b120*/  IMAD.U32 R0, RZ, RZ, UR4 ;  /* 0x00000004ff007e24 */ /* 0x000fe2000f8e00ff */
[----:B0-----:R-:W-:-:S04]  /*b130*/  ISETP.NE.U32.AND P0, PT, R2, RZ, PT ;  /* 0x000000ff0200720c */ /* 0x001fc80003f05070 */
[----:B------:R-:W-:-:S13]  /*b140*/  ISETP.NE.AND.EX P0, PT, R3, RZ, PT, P0 ;  /* 0x000000ff0300720c */ /* 0x000fda0003f05300 */
[----:B------:R-:W0:Y:S01]  /*b150*/  @P0 LDC.64 R2, c[0x0][0x878] ;  /* 0x00021e00ff020b82 */ /* 0x000e220000000a00 */
[----:B------:R-:W-:-:S04]  /*b160*/  SHF.R.S32.HI R8, RZ, 0x1f, R11 ;  /* 0x0000001fff087819 */ /* 0x000fc8000001140b */
[----:B------:R-:W-:-:S04]  /*b170*/  LEA.HI R8, R8, R11, RZ, 0x5 ;  /* 0x0000000b08087211 */ /* 0x000fc800078f28ff */
[----:B------:R-:W-:Y:S01]  /*b180*/  SHF.R.S32.HI R15, RZ, 0x5, R8 ;  /* 0x00000005ff0f7819 */ /* 0x000fe20000011408 */
[----:B0-----:R-:W-:Y:S01]  /*b190*/  @P0 IMAD.WIDE R6, R233, 0x4, R2 ;  /* 0x00000004e9060825 */ /* 0x001fe200078e0202 */
[----:B------:R-:W-:-:S04]  /*b1a0*/  CS2R R2, SRZ ;  /* 0x0000000000027805 */ /* 0x000fc8000001ff00 */
[----:B------:R0:W5:Y:S01]  /*b1b0*/  @P0 LDG.E R0, desc[UR6][R6.64] ;  /* 0x0000000606000981 */ /* 0x000162000c1e1900 */
[--C-:B---3--:R-:W-:Y:S01]  /*b1c0*/  @P1 SHF.R.S32.HI R3, RZ, 0x1f, R9.reuse ;  /* 0x0000001fff031819 */ /* 0x108fe20000011409 */
[----:B------:R-:W-:Y:S01]  /*b1d0*/  @P1 IMAD.MOV.U32 R2, RZ, RZ, R9 ;  /* 0x000000ffff021224 */ /* 0x000fe200078e0009 */
[----:B01--4-:R-:W-:Y:S06]  /*b1e0*/  @P0 BRA `(.L_x_175) ;  /* 0x0000000000140947 */ /* 0x013fec0003800000 */
[----:B------:R-:W-:Y:S05]  /*b1f0*/  @!P1 BRA `(.L_x_175) ;  /* 0x0000000000109947 */ /* 0x000fea0003800000 */
[----:B------:R-:W-:Y:S02]  /*b200*/  ULDC.64 UR6, c[0x0][0x208] ;  /* 0x0000820000067ab9 */ /* 0x000fe40000000a00 */
[----:B------:R-:W2:Y:S04]  /*b210*/  LDG.E R7, desc[UR6][R4.64] ;  /* 0x0000000604077981 */ /* 0x000ea8000c1e1900 */
[----:B-----5:R-:W2:Y:S02]  /*b220*/  LDG.E R0, desc[UR6][R4.64+0x4] ;  /* 0x0000040604007981 */ /* 0x020ea4000c1e1900 */
[----:B--2---:R-:W-:-:S07]  /*b230*/  IMAD.IADD R0, R0, 0x1, -R7 ;  /* 0x0000000100007824 */ /* 0x004fce00078e0a07 */
.L_x_175:
[----:B------:R-:W-:Y:S01]  /*b240*/  LOP3.LUT R4, R8, 0x1fffffe0, RZ, 0xc0, !PT ;  /* 0x1fffffe008047812 */ /* 0x000fe200078ec0ff */
[----:B------:R-:W-:Y:S01]  /*b250*/  USHF.R.S32.HI UR6, URZ, 0x1f, UR5 ;  /* 0x0000001f3f067899 */ /* 0x000fe20008011405 */
[----:B------:R-:W-:Y:S01]  /*b260*/  IADD3 R2, P0, R15, R2, RZ ;  /* 0x000000020f027210 */ /* 0x000fe20007f1e0ff */
[----:B-----5:R-:W-:Y:S01]  /*b270*/  IMAD R12, R13, -0x50, R0 ;  /* 0xffffffb00d0c7824 */ /* 0x020fe200078e0200 */
[----:B------:R-:W0:Y:S01]  /*b280*/  LDC.64 R18, c[0x0][0x850] ;  /* 0x00021400ff127b82 */ /* 0x000e220000000a00 */
[----:B------:R-:W-:Y:S01]  /*b290*/  IMAD.IADD R4, R11, 0x1, -R4 ;  /* 0x000000010b047824 */ /* 0x000fe200078e0a04 */
[C---:B------:R-:W-:Y:S01]  /*b2a0*/  LEA.HI.X.SX32 R3, R15.reuse, R3, 0x1, P0 ;  /* 0x000000030f037211 */ /* 0x040fe200000f0eff */
[C---:B------:R-:W-:Y:S01]  /*b2b0*/  VIADD R5, R15.reuse, 0x8 ;  /* 0x000000080f057836 */ /* 0x040fe20000000000 */
[-C--:B------:R-:W-:Y:S01]  /*b2c0*/  ISETP.GE.AND P0, PT, R15, R12.reuse, PT ;  /* 0x0000000c0f00720c */ /* 0x080fe20003f06270 */
[----:B------:R-:W-:Y:S01]  /*b2d0*/  IMAD.SHL.U32 R4, R4, 0x8, RZ ;  /* 0x0000000804047824 */ /* 0x000fe200078e00ff */
[----:B------:R-:W-:Y:S01]  /*b2e0*/  ULDC UR7, c[0x0][0x80c] ;  /* 0x0002030000077ab9 */ /* 0x000fe20000000800 */
[----:B------:R-:W-:Y:S01]  /*b2f0*/  IMAD R0, R16, UR6, RZ ;  /* 0x0000000610007c24 */ /* 0x000fe2000f8e02ff */
[-C--:B------:R-:W-:Y:S01]  /*b300*/  ISETP.GE.AND P6, PT, R5, R12.reuse, PT ;  /* 0x0000000c0500720c */ /* 0x080fe20003fc6270 */
[----:B------:R-:W-:Y:S01]  /*b310*/  VIADD R7, R15, 0x10 ;  /* 0x000000100f077836 */ /* 0x000fe20000000000 */
[----:B------:R-:W-:Y:S01]  /*b320*/  SHF.R.S32.HI R5, RZ, 0x1f, R4 ;  /* 0x0000001fff057819 */ /* 0x000fe20000011404 */
[----:B------:R-:W-:Y:S01]  /*b330*/  IMAD R17, R17, UR5, R0 ;  /* 0x0000000511117c24 */ /* 0x000fe2000f8e0200 */
[----:B------:R-:W-:Y:S01]  /*b340*/  SHF.R.S32.HI R0, RZ, 0x1f, R233 ;  /* 0x0000001fff007819 */ /* 0x000fe200000114e9 */
[----:B------:R-:W-:Y:S01]  /*b350*/  VIADD R9, R15, 0x18 ;  /* 0x000000180f097836 */ /* 0x000fe20000000000 */
[----:B------:R-:W-:Y:S01]  /*b360*/  ISETP.GE.OR P2, PT, R4, UR7, P0 ;  /* 0x0000000704007c0c */ /* 0x000fe20008746670 */
[----:B------:R-:W-:Y:S01]  /*b370*/  ULDC.64 UR8, c[0x0][0x828] ;  /* 0x00020a0000087ab9 */ /* 0x000fe20000000a00 */
[-C--:B------:R-:W-:Y:S01]  /*b380*/  ISETP.GE.AND P5, PT, R7, R12.reuse, PT ;  /* 0x0000000c0700720c */ /* 0x080fe20003fa6270 */
[----:B------:R-:W-:Y:S01]  /*b390*/  IMAD.WIDE.U32 R6, R16, UR5, R4 ;  /* 0x0000000510067c25 */ /* 0x000fe2000f8e0004 */
[----:B------:R-:W-:Y:S01]  /*b3a0*/  SEL R14, R0, RZ, !P1 ;  /* 0x000000ff000e7207 */ /* 0x000fe20004800000 */
[----:B------:R-:W-:Y:S01]  /*b3b0*/  BSSY B1, `(.L_x_176) ;  /* 0x000001c000017945 */ /* 0x000fe20003800000 */
[-C--:B------:R-:W-:Y:S01]  /*b3c0*/  ISETP.GE.AND P4, PT, R9, R12.reuse, PT ;  /* 0x0000000c0900720c */ /* 0x080fe20003f86270 */
[----:B------:R-:W-:Y:S01]  /*b3d0*/  VIADD R9, R15, 0x20 ;  /* 0x000000200f097836 */ /* 0x000fe20000000000 */
[----:B------:R-:W-:Y:S01]  /*b3e0*/  SEL R233, R233, RZ, !P1 ;  /* 0x000000ffe9e97207 */ /* 0x000fe20004800000 */
[----:B------:R-:W-:Y:S01]  /*b3f0*/  IMAD.IADD R7, R17, 0x1, R7 ;  /* 0x0000000111077824 */ /* 0x000fe200078e0207 */
[----:B------:R-:W-:Y:S01]  /*b400*/  P2R R20, PR, RZ, 0x40 ;  /* 0x00000040ff147803 */ /* 0x000fe20000000000 */
[----:B------:R-:W-:Y:S01]  /*b410*/  IMAD R0, R14, UR8, RZ ;  /* 0x000000080e007c24 */ /* 0x000fe2000f8e02ff */
[----:B------:R-:W-:Y:S01]  /*b420*/  ISETP.GE.AND P3, PT, R9, R12, PT ;  /* 0x0000000c0900720c */ /* 0x000fe20003f66270 */
[----:B------:R-:W-:Y:S01]  /*b430*/  IMAD.WIDE.U32 R10, R233, UR8, R6 ;  /* 0x00000008e90a7c25 */ /* 0x000fe2000f8e0006 */
[----:B------:R-:W-:-:S02]  /*b440*/  P2R R22, PR, RZ, 0x20 ;  /* 0x00000020ff167803 */ /* 0x000fc40000000000 */
[----:B------:R-:W-:Y:S01]  /*b450*/  P2R R16, PR, RZ, 0x10 ;  /* 0x00000010ff107803 */ /* 0x000fe20000000000 */
[----:B------:R-:W-:Y:S01]  /*b460*/  IMAD R9, R233, UR9, R0 ;  /* 0x00000009e9097c24 */ /* 0x000fe2000f8e0200 */
[----:B------:R-:W-:Y:S01]  /*b470*/  P2R R23, PR, RZ, 0x8 ;  /* 0x00000008ff177803 */ /* 0x000fe20000000000 */
[----:B------:R-:W-:Y:S01]  /*b480*/  IMAD.WIDE R2, R13, 0x50, R2 ;  /* 0x000000500d027825 */ /* 0x000fe200078e0202 */
[----:B------:R-:W-:-:S03]  /*b490*/  ISETP.GE.OR P1, PT, R4, UR7, P6 ;  /* 0x0000000704007c0c */ /* 0x000fc6000b726670 */
[----:B------:R-:W-:Y:S01]  /*b4a0*/  IMAD.IADD R9, R11, 0x1, R9 ;  /* 0x000000010b097824 */ /* 0x000fe200078e0209 */
[----:B------:R-:W-:Y:S09]  /*b4b0*/  @P2 BRA `(.L_x_177) ;  /* 0x00000000002c2947 */ /* 0x000ff20003800000 */
        /* <DEDUP_REMOVED lines=10> */
[----:B------:R1:W-:Y:S02]  /*b560*/  STG.E.128 desc[UR10][R24.64], RZ ;  /* 0x000000ff18007986 */ /* 0x0003e4000c101d0a */
.L_x_177:
[----:B------:R-:W-:Y:S05]  /*b570*/  BSYNC B1 ;  /* 0x0000000000017941 */ /* 0x000fea0003800000 */
.L_x_176:
[----:B------:R-:W-:Y:S01]  /*b580*/  BSSY B1, `(.L_x_178) ;  /* 0x0000011000017945 */ /* 0x000fe20003800000 */
[----:B------:R-:W-:-:S03]  /*b590*/  ISETP.GE.OR P2, PT, R4, UR7, P5 ;  /* 0x0000000704007c0c */ /* 0x000fc6000af46670 */
[----:B------:R-:W-:Y:S10]  /*b5a0*/  @P1 BRA `(.L_x_179) ;  /* 0x0000000000381947 */ /* 0x000ff40003800000 */
        /* <DEDUP_REMOVED lines=10> */
[----:B-1----:R-:W-:Y:S01]  /*b650*/  LEA R24, P1, R6, UR8, 0x1 ;  /* 0x0000000806187c11 */ /* 0x002fe2000f8208ff */
[----:B------:R-:W-:-:S05]  /*b660*/  IMAD.IADD R7, R7, 0x1, R13 ;  /* 0x0000000107077824 */ /* 0x000fca00078e020d */
[----:B------:R-:W-:-:S05]  /*b670*/  LEA.HI.X R25, R6, UR9, R7, 0x1, P1 ;  /* 0x0000000906197c11 */ /* 0x000fca00088f0c07 */
[----:B------:R2:W-:Y:S02]  /*b680*/  STG.E.128 desc[UR10][R24.64], RZ ;  /* 0x000000ff18007986 */ /* 0x0005e4000c101d0a */
.L_x_179:
[----:B------:R-:W-:Y:S05]  /*b690*/  BSYNC B1 ;  /* 0x0000000000017941 */ /* 0x000fea0003800000 */
.L_x_178:
        /* <DEDUP_REMOVED lines=13> */
[----:B-12---:R-:W-:Y:S01]  /*b770*/  LEA R24, P2, R6, UR8, 0x1 ;  /* 0x0000000806187c11 */ /* 0x006fe2000f8408ff */
[----:B------:R-:W-:-:S05]  /*b780*/  IMAD.IADD R7, R7, 0x1, R13 ;  /* 0x0000000107077824 */ /* 0x000fca00078e020d */
[----:B------:R-:W-:-:S05]  /*b790*/  LEA.HI.X R25, R6, UR9, R7, 0x1, P2 ;  /* 0x0000000906197c11 */ /* 0x000fca00090f0c07 */
[----:B------:R3:W-:Y:S02]  /*b7a0*/  STG.E.128 desc[UR10][R24.64], RZ ;  /* 0x000000ff18007986 */ /* 0x0007e4000c101d0a */
.L_x_181:
[----:B------:R-:W-:Y:S05]  /*b7b0*/  BSYNC B1 ;  /* 0x0000000000017941 */ /* 0x000fea0003800000 */
.L_x_180:
[----:B------:R-:W-:Y:S01]  /*b7c0*/  BSSY B1, `(.L_x_182) ;  /* 0x0000012000017945 */ /* 0x000fe20003800000 */
[----:B------:R-:W-:Y:S01]  /*b7d0*/  ISETP.GE.OR P2, PT, R4, UR7, P3 ;  /* 0x0000000704007c0c */ /* 0x000fe20009f46670 */
[----:B------:R-:W-:Y:S02]  /*b7e0*/  VIADD R17, R15, 0x28 ;  /* 0x000000280f117836 */ /* 0x000fe40000000000 */
        /* <DEDUP_REMOVED lines=11> */
[----:B-123--:R-:W-:Y:S01]  /*b8a0*/  LEA R24, P1, R6, UR8, 0x1 ;  /* 0x0000000806187c11 */ /* 0x00efe2000f8208ff */
[----:B------:R-:W-:-:S05]  /*b8b0*/  IMAD.IADD R7, R7, 0x1, R13 ;  /* 0x0000000107077824 */ /* 0x000fca00078e020d */
[----:B------:R-:W-:-:S05]  /*b8c0*/  LEA.HI.X R25, R6, UR9, R7, 0x1, P1 ;  /* 0x0000000906197c11 */ /* 0x000fca00088f0c07 */
[----:B------:R4:W-:Y:S02]  /*b8d0*/  STG.E.128 desc[UR10][R24.64], RZ ;  /* 0x000000ff18007986 */ /* 0x0009e4000c101d0a */
.L_x_183:
[----:B------:R-:W-:Y:S05]  /*b8e0*/  BSYNC B1 ;  /* 0x0000000000017941 */ /* 0x000fea0003800000 */
.L_x_182:
[----:B------:R-:W-:Y:S01]  /*b8f0*/  BSSY B1, `(.L_x_184) ;  /* 0x0000011000017945 */ /* 0x000fe20003800000 */
[----:B------:R-:W-:-:S03]  /*b900*/  ISETP.GE.AND P1, PT, R17, R12, PT ;  /* 0x0000000c1100720c */ /* 0x000fc60003f26270 */
        /* <DEDUP_REMOVED lines=11> */
[----:B-1234-:R-:W-:Y:S01]  /*b9c0*/  LEA R24, P2, R6, UR8, 0x1 ;  /* 0x0000000806187c11 */ /* 0x01efe2000f8408ff */
[----:B------:R-:W-:-:S05]  /*b9d0*/  IMAD.IADD R7, R7, 0x1, R13 ;  /* 0x0000000107077824 */ /* 0x000fca00078e020d */
[----:B------:R-:W-:-:S05]  /*b9e0*/  LEA.HI.X R25, R6, UR9, R7, 0x1, P2 ;  /* 0x0000000906197c11 */ /* 0x000fca00090f0c07 */
[----:B------:R1:W-:Y:S02]  /*b9f0*/  STG.E.128 desc[UR10][R24.64], RZ ;  /* 0x000000ff18007986 */ /* 0x0003e4000c101d0a */
.L_x_185:
[----:B------:R-:W-:Y:S05]  /*ba00*/  BSYNC B1 ;  /* 0x0000000000017941 */ /* 0x000fea0003800000 */
.L_x_184:
[----:B------:R-:W-:Y:S01]  /*ba10*/  ISETP.GE.OR P2, PT, R4, UR7, P1 ;  /* 0x0000000704007c0c */ /* 0x000fe20008f46670 */
[----:B0-----:R-:W-:Y:S01]  /*ba20*/  IMAD R0, R18, UR6, RZ ;  /* 0x0000000612007c24 */ /* 0x001fe2000f8e02ff */
[----:B------:R-:W-:Y:S01]  /*ba30*/  BSSY B1, `(.L_x_186) ;  /* 0x0000012000017945 */ /* 0x000fe20003800000 */
[----:B------:R-:W-:Y:S02]  /*ba40*/  VIADD R17, R15, 0x30 ;  /* 0x000000300f117836 */ /* 0x000fe40000000000 */
[----:B------:R-:W-:-:S08]  /*ba50*/  IMAD R21, R19, UR5, R0 ;  /* 0x0000000513157c24 */ /* 0x000fd0000f8e0200 */
[----:B------:R-:W-:Y:S05]  /*ba60*/  @P2 BRA `(.L_x_187) ;  /* 0x0000000000382947 */ /* 0x000fea0003800000 */
        /* <DEDUP_REMOVED lines=14> */
.L_x_187:
[----:B------:R-:W-:Y:S05]  /*bb50*/  BSYNC B1 ;  /* 0x0000000000017941 */ /* 0x000fea0003800000 */
.L_x_186:
[----:B------:R-:W-:Y:S01]  /*bb60*/  ISETP.GE.AND P2, PT, R17, R12, PT ;  /* 0x0000000c1100720c */ /* 0x000fe20003f46270 */
[----:B------:R-:W-:Y:S01]  /*bb70*/  ULDC UR4, c[0x0][0x83c] ;  /* 0x00020f0000047ab9 */ /* 0x000fe20000000800 */
[----:B------:R-:W-:Y:S01]  /*bb80*/  BSSY B1, `(.L_x_188) ;  /* 0x0000014000017945 */ /* 0x000fe20003800000 */
[C---:B------:R-:W-:Y:S01]  /*bb90*/  VIADD R17, R15.reuse, 0x38 ;  /* 0x000000380f117836 */ /* 0x040fe20000000000 */
[----:B------:R-:W-:Y:S01]  /*bba0*/  ISETP.GE.OR P3, PT, R4, UR7, P2 ;  /* 0x0000000704007c0c */ /* 0x000fe20009766670 */
[C---:B------:R-:W-:Y:S02]  /*bbb0*/  VIADD R19, R15.reuse, 0x40 ;  /* 0x000000400f137836 */ /* 0x040fe40000000000 */
[----:B------:R-:W-:-:S10]  /*bbc0*/  VIADD R15, R15, 0x48 ;  /* 0x000000480f0f7836 */ /* 0x000fd40000000000 */
        /* <DEDUP_REMOVED lines=11> */
[----:B01234-:R-:W-:Y:S01]  /*bc80*/  LEA R24, P3, R6, UR8, 0x1 ;  /* 0x0000000806187c11 */ /* 0x01ffe2000f8608ff */
[----:B------:R-:W-:-:S05]  /*bc90*/  IMAD.IADD R7, R7, 0x1, R13 ;  /* 0x0000000107077824 */ /* 0x000fca00078e020d */
[----:B------:R-:W-:-:S05]  /*bca0*/  LEA.HI.X R25, R6, UR9, R7, 0x1, P3 ;  /* 0x0000000906197c11 */ /* 0x000fca00098f0c07 */
[----:B------:R0:W-:Y:S02]  /*bcb0*/  STG.E.128 desc[UR10][R24.64], RZ ;  /* 0x000000ff18007986 */ /* 0x0001e4000c101d0a */
.L_x_189:
[----:B------:R-:W-:Y:S05]  /*bcc0*/  BSYNC B1 ;  /* 0x0000000000017941 */ /* 0x000fea0003800000 */
.L_x_188:
[----:B------:R-:W-:Y:S01]  /*bcd0*/  ISETP.GE.AND P3, PT, R17, R12, PT ;  /* 0x0000000c1100720c */ /* 0x000fe20003f66270 */
[----:B------:R-:W-:Y:S03]  /*bce0*/  BSSY B1, `(.L_x_190) ;  /* 0x0000011000017945 */ /* 0x000fe60003800000 */
[----:B------:R-:W-:-:S13]  /*bcf0*/  ISETP.GE.OR P4, PT, R4, UR7, P3 ;  /* 0x0000000704007c0c */ /* 0x000fda0009f86670 */
        /* <DEDUP_REMOVED lines=15> */
.L_x_191:
[----:B------:R-:W-:Y:S05]  /*bdf0*/  BSYNC B1 ;  /* 0x0000000000017941 */ /* 0x000fea0003800000 */
.L_x_190:
        /* <DEDUP_REMOVED lines=18> */
.L_x_193:
[----:B------:R-:W-:Y:S05]  /*bf20*/  BSYNC B1 ;  /* 0x0000000000017941 */ /* 0x000fea0003800000 */
.L_x_192:
        /* <DEDUP_REMOVED lines=17> */
[----:B------:R0:W-:Y:S02]  /*c040*/  STG.E.128 desc[UR10][R8.64], RZ ;  /* 0x000000ff08007986 */ /* 0x0001e4000c101d0a */
.L_x_195:
[----:B------:R-:W-:Y:S05]  /*c050*/  BSYNC B1 ;  /* 0x0000000000017941 */ /* 0x000fea0003800000 */
.L_x_194:
[----:B------:R-:W-:Y:S01]  /*c060*/  P2R R0, PR, RZ, 0x8 ;  /* 0x00000008ff007803 */ /* 0x000fe20000000000 */
[----:B------:R-:W-:Y:S01]  /*c070*/  IMAD.WIDE.U32 R6, R18, UR5, R4 ;  /* 0x0000000512067c25 */ /* 0x000fe2000f8e0004 */
[----:B------:R-:W-:Y:S01]  /*c080*/  ISETP.NE.AND P3, PT, R20, RZ, PT ;  /* 0x000000ff1400720c */ /* 0x000fe20003f65270 */
[----:B------:R-:W-:Y:S01]  /*c090*/  ULDC.64 UR6, c[0x0][0x858] ;  /* 0x0002160000067ab9 */ /* 0x000fe20000000a00 */
[----:B0-----:R-:W-:Y:S01]  /*c0a0*/  P2R R8, PR, RZ, 0x10 ;  /* 0x00000010ff087803 */ /* 0x001fe20000000000 */
[----:B------:R-:W-:Y:S01]  /*c0b0*/  IMAD.IADD R7, R21, 0x1, R7 ;  /* 0x0000000115077824 */ /* 0x000fe200078e0207 */
[----:B------:R-:W-:Y:S01]  /*c0c0*/  P2R R9, PR, RZ, 0x20 ;  /* 0x00000020ff097803 */ /* 0x000fe20000000000 */
[----:B------:R-:W-:Y:S01]  /*c0d0*/  BSSY B1, `(.L_x_196) ;  /* 0x0000024000017945 */ /* 0x000fe20003800000 */
[----:B------:R-:W-:Y:S02]  /*c0e0*/  ISETP.GE.OR P0, PT, R4, UR4, P0 ;  /* 0x0000000404007c0c */ /* 0x000fe40008706670 */
[----:B------:R-:W-:-:S02]  /*c0f0*/  ISETP.NE.AND P4, PT, R22, RZ, PT ;  /* 0x000000ff1600720c */ /* 0x000fc40003f85270 */
[----:B------:R-:W-:Y:S02]  /*c100*/  ISETP.NE.AND P5, PT, R16, RZ, PT ;  /* 0x000000ff1000720c */ /* 0x000fe40003fa5270 */
[C---:B------:R-:W-:Y:S02]  /*c110*/  ISETP.GE.OR P3, PT, R4.reuse, UR4, P3 ;  /* 0x0000000404007c0c */ /* 0x040fe40009f66670 */
[C---:B------:R-:W-:Y:S02]  /*c120*/  ISETP.GE.OR P4, PT, R4.reuse, UR4, P4 ;  /* 0x0000000404007c0c */ /* 0x040fe4000a786670 */
[----:B------:R-:W-:Y:S02]  /*c130*/  P2R R10, PR, RZ, 0x8 ;  /* 0x00000008ff0a7803 */ /* 0x000fe40000000000 */
[----:B------:R-:W-:Y:S02]  /*c140*/  ISETP.GE.OR P5, PT, R4, UR4, P5 ;  /* 0x0000000404007c0c */ /* 0x000fe4000afa6670 */
[----:B------:R-:W-:Y:S01]  /*c150*/  ISETP.NE.AND P3, PT, R0, RZ, PT ;  /* 0x000000ff0000720c */ /* 0x000fe20003f65270 */
[----:B------:R-:W-:Y:S01]  /*c160*/  IMAD R0, R14, UR6, RZ ;  /* 0x000000060e007c24 */ /* 0x000fe2000f8e02ff */
[----:B------:R-:W-:-:S02]  /*c170*/  P2R R12, PR, RZ, 0x10 ;  /* 0x00000010ff0c7803 */ /* 0x000fc40000000000 */
[----:B------:R-:W-:Y:S01]  /*c180*/  P2R R13, PR, RZ, 0x20 ;  /* 0x00000020ff0d7803 */ /* 0x000fe20000000000 */
[----:B------:R-:W-:Y:S01]  /*c190*/  IMAD R5, R233, UR7, R0 ;  /* 0x00000007e9057c24 */ /* 0x000fe2000f8e0200 */
[----:B------:R-:W-:Y:S02]  /*c1a0*/  ISETP.NE.AND P4, PT, R8, RZ, PT ;  /* 0x000000ff0800720c */ /* 0x000fe40003f85270 */
[----:B------:R-:W-:Y:S01]  /*c1b0*/  ISETP.NE.AND P5, PT, R9, RZ, PT ;  /* 0x000000ff0900720c */ /* 0x000fe20003fa5270 */
[----:B------:R-:W-:Y:S01]  /*c1c0*/  IMAD.WIDE.U32 R8, R233, UR6, R6 ;  /* 0x00000006e9087c25 */ /* 0x000fe2000f8e0006 */
[----:B------:R-:W-:Y:S02]  /*c1d0*/  ISETP.NE.AND P6, PT, R23, RZ, PT ;  /* 0x000000ff1700720c */ /* 0x000fe40003fc5270 */
[C---:B------:R-:W-:Y:S01]  /*c1e0*/  ISETP.GE.OR P1, PT, R4.reuse, UR4, P1 ;  /* 0x0000000404007c0c */ /* 0x040fe20008f26670 */
[----:B------:R-:W-:Y:S01]  /*c1f0*/  IMAD.IADD R7, R9, 0x1, R5 ;  /* 0x0000000109077824 */ /* 0x000fe200078e0205 */
[----:B------:R-:W-:-:S02]  /*c200*/  ISETP.GE.OR P6, PT, R4, UR4, P6 ;  /* 0x0000000404007c0c */ /* 0x000fc4000b7c6670 */
[C---:B------:R-:W-:Y:S02]  /*c210*/  ISETP.GE.OR P2, PT, R4.reuse, UR4, P2 ;  /* 0x0000000404007c0c */ /* 0x040fe40009746670 */
[C---:B------:R-:W-:Y:S02]  /*c220*/  ISETP.GE.OR P3, PT, R4.reuse, UR4, P3 ;  /* 0x0000000404007c0c */ /* 0x040fe40009f66670 */
[C---:B------:R-:W-:Y:S02]  /*c230*/  ISETP.GE.OR P4, PT, R4.reuse, UR4, P4 ;  /* 0x0000000404007c0c */ /* 0x040fe4000a786670 */
[----:B------:R-:W-:Y:S01]  /*c240*/  ISETP.GE.OR P5, PT, R4, UR4, P5 ;  /* 0x0000000404007c0c */ /* 0x000fe2000afa6670 */
[----:B------:R-:W-:-:S12]  /*c250*/  @P0 BRA `(.L_x_197) ;  /* 0x00000000002c0947 */ /* 0x000fd80003800000 */
        /* <DEDUP_REMOVED lines=11> */
.L_x_197:
[----:B------:R-:W-:Y:S05]  /*c310*/  BSYNC B1 ;  /* 0x0000000000017941 */ /* 0x000fea0003800000 */
.L_x_196:
[----:B------:R-:W-:Y:S01]  /*c320*/  ISETP.NE.AND P0, PT, R10, RZ, PT ;  /* 0x000000ff0a00720c */ /* 0x000fe20003f05270 */
[----:B------:R-:W-:-:S12]  /*c330*/  BSSY B1, `(.L_x_198) ;  /* 0x0000010000017945 */ /* 0x000fd80003800000 */
        /* <DEDUP_REMOVED lines=15> */
.L_x_199:
[----:B------:R-:W-:Y:S05]  /*c430*/  BSYNC B1 ;  /* 0x0000000000017941 */ /* 0x000fea0003800000 */
.L_x_198:
[----:B------:R-:W-:Y:S01]  /*c440*/  ISETP.NE.AND P0, PT, R12, RZ, PT ;  /* 0x000000ff0c00720c */ /* 0x000fe20003f05270 */
[----:B------:R-:W-:-:S12]  /*c450*/  BSSY B1, `(.L_x_200) ;  /* 0x0000010000017945 */ /* 0x000fd80003800000 */
        /* <DEDUP_REMOVED lines=15> */
.L_x_201:
[----:B------:R-:W-:Y:S05]  /*c550*/  BSYNC B1 ;  /* 0x0000000000017941 */ /* 0x000fea0003800000 */
.L_x_200:
        /* <DEDUP_REMOVED lines=17> */
.L_x_203:
[----:B------:R-:W-:Y:S05]  /*c670*/  BSYNC B1 ;  /* 0x0000000000017941 */ /* 0x000fea0003800000 */
.L_x_202:
        /* <DEDUP_REMOVED lines=16> */
.L_x_205:
[----:B------:R-:W-:Y:S05]  /*c780*/  BSYNC B1 ;  /* 0x0000000000017941 */ /* 0x000fea0003800000 */
.L_x_204:
        /* <DEDUP_REMOVED lines=16> */
.L_x_207:
[----:B------:R-:W-:Y:S05]  /*c890*/  BSYNC B1 ;  /* 0x0000000000017941 */ /* 0x000fea0003800000 */
.L_x_206:
        /* <DEDUP_REMOVED lines=16> */
.L_x_209:
[----:B------:R-:W-:Y:S05]  /*c9a0*/  BSYNC B1 ;  /* 0x0000000000017941 */ /* 0x000fea0003800000 */
.L_x_208:
        /* <DEDUP_REMOVED lines=16> */
.L_x_211:
[----:B------:R-:W-:Y:S05]  /*cab0*/  BSYNC B1 ;  /* 0x0000000000017941 */ /* 0x000fea0003800000 */
.L_x_210:
        /* <DEDUP_REMOVED lines=16> */
.L_x_213:
[----:B------:R-:W-:Y:S05]  /*cbc0*/  BSYNC B1 ;  /* 0x0000000000017941 */ /* 0x000fea0003800000 */
.L_x_212:
[----:B------:R-:W-:Y:S05]  /*cbd0*/  @P5 BRA `(.L_x_117) ;  /* 0x0000002000245947 */ /* 0x000fea0003800000 */
[----:B------:R-:W-:Y:S01]  /*cbe0*/  IADD3 R5, P0, R2, 0x48, RZ ;  /* 0x0000004802057810 */ /* 0x000fe20007f1e0ff */
        /* <DEDUP_REMOVED lines=12> */
[----:B------:R0:W-:Y:S01]  /*ccb0*/  STG.E.128 desc[UR6][R4.64], RZ ;  /* 0x000000ff04007986 */ /* 0x0001e2000c101d06 */
[----:B------:R-:W-:Y:S05]  /*ccc0*/  BRA `(.L_x_117) ;  /* 0x0000001c00e87947 */ /* 0x000fea0003800000 */
.L_x_112:
[----:B------:R-:W-:-:S08]  /*ccd0*/  NOP ;  /* 0x0000000000007918 */ /* 0x000fd00000000000 */
[----:B------:R-:W0:-:S00]  /*cce0*/  USETMAXREG.DEALLOC.CTAPOOL 0x18 ;  /* 0x00000018000079c8 */ /* 0x000e0000080e0500 */
[----:B0-----:R-:W-:-:S06]  /*ccf0*/  LOP3.LUT R0, R0, 0x3, RZ, 0xc0, !PT ;  /* 0x0000000300007812 */ /* 0x001fcc00078ec0ff */
[----:B------:R-:W0:Y:S02]  /*cd00*/  SHFL.IDX PT, R0, R0, RZ, 0x1f ;  /* 0x00001fff00007589 */ /* 0x000e2400000e0000 */
[----:B0-----:R-:W-:-:S13]  /*cd10*/  ISETP.NE.AND P0, PT, R0, RZ, PT ;  /* 0x000000ff0000720c */ /* 0x001fda0003f05270 */
[----:B------:R-:W-:Y:S05]  /*cd20*/  @P0 BRA `(.L_x_117) ;  /* 0x0000001c00d00947 */ /* 0x000fea0003800000 */
[----:B------:R-:W-:Y:S01]  /*cd30*/  ULDC.64 UR4, c[0x0][0x8d8] ;  /* 0x0002360000047ab9 */ /* 0x000fe20000000a00 */
[----:B------:R-:W0:Y:S01]  /*cd40*/  S2R R9, SR_CTAID.Z ;  /* 0x0000000000097919 */ /* 0x000e220000002700 */
[----:B------:R-:W-:Y:S01]  /*cd50*/  ISETP.NE.U32.AND P0, PT, RZ, UR4, PT ;  /* 0x00000004ff007c0c */ /* 0x000fe2000bf05070 */
[----:B------:R-:W1:Y:S03]  /*cd60*/  S2UR UR20, SR_CTAID.Y ;  /* 0x00000000001479c3 */ /* 0x000e660000002600 */
[----:B------:R-:W-:-:S13]  /*cd70*/  ISETP.NE.AND.EX P0, PT, RZ, UR5, PT, P0 ;  /* 0x00000005ff007c0c */ /* 0x000fda000bf05300 */
[----:B------:R-:W-:Y:S05]  /*cd80*/  @!P0 BRA `(.L_x_214) ;  /* 0x0000000000148947 */ /* 0x000fea0003800000 */
[----:B------:R-:W0:Y:S01]  /*cd90*/  LDC.64 R2, c[0x0][0x8d8] ;  /* 0x00023600ff027b82 */ /* 0x000e220000000a00 */
[----:B------:R-:W-:Y:S01]  /*cda0*/  ULDC.64 UR4, c[0x0][0x208] ;  /* 0x0000820000047ab9 */ /* 0x000fe20000000a00 */
[----:B0-----:R-:W-:-:S05]  /*cdb0*/  IMAD.WIDE R2, R9, 0x4, R2 ;  /* 0x0000000409027825 */ /* 0x001fca00078e0202 */
[----:B------:R0:W5:Y:S01]  /*cdc0*/  LDG.E R5, desc[UR4][R2.64] ;  /* 0x0000000402057981 */ /* 0x000162000c1e1900 */
[----:B------:R-:W-:Y:S05]  /*cdd0*/  BRA `(.L_x_215) ;  /* 0x0000000000307947 */ /* 0x000fea0003800000 */
.L_x_214:
        /* <DEDUP_REMOVED lines=9> */
[----:B--2---:R-:W-:Y:S01]  /*ce70*/  IMAD.IADD R5, R0, 0x1, -R5 ;  /* 0x0000000100057824 */ /* 0x004fe200078e0a05 */
[----:B------:R-:W-:Y:S06]  /*ce80*/  BRA `(.L_x_215) ;  /* 0x0000000000047947 */ /* 0x000fec0003800000 */
.L_x_216:
[----:B------:R-:W2:Y:S02]  /*ce90*/  LDC R5, c[0x0][0x8bc] ;  /* 0x00022f00ff057b82 */ /* 0x000ea40000000800 */
.L_x_215:
[----:B------:R-:W3:Y:S01]  /*cea0*/  S2R R12, SR_CTAID.X ;  /* 0x00000000000c7919 */ /* 0x000ee20000002500 */
[----:B------:R-:W-:Y:S02]  /*ceb0*/  IMAD.MOV.U32 R0, RZ, RZ, 0x1 ;  /* 0x00000001ff007424 */ /* 0x000fe400078e00ff */
[----:B------:R-:W-:Y:S02]  /*cec0*/  IMAD.MOV.U32 R4, RZ, RZ, 0x1 ;  /* 0x00000001ff047424 */ /* 0x000fe400078e00ff */
[----:B---3--:R-:W-:-:S05]  /*ced0*/  IMAD R12, R12, 0x50, RZ ;  /* 0x000000500c0c7824 */ /* 0x008fca00078e02ff */
[----:B--2--5:R-:W-:Y:S01]  /*cee0*/  ISETP.GE.AND P0, PT, R12, R5, PT ;  /* 0x000000050c00720c */ /* 0x024fe20003f06270 */
[----:B------:R-:W-:-:S03]  /*cef0*/  IMAD.MOV.U32 R5, RZ, RZ, RZ ;  /* 0x000000ffff057224 */ /* 0x000fc600078e00ff */
[----:B0-----:R-:W-:-:S04]  /*cf00*/  SEL R9, R9, 0xffffffff, !P0 ;  /* 0xffffffff09097807 */ /* 0x001fc80004000000 */
[----:B------:R-:W-:-:S13]  /*cf10*/  ISETP.GE.AND P0, PT, R9, RZ, PT ;  /* 0x000000ff0900720c */ /* 0x000fda0003f06270 */
[----:B------:R-:W-:Y:S05]  /*cf20*/  @!P0 BRA `(.L_x_217) ;  /* 0x0000001800d48947 */ /* 0x000fea0003800000 */
[----:B------:R-:W0:Y:S01]  /*cf30*/  LDC.64 R10, c[0x0][0x770] ;  /* 0x0001dc00ff0a7b82 */ /* 0x000e220000000a00 */
[----:B------:R-:W-:-:S07]  /*cf40*/  ULDC.64 UR6, c[0x0][0x208] ;  /* 0x0000820000067ab9 */ /* 0x000fce0000000a00 */
[----:B------:R-:W2:Y:S08]  /*cf50*/  LDC.64 R4, c[0x0][0x770] ;  /* 0x0001dc00ff047b82 */ /* 0x000eb00000000a00 */
[----:B------:R-:W3:Y:S01]  /*cf60*/  LDC.64 R6, c[0x0][0x778] ;  /* 0x0001de00ff067b82 */ /* 0x000ee20000000a00 */
[----:B0-----:R-:W-:-:S07]  /*cf70*/  ISETP.NE.U32.AND P1, PT, R10, RZ, PT ;  /* 0x000000ff0a00720c */ /* 0x001fce0003f25070 */
[----:B------:R-:W0:Y:S01]  /*cf80*/  LDC.64 R2, c[0x0][0x780] ;  /* 0x0001e000ff027b82 */ /* 0x000e220000000a00 */
[----:B------:R-:W-:Y:S01]  /*cf90*/  ISETP.NE.AND.EX P1, PT, R11, RZ, PT, P1 ;  /* 0x000000ff0b00720c */ /* 0x000fe20003f25310 */
[----:B--2---:R-:W-:Y:S01]  /*cfa0*/  IMAD.WIDE R4, R9, 0x4, R4 ;  /* 0x0000000409047825 */ /* 0x004fe200078e0204 */
[----:B---3--:R-:W-:-:S11]  /*cfb0*/  ISETP.NE.U32.AND P0, PT, R6, RZ, PT ;  /* 0x000000ff0600720c */ /* 0x008fd60003f05070 */
[----:B------:R-:W2:Y:S01]  /*cfc0*/  @P1 LDG.E R14, desc[UR6][R4.64] ;  /* 0x00000006040e1981 */ /* 0x000ea2000c1e1900 */
[----:B------:R-:W-:-:S03]  /*cfd0*/  ISETP.NE.AND.EX P0, PT, R7, RZ, PT, P0 ;  /* 0x000000ff0700720c */ /* 0x000fc60003f05300 */
[----:B------:R-:W3:Y:S01]  /*cfe0*/  @P1 LDG.E R15, desc[UR6][R4.64] ;  /* 0x00000006040f1981 */ /* 0x000ee2000c1e1900 */
[----:B0-----:R-:W-:-:S04]  /*cff0*/  ISETP.NE.U32.AND P2, PT, R2, RZ, PT ;  /* 0x000000ff0200720c */ /* 0x001fc80003f45070 */
[----:B------:R-:W-:-:S05]  /*d000*/  ISETP.NE.AND.EX P2, PT, R3, RZ, PT, P2 ;  /* 0x000000ff0300720c */ /* 0x000fca0003f45320 */
[----:B------:R-:W0:Y:S08]  /*d010*/  @P0 LDC.64 R2, c[0x0][0x778] ;  /* 0x0001de00ff020b82 */ /* 0x000e300000000a00 */
[----:B------:R-:W4:Y:S01]  /*d020*/  @P2 LDC.64 R6, c[0x0][0x780] ;  /* 0x0001e000ff062b82 */ /* 0x000f220000000a00 */
[----:B------:R-:W-:Y:S01]  /*d030*/  IMAD.MOV.U32 R13, RZ, RZ, RZ ;  /* 0x000000ffff0d7224 */ /* 0x000fe200078e00ff */
[----:B------:R-:W-:Y:S01]  /*d040*/  ULDC UR4, c[0x0][0x280] ;  /* 0x0000a00000047ab9 */ /* 0x000fe20000000800 */
[----:B0-----:R-:W-:-:S05]  /*d050*/  @P0 IMAD.WIDE R2, R9, 0x4, R2 ;  /* 0x0000000409020825 */ /* 0x001fca00078e0202 */
[----:B------:R4:W5:Y:S01]  /*d060*/  @P0 LDG.E R13, desc[UR6][R2.64] ;  /* 0x00000006020d0981 */ /* 0x000962000c1e1900 */
[----:B------:R-:W-:Y:S02]  /*d070*/  IMAD.U32 R8, RZ, RZ, UR4 ;  /* 0x00000004ff087e24 */ /* 0x000fe4000f8e00ff */
[----:B----4-:R-:W-:Y:S01]  /*d080*/  @P2 IMAD.WIDE R2, R9, 0x4, R6 ;  /* 0x0000000409022825 */ /* 0x010fe200078e0206 */
[----:B------:R-:W-:-:S04]  /*d090*/  VOTEU.ANY UP0, P1 ;  /* 0x00000000003f7886 */ /* 0x000fc80000800100 */
[----:B------:R0:W5:Y:S02]  /*d0a0*/  @P2 LDG.E R8, desc[UR6][R2.64] ;  /* 0x0000000602082981 */ /* 0x000164000c1e1900 */
[----:B0-----:R-:W-:Y:S01]  /*d0b0*/  CS2R R2, SRZ ;  /* 0x0000000000027805 */ /* 0x001fe2000001ff00 */
[----:B--2---:R-:W-:-:S05]  /*d0c0*/  @P1 IMAD R14, R9, 0x40, R14 ;  /* 0x00000040090e1824 */ /* 0x004fca00078e020e */
[----:B------:R-:W-:-:S04]  /*d0d0*/  @P1 SHF.R.S32.HI R7, RZ, 0x1f, R14 ;  /* 0x0000001fff071819 */ /* 0x000fc8000001140e */
[----:B------:R-:W-:-:S04]  /*d0e0*/  @P1 LEA.HI R7, R7, R14, RZ, 0x6 ;  /* 0x0000000e07071211 */ /* 0x000fc800078f30ff */
[----:B------:R-:W-:Y:S02]  /*d0f0*/  @P1 LOP3.LUT R7, R7, 0xffffffc0, RZ, 0xc0, !PT ;  /* 0xffffffc007071812 */ /* 0x000fe400078ec0ff */
[----:B---3--:R-:W-:Y:S02]  /*d100*/  @P1 R2UR UR4, R15 ;  /* 0x000000000f0412ca */ /* 0x008fe400000e0000 */
[--C-:B------:R-:W-:Y:S01]  /*d110*/  @P1 SHF.R.S32.HI R6, RZ, 0x1f, R7.reuse ;  /* 0x0000001fff061819 */ /* 0x100fe20000011407 */
[----:B------:R-:W-:-:S04]  /*d120*/  @P1 IMAD.MOV.U32 R2, RZ, RZ, R7 ;  /* 0x000000ffff021224 */ /* 0x000fc800078e0007 */
[----:B------:R-:W-:Y:S01]  /*d130*/  @P1 IMAD.MOV.U32 R3, RZ, RZ, R6 ;  /* 0x000000ffff031224 */ /* 0x000fe200078e0006 */
[----:B------:R-:W-:Y:S07]  /*d140*/  @P2 BRA `(.L_x_218) ;  /* 0x0000000000142947 */ /* 0x000fee0003800000 */
[----:B------:R-:W-:Y:S05]  /*d150*/  @!P1 BRA `(.L_x_218) ;  /* 0x0000000000109947 */ /* 0x000fea0003800000 */
[----:B------:R-:W-:Y:S02]  /*d160*/  ULDC.64 UR6, c[0x0][0x208] ;  /* 0x0000820000067ab9 */ /* 0x000fe40000000a00 */
[----:B------:R-:W2:Y:S04]  /*d170*/  LDG.E R7, desc[UR6][R4.64] ;  /* 0x0000000604077981 */ /* 0x000ea8000c1e1900 */
[----:B-----5:R-:W2:Y:S02]  /*d180*/  LDG.E R8, desc[UR6][R4.64+0x4] ;  /* 0x0000040604087981 */ /* 0x020ea4000c1e1900 */
[----:B--2---:R-:W-:-:S07]  /*d190*/  IMAD.IADD R8, R8, 0x1, -R7 ;  /* 0x0000000108087824 */ /* 0x004fce00078e0a07 */
.L_x_218:
[----:B-----5:R-:W-:Y:S01]  /*d1a0*/  ISETP.GE.AND P1, PT, R8, 0x1, PT ;  /* 0x000000010800780c */ /* 0x020fe20003f26270 */
[----:B------:R-:W-:Y:S01]  /*d1b0*/  UMOV UR51, URZ ;  /* 0x0000003f00337c82 */ /* 0x000fe20008000000 */
[----:B------:R-:W-:Y:S01]  /*d1c0*/  @UP0 UMOV UR51, UR4 ;  /* 0x0000000400330c82 */ /* 0x000fe20008000000 */
[----:B------:R-:W-:Y:S02]  /*d1d0*/  IMAD.MOV.U32 R5, RZ, RZ, RZ ;  /* 0x000000ffff057224 */ /* 0x000fe400078e00ff */
[----:B------:R-:W-:-:S08]  /*d1e0*/  IMAD.MOV.U32 R4, RZ, RZ, 0x1 ;  /* 0x00000001ff047424 */ /* 0x000fd000078e00ff */
[----:B------:R-:W-:Y:S05]  /*d1f0*/  @!P1 BRA `(.L_x_217) ;  /* 0x0000001800209947 */ /* 0x000fea0003800000 */
[----:B------:R-:W-:Y:S01]  /*d200*/  R2UR UR11, R12 ;  /* 0x000000000c0b72ca */ /* 0x000fe200000e0000 */
[----:B------:R-:W-:Y:S01]  /*d210*/  ULDC UR5, c[0x0][0x2e8] ;  /* 0x0000ba0000057ab9 */ /* 0x000fe20000000800 */
[----:B------:R-:W-:Y:S01]  /*d220*/  R2UR UR4, R13 ;  /* 0x000000000d0472ca */ /* 0x000fe200000e0000 */
[----:B------:R-:W-:Y:S01]  /*d230*/  UISETP.NE.AND UP0, UPT, UR5, 0x1, UPT ;  /* 0x000000010500788c */ /* 0x000fe2000bf05270 */
[----:B------:R-:W0:Y:S01]  /*d240*/  LDC.64 R12, c[0x0][0x720] ;  /* 0x0001c800ff0c7b82 */ /* 0x000e220000000a00 */
[----:B------:R-:W-:Y:S01]  /*d250*/  ISETP.NE.U32.AND P1, PT, R10, RZ, PT ;  /* 0x000000ff0a00720c */ /* 0x000fe20003f25070 */
[----:B------:R-:W-:Y:S01]  /*d260*/  VOTEU.ANY UP1, P0 ;  /* 0x00000000003f7886 */ /* 0x000fe20000020100 */
[----:B------:R-:W-:Y:S02]  /*d270*/  R2UR UR21, R9 ;  /* 0x00000000091572ca */ /* 0x000fe400000e0000 */
[----:B------:R-:W-:Y:S02]  /*d280*/  ELECT P0, URZ, PT ;  /* 0x00000000003f782f */ /* 0x000fe40003800000 */
[----:B------:R-:W-:Y:S01]  /*d290*/  ISETP.NE.AND.EX P1, PT, R11, RZ, PT, P1 ;  /* 0x000000ff0b00720c */ /* 0x000fe20003f25310 */
[----:B-1----:R-:W-:Y:S01]  /*d2a0*/  UMOV UR12, UR20 ;  /* 0x00000014000c7c82 */ /* 0x002fe20008000000 */
[----:B------:R-:W-:Y:S01]  /*d2b0*/  SHF.R.S32.HI R15, RZ, 0x1f, R9 ;  /* 0x0000001fff0f7819 */ /* 0x000fe20000011409 */
[----:B------:R-:W-:Y:S01]  /*d2c0*/  IMAD.MOV.U32 R5, RZ, RZ, RZ ;  /* 0x000000ffff057224 */ /* 0x000fe200078e00ff */
[----:B------:R-:W-:Y:S01]  /*d2d0*/  @UP0 ULDC UR6, c[0x0][0x2f0] ;  /* 0x0000bc0000060ab9 */ /* 0x000fe20000000800 */
[----:B------:R-:W-:Y:S01]  /*d2e0*/  UIADD3 UR11, UR11, UR4, URZ ;  /* 0x000000040b0b7290 */ /* 0x000fe2000fffe03f */
[----:B------:R-:W-:Y:S01]  /*d2f0*/  SEL R15, R15, RZ, !P1 ;  /* 0x000000ff0f0f7207 */ /* 0x000fe20004800000 */
[----:B------:R-:W-:Y:S01]  /*d300*/  IMAD.MOV.U32 R4, RZ, RZ, 0x1 ;  /* 0x00000001ff047424 */ /* 0x000fe200078e00ff */
[----:B------:R-:W-:Y:S01]  /*d310*/  @UP0 ULDC UR4, c[0x0][0x2ec] ;  /* 0x0000bb0000040ab9 */ /* 0x000fe20000000800 */
[----:B------:R-:W-:-:S02]  /*d320*/  USEL UR13, UR21, URZ, !UP1 ;  /* 0x0000003f150d7287 */ /* 0x000fc4000c800000 */
[----:B------:R-:W-:Y:S02]  /*d330*/  UIMAD.WIDE.U32 UR4, UR20, UR4, URZ ;  /* 0x00000004140472a5 */ /* 0x000fe4000f8e003f */
[----:B------:R-:W-:Y:S01]  /*d340*/  VOTEU.ANY UP1, P1 ;  /* 0x00000000003f7886 */ /* 0x000fe20000820100 */
[----:B------:R-:W-:Y:S02]  /*d350*/  USEL UR21, UR21, URZ, !UP1 ;  /* 0x0000003f15157287 */ /* 0x000fe4000c800000 */
[----:B------:R-:W-:Y:S01]  /*d360*/  @UP0 USHF.R.U32.HI UR12, URZ, UR6, UR5 ;  /* 0x000000063f0c0299 */ /* 0x000fe20008011605 */
[----:B0-----:R-:W-:-:S04]  /*d370*/  IMAD R14, R15, R12, RZ ;  /* 0x0000000c0f0e7224 */ /* 0x001fc800078e02ff */
[----:B------:R-:W-:Y:S01]  /*d380*/  IMAD R14, R13, UR21, R14 ;  /* 0x000000150d0e7c24 */ /* 0x000fe2000f8e020e */
[----:B------:R-:W-:Y:S06]  /*d390*/  @!P0 BRA `(.L_x_217) ;  /* 0x0000001400b88947 */ /* 0x000fec0003800000 */
[----:B------:R-:W0:Y:S01]  /*d3a0*/  S2R R5, SR_CgaCtaId ;  /* 0x0000000000057919 */ /* 0x000e220000008800 */
[----:B------:R-:W-:Y:S01]  /*d3b0*/  MOV R0, 0x400 ;  /* 0x0000040000007802 */ /* 0x000fe20000000f00 */
[----:B------:R-:W1:Y:S03]  /*d3c0*/  S2R R4, SR_CTAID.Y ;  /* 0x0000000000047919 */ /* 0x000e660000002600 */
[----:B0-----:R-:W-:Y:S01]  /*d3d0*/  LEA R0, R5, R0, 0x18 ;  /* 0x0000000005007211 */ /* 0x001fe200078ec0ff */
[----:B------:R-:W-:-:S05]  /*d3e0*/  IMAD.MOV.U32 R5, RZ, RZ, 0x1 ;  /* 0x00000001ff057424 */ /* 0x000fca00078e00ff */
[----:B------:R-:W-:-:S04]  /*d3f0*/  SHF.L.U32 R5, R5, 0x1f, RZ ;  /* 0x0000001f05057819 */ /* 0x000fc800000006ff */
[----:B------:R-:W0:Y:S02]  /*d400*/  SYNCS.PHASECHK.TRANS64.TRYWAIT P0, [R0+URZ+0x31620], R5 ;  /* 0x03162005000075a7 */ /* 0x000e24000800017f */
[----:B01----:R-:W-:Y:S05]  /*d410*/  @!P0 BRA `(.L_x_219) ;  /* 0x0000001800588947 */ /* 0x003fea0003800000 */
.L_x_234:
[----:B------:R-:W1:Y:S01]  /*d420*/  S2R R6, SR_TID.X ;  /* 0x0000000000067919 */ /* 0x000e620000002100 */
[----:B------:R-:W-:Y:S01]  /*d430*/  IMAD.WIDE.U32 R18, R12, UR21, RZ ;  /* 0x000000150c127c25 */ /* 0x000fe2000f8e00ff */
[----:B------:R-:W-:-:S03]  /*d440*/  SHF.R.S32.HI R4, RZ, 0x1f, R4 ;  /* 0x0000001fff047819 */ /* 0x000fc60000011404 */
[----:B------:R-:W-:Y:S01]  /*d450*/  IMAD.IADD R7, R19, 0x1, R14 ;  /* 0x0000000113077824 */ /* 0x000fe200078e020e */
[----:B-1----:R-:W-:-:S04]  /*d460*/  LOP3.LUT R6, R6, 0x7f, RZ, 0xc0, !PT ;  /* 0x0000007f06067812 */ /* 0x002fc800078ec0ff */
[----:B------:R-:W-:Y:S01]  /*d470*/  ISETP.NE.AND P0, PT, R6, RZ, PT ;  /* 0x000000ff0600720c */ /* 0x000fe20003f05270 */
[----:B------:R-:W-:-:S12]  /*d480*/  IMAD.MOV.U32 R6, RZ, RZ, 0x1 ;  /* 0x00000001ff067424 */ /* 0x000fd800078e00ff */
[----:B------:R-:W-:Y:S05]  /*d490*/  @P0 BRA `(.L_x_220) ;  /* 0x0000000000180947 */ /* 0x000fea0003800000 */
[----:B------:R-:W1:Y:S01]  /*d4a0*/  S2R R9, SR_TID.X ;  /* 0x0000000000097919 */ /* 0x000e620000002100 */
[----:B0-----:R-:W-:-:S04]  /*d4b0*/  IMAD.MOV.U32 R5, RZ, RZ, 0x8100 ;  /* 0x00008100ff057424 */ /* 0x001fc800078e00ff */
[----:B------:R2:W-:Y:S01]  /*d4c0*/  SYNCS.ARRIVE.TRANS64 RZ, [R0+URZ+0x31610], R5 ;  /* 0x0316100500ff79a7 */ /* 0x0005e2000800003f */
[----:B-1----:R-:W-:-:S13]  /*d4d0*/  LOP3.LUT P1, RZ, R9, 0x1f, RZ, 0xc0, !PT ;  /* 0x0000001f09ff7812 */ /* 0x002fda000782c0ff */
[----:B--2---:R-:W-:Y:S05]  /*d4e0*/  @!P1 BRA `(.L_x_220) ;  /* 0x0000000000049947 */ /* 0x004fea0003800000 */
[----:B------:R-:W-:Y:S01]  /*d4f0*/  BPT.TRAP 0x1 ;  /* 0x000000040000795c */ /* 0x000fe20000300000 */
.L_x_220:
[----:B------:R-:W1:Y:S01]  /*d500*/  LDC.64 R16, c[0x0][0x198] ;  /* 0x00006600ff107b82 */ /* 0x000e620000000a00 */
[----:B------:R-:W-:Y:S01]  /*d510*/  R2UR UR8, R0 ;  /* 0x00000000000872ca */ /* 0x000fe200000e0000 */
[----:B------:R-:W-:Y:S01]  /*d520*/  UMOV UR6, 0x0 ;  /* 0x0000000000067882 */ /* 0x000fe20000000000 */
[----:B------:R-:W-:Y:S01]  /*d530*/  UMOV UR7, 0x14f00000 ;  /* 0x14f0000000077882 */ /* 0x000fe20000000000 */
[----:B------:R-:W-:Y:S01]  /*d540*/  UMOV UR50, URZ ;  /* 0x0000003f00327c82 */ /* 0x000fe20008000000 */
[----:B------:R-:W-:Y:S01]  /*d550*/  UMOV UR52, UR20 ;  /* 0x0000001400347c82 */ /* 0x000fe20008000000 */
[----:B------:R-:W-:Y:S01]  /*d560*/  UMOV UR53, UR21 ;  /* 0x0000001500357c82 */ /* 0x000fe20008000000 */
[----:B------:R-:W-:Y:S01]  /*d570*/  UMOV UR34, 0x40 ;  /* 0x0000004000227882 */ /* 0x000fe20000000000 */
[----:B------:R-:W2:Y:S01]  /*d580*/  LDC.64 R10, c[0x0][0x718] ;  /* 0x0001c600ff0a7b82 */ /* 0x000ea20000000a00 */
[----:B------:R-:W-:Y:S01]  /*d590*/  UMOV UR35, UR51 ;  /* 0x0000003300237c82 */ /* 0x000fe20008000000 */
[----:B------:R-:W-:Y:S01]  /*d5a0*/  UMOV UR36, UR20 ;  /* 0x0000001400247c82 */ /* 0x000fe20008000000 */
[----:B------:R-:W-:Y:S01]  /*d5b0*/  UMOV UR37, UR21 ;  /* 0x0000001500257c82 */ /* 0x000fe20008000000 */
[----:B------:R-:W-:Y:S01]  /*d5c0*/  UMOV UR26, 0x80 ;  /* 0x00000080001a7882 */ /* 0x000fe20000000000 */
[----:B------:R-:W-:Y:S01]  /*d5d0*/  UMOV UR27, UR51 ;  /* 0x00000033001b7c82 */ /* 0x000fe20008000000 */
[----:B------:R-:W-:-:S02]  /*d5e0*/  UIADD3 UR48, UR8, 0x14100, URZ ;  /* 0x0001410008307890 */ /* 0x000fc4000fffe03f */
[----:B------:R-:W-:Y:S02]  /*d5f0*/  UIADD3 UR49, UR8, 0x31610, URZ ;  /* 0x0003161008317890 */ /* 0x000fe4000fffe03f */
[----:B------:R-:W-:Y:S02]  /*d600*/  UIADD3 UR32, UR8, 0x16100, URZ ;  /* 0x0001610008207890 */ /* 0x000fe4000fffe03f */
[----:B------:R-:W-:Y:S02]  /*d610*/  UIADD3 UR24, UR8, 0x18100, URZ ;  /* 0x0001810008187890 */ /* 0x000fe4000fffe03f */
[----:B------:R-:W-:Y:S01]  /*d620*/  UIADD3 UR16, UR8, 0x1a100, URZ ;  /* 0x0001a10008107890 */ /* 0x000fe2000fffe03f */
[----:B-1----:R-:W-:Y:S01]  /*d630*/  IMAD.MOV.U32 R9, RZ, RZ, R16 ;  /* 0x000000ffff097224 */ /* 0x002fe200078e0010 */
[----:B------:R-:W-:Y:S01]  /*d640*/  UIADD3 UR30, UR8, 0x2c100, URZ ;  /* 0x0002c100081e7890 */ /* 0x000fe2000fffe03f */
[----:B------:R-:W-:Y:S01]  /*d650*/  UMOV UR33, UR49 ;  /* 0x0000003100217c82 */ /* 0x000fe20008000000 */
[----:B------:R-:W-:Y:S01]  /*d660*/  UMOV UR28, UR20 ;  /* 0x00000014001c7c82 */ /* 0x000fe20008000000 */
[----:B------:R-:W-:Y:S01]  /*d670*/  UMOV UR29, UR21 ;  /* 0x00000015001d7c82 */ /* 0x000fe20008000000 */
[----:B------:R-:W-:Y:S01]  /*d680*/  UMOV UR25, UR49 ;  /* 0x0000003100197c82 */ /* 0x000fe20008000000 */
[----:B------:R-:W-:Y:S01]  /*d690*/  UMOV UR18, 0xc0 ;  /* 0x000000c000127882 */ /* 0x000fe20000000000 */
[----:B--2---:R-:W-:Y:S01]  /*d6a0*/  IMAD R20, R4, R10, RZ ;  /* 0x0000000a04147224 */ /* 0x004fe200078e02ff */
[----:B------:R-:W-:Y:S01]  /*d6b0*/  IADD3 R4, P1, R9, 0xf0, RZ ;  /* 0x000000f009047810 */ /* 0x000fe20007f3e0ff */
[----:B------:R-:W-:Y:S01]  /*d6c0*/  UMOV UR19, UR51 ;  /* 0x0000003300137c82 */ /* 0x000fe20008000000 */
[----:B------:R-:W-:Y:S01]  /*d6d0*/  UMOV UR17, UR49 ;  /* 0x0000003100117c82 */ /* 0x000fe20008000000 */
[----:B------:R-:W-:Y:S01]  /*d6e0*/  IMAD R20, R11, UR20, R20 ;  /* 0x000000140b147c24 */ /* 0x000fe2000f8e0214 */
[----:B------:R-:W-:Y:S01]  /*d6f0*/  R2UR UR4, R4 ;  /* 0x00000000040472ca */ /* 0x000fe200000e0000 */
[----:B------:R-:W-:Y:S01]  /*d700*/  IMAD.MOV.U32 R11, RZ, RZ, R17 ;  /* 0x000000ffff0b7224 */ /* 0x000fe200078e0011 */
[----:B------:R-:W-:Y:S01]  /*d710*/  UMOV UR9, 0x10 ;  /* 0x0000001000097882 */ /* 0x000fe20000000000 */
[----:B------:R-:W-:Y:S01]  /*d720*/  UMOV UR31, UR49 ;  /* 0x00000031001f7c82 */ /* 0x000fe20008000000 */
[----:B------:R-:W-:Y:S01]  /*d730*/  UIADD3 UR40, UR8, 0x5000, URZ ;  /* 0x0000500008287890 */ /* 0x000fe2000fffe03f */
[----:B------:R-:W-:Y:S01]  /*d740*/  IMAD.X R4, RZ, RZ, R11, P1 ;  /* 0x000000ffff047224 */ /* 0x000fe200008e060b */
[----:B------:R-:W-:Y:S01]  /*d750*/  UMOV UR43, UR11 ;  /* 0x0000000b002b7c82 */ /* 0x000fe20008000000 */
[----:B------:R-:W-:Y:S01]  /*d760*/  UMOV UR44, UR12 ;  /* 0x0000000c002c7c82 */ /* 0x000fe20008000000 */
[----:B------:R-:W-:Y:S01]  /*d770*/  UMOV UR45, UR13 ;  /* 0x0000000d002d7c82 */ /* 0x000fe20008000000 */
[----:B------:R-:W-:Y:S01]  /*d780*/  UMOV UR10, UR50 ;  /* 0x00000032000a7c82 */ /* 0x000fe20008000000 */
[----:B------:R-:W-:Y:S01]  /*d790*/  R2UR UR5, R4 ;  /* 0x00000000040572ca */ /* 0x000fe200000e0000 */
[----:B0-----:R-:W-:Y:S01]  /*d7a0*/  IMAD.WIDE.U32 R4, R10, UR20, R2 ;  /* 0x000000140a047c25 */ /* 0x001fe2000f8e0002 */
[----:B------:R-:W-:Y:S01]  /*d7b0*/  UMOV UR42, 0x80 ;  /* 0x00000080002a7882 */ /* 0x000fe20000000000 */
[----:B------:R-:W-:-:S02]  /*d7c0*/  UIADD3 UR56, UR8, 0x7800, URZ ;  /* 0x0000780008387890 */ /* 0x000fc4000fffe03f */
[----:B------:R-:W-:Y:S01]  /*d7d0*/  IMAD.IADD R5, R5, 0x1, R20 ;  /* 0x0000000105057824 */ /* 0x000fe200078e0214 */
[----:B------:R-:W-:Y:S01]  /*d7e0*/  UMOV UR58, 0xc0 ;  /* 0x000000c0003a7882 */ /* 0x000fe20000000000 */
[----:B------:R-:W-:Y:S01]  /*d7f0*/  UMOV UR59, UR11 ;  /* 0x0000000b003b7c82 */ /* 0x000fe20008000000 */
[----:B------:R-:W-:Y:S01]  /*d800*/  UMOV UR60, UR12 ;  /* 0x0000000c003c7c82 */ /* 0x000fe20008000000 */
[----:B------:R-:W-:Y:S01]  /*d810*/  IMAD.WIDE.U32 R4, R12, UR21, R4 ;  /* 0x000000150c047c25 */ /* 0x000fe2000f8e0004 */
[----:B------:R-:W-:Y:S01]  /*d820*/  UMOV UR61, UR13 ;  /* 0x0000000d003d7c82 */ /* 0x000fe20008000000 */
[----:B------:R-:W0:Y:S02]  /*d830*/  LDC.64 R12, c[0x0][0x700] ;  /* 0x0001c000ff0c7b82 */ /* 0x000e240000000a00 */
[----:B------:R-:W-:Y:S01]  /*d840*/  IMAD.IADD R14, R14, 0x1, R5 ;  /* 0x000000010e0e7824 */ /* 0x000fe200078e0205 */
[----:B------:R-:W-:Y:S01]  /*d850*/  UTMALDG.4D [UR48], [UR4], desc[UR6] ;  /* 0x00000630040075b4 */ /* 0x000fe20008019000 */
[----:B------:R1:W-:Y:S01]  /*d860*/  UTMALDG.4D [UR32], [UR4], desc[UR6] ;  /* 0x00000620040075b4 */ /* 0x0003e20008019000 */
[----:B------:R2:W-:Y:S01]  /*d870*/  UTMALDG.4D [UR24], [UR4], desc[UR6] ;  /* 0x00000618040075b4 */ /* 0x0005e20008019000 */
[C---:B0-----:R-:W-:Y:S01]  /*d880*/  LEA R5, P1, R4.reuse, R12, 0x2 ;  /* 0x0000000c04057211 */ /* 0x041fe200078210ff */
[----:B------:R0:W-:Y:S03]  /*d890*/  UTMALDG.4D [UR16], [UR4], desc[UR6] ;  /* 0x00000610040075b4 */ /* 0x0001e60008019000 */
[----:B------:R-:W-:-:S02]  /*d8a0*/  LEA.HI.X R14, R4, R13, R14, 0x2, P1 ;  /* 0x0000000d040e7211 */ /* 0x000fc400008f140e */
[----:B------:R-:W-:Y:S01]  /*d8b0*/  R2UR UR14, R5 ;  /* 0x00000000050e72ca */ /* 0x000fe200000e0000 */
[----:B------:R-:W-:Y:S01]  /*d8c0*/  IMAD.MOV.U32 R5, RZ, RZ, 0x14000 ;  /* 0x00014000ff057424 */ /* 0x000fe200078e00ff */
[----:B------:R-:W-:Y:S02]  /*d8d0*/  R2UR UR15, R14 ;  /* 0x000000000e0f72ca */ /* 0x000fe400000e0000 */
[----:B------:R-:W-:Y:S02]  /*d8e0*/  IADD3 R4, P1, R9, 0x2f0, RZ ;  /* 0x000002f009047810 */ /* 0x000fe40007f3e0ff */
[----:B------:R-:W-:Y:S01]  /*d8f0*/  MOV R14, UR45 ;  /* 0x0000002d000e7c02 */ /* 0x000fe20008000f00 */
[----:B-1----:R-:W-:Y:S01]  /*d900*/  UIADD3 UR32, UR8, 0xc800, URZ ;  /* 0x0000c80008207890 */ /* 0x002fe2000fffe03f */
[----:B------:R-:W-:Y:S01]  /*d910*/  R2UR UR22, R4 ;  /* 0x00000000041672ca */ /* 0x000fe200000e0000 */
[----:B------:R-:W-:Y:S01]  /*d920*/  IMAD.X R4, RZ, RZ, R11, P1 ;  /* 0x000000ffff047224 */ /* 0x000fe200008e060b */
[----:B------:R-:W-:Y:S01]  /*d930*/  UMOV UR35, UR11 ;  /* 0x0000000b00237c82 */ /* 0x000fe20008000000 */
[----:B------:R-:W-:Y:S01]  /*d940*/  UMOV UR36, UR12 ;  /* 0x0000000c00247c82 */ /* 0x000fe20008000000 */
[----:B------:R-:W-:-:S02]  /*d950*/  UMOV UR37, UR13 ;  /* 0x0000000d00257c82 */ /* 0x000fc40008000000 */
[----:B------:R-:W-:Y:S01]  /*d960*/  R2UR UR23, R4 ;  /* 0x00000000041772ca */ /* 0x000fe200000e0000 */
[----:B------:R1:W-:Y:S01]  /*d970*/  UBLKCP.S.G [UR30], [UR14], UR9 ;  /* 0x0000001e0e0073ba */ /* 0x0003e20008000209 */
[----:B------:R-:W-:Y:S01]  /*d980*/  IADD3 R4, P1, R9, 0x3f0, RZ ;  /* 0x000003f009047810 */ /* 0x000fe20007f3e0ff */
[----:B--2---:R-:W-:Y:S01]  /*d990*/  UIADD3 UR24, UR8, 0x2800, URZ ;  /* 0x0000280008187890 */ /* 0x004fe2000fffe03f */
[----:B------:R2:W-:Y:S01]  /*d9a0*/  SYNCS.ARRIVE.TRANS64 RZ, [R0+URZ+0x31600], R5 ;  /* 0x0316000500ff79a7 */ /* 0x0005e2000800003f */
[----:B------:R-:W-:Y:S01]  /*d9b0*/  UMOV UR26, 0x40 ;  /* 0x00000040001a7882 */ /* 0x000fe20000000000 */
[----:B------:R-:W-:Y:S01]  /*d9c0*/  UMOV UR27, UR11 ;  /* 0x0000000b001b7c82 */ /* 0x000fe20008000000 */
[----:B------:R-:W-:Y:S01]  /*d9d0*/  UMOV UR28, UR12 ;  /* 0x0000000c001c7c82 */ /* 0x000fe20008000000 */
[----:B------:R-:W-:Y:S01]  /*d9e0*/  UMOV UR29, UR13 ;  /* 0x0000000d001d7c82 */ /* 0x000fe20008000000 */
[----:B0-----:R-:W-:Y:S01]  /*d9f0*/  R2UR UR4, R4 ;  /* 0x00000000040472ca */ /* 0x001fe200000e0000 */
[----:B------:R-:W-:Y:S01]  /*da00*/  IMAD.X R4, RZ, RZ, R11, P1 ;  /* 0x000000ffff047224 */ /* 0x000fe200008e060b */
[----:B------:R-:W-:Y:S01]  /*da10*/  UMOV UR7, 0x10000000 ;  /* 0x1000000000077882 */ /* 0x000fe20000000000 */
[----:B------:R-:W-:-:S02]  /*da20*/  ISETP.GE.AND P1, PT, R8, 0x41, PT ;  /* 0x000000410800780c */ /* 0x000fc40003f26270 */
[----:B--2---:R-:W-:Y:S02]  /*da30*/  MOV R5, UR43 ;  /* 0x0000002b00057c02 */ /* 0x004fe40008000f00 */
[----:B------:R-:W-:Y:S01]  /*da40*/  R2UR UR5, R4 ;  /* 0x00000000040572ca */ /* 0x000fe200000e0000 */
[----:B-1----:R-:W-:Y:S01]  /*da50*/  UIADD3 UR9, UR8, 0x31600, URZ ;  /* 0x0003160008097890 */ /* 0x002fe2000fffe03f */
[----:B------:R-:W-:-:S06]  /*da60*/  MOV R4, UR44 ;  /* 0x0000002c00047c02 */ /* 0x000fcc0008000f00 */
[----:B------:R-:W-:Y:S01]  /*da70*/  UMOV UR25, UR9 ;  /* 0x0000000900197c82 */ /* 0x000fe20008000000 */
[----:B------:R-:W-:Y:S01]  /*da80*/  UMOV UR41, UR9 ;  /* 0x0000000900297c82 */ /* 0x000fe20008000000 */
[----:B------:R0:W-:Y:S01]  /*da90*/  UTMALDG.4D [UR8], [UR22], desc[UR6] ;  /* 0x00000608160075b4 */ /* 0x0001e20008019000 */
[----:B------:R-:W-:Y:S01]  /*daa0*/  UMOV UR57, UR9 ;  /* 0x0000000900397c82 */ /* 0x000fe20008000000 */
[----:B------:R-:W-:Y:S01]  /*dab0*/  UMOV UR33, UR9 ;  /* 0x0000000900217c82 */ /* 0x000fe20008000000 */
[----:B------:R1:W-:Y:S01]  /*dac0*/  UTMALDG.4D [UR24], [UR22], desc[UR6] ;  /* 0x00000618160075b4 */ /* 0x0003e20008019000 */
[----:B------:R2:W-:Y:S01]  /*dad0*/  UTMALDG.4D [UR40], [UR22], desc[UR6] ;  /* 0x00000628160075b4 */ /* 0x0005e20008019000 */
[----:B------:R3:W-:Y:S01]  /*dae0*/  UTMALDG.4D [UR56], [UR22], desc[UR6] ;  /* 0x00000638160075b4 */ /* 0x0007e20008019000 */
[----:B0-----:R-:W-:Y:S01]  /*daf0*/  UMOV UR10, 0xc0 ;  /* 0x000000c0000a7882 */ /* 0x001fe20000000000 */
[----:B-1----:R-:W-:Y:S01]  /*db00*/  UIADD3 UR24, UR8, 0xf000, URZ ;  /* 0x0000f00008187890 */ /* 0x002fe2000fffe03f */
[----:B------:R-:W-:Y:S01]  /*db10*/  UMOV UR26, 0x80 ;  /* 0x00000080001a7882 */ /* 0x000fe20000000000 */
[----:B--2---:R-:W-:Y:S01]  /*db20*/  R2UR UR45, R14 ;  /* 0x000000000e2d72ca */ /* 0x004fe200000e0000 */
[----:B------:R-:W-:Y:S01]  /*db30*/  UIADD3 UR40, UR8, 0xa000, URZ ;  /* 0x0000a00008287890 */ /* 0x000fe2000fffe03f */
[----:B------:R-:W-:Y:S01]  /*db40*/  R2UR UR44, R4 ;  /* 0x00000000042c72ca */ /* 0x000fe200000e0000 */
[----:B------:R-:W-:Y:S01]  /*db50*/  UIADD3 UR8, UR8, 0x11800, URZ ;  /* 0x0001180008087890 */ /* 0x000fe2000fffe03f */
[----:B------:R-:W-:Y:S01]  /*db60*/  R2UR UR43, R5 ;  /* 0x00000000052b72ca */ /* 0x000fe200000e0000 */
[----:B------:R-:W-:Y:S01]  /*db70*/  UMOV UR42, UR50 ;  /* 0x00000032002a7c82 */ /* 0x000fe20008000000 */
[----:B------:R-:W-:-:S02]  /*db80*/  IMAD.MOV.U32 R4, RZ, RZ, RZ ;  /* 0x000000ffff047224 */ /* 0x000fc400078e00ff */
[----:B------:R-:W-:Y:S02]  /*db90*/  IMAD.MOV.U32 R5, RZ, RZ, 0x1 ;  /* 0x00000001ff057424 */ /* 0x000fe400078e00ff */
[----:B------:R-:W-:-:S07]  /*dba0*/  IMAD.MOV.U32 R14, RZ, RZ, 0x1 ;  /* 0x00000001ff0e7424 */ /* 0x000fce00078e00ff */
[----:B------:R3:W-:Y:S01]  /*dbb0*/  UTMALDG.4D [UR40], [UR4], desc[UR6] ;  /* 0x00000628040075b4 */ /* 0x0007e20008019000 */
[----:B------:R3:W-:Y:S01]  /*dbc0*/  UTMALDG.4D [UR32], [UR4], desc[UR6] ;  /* 0x00000620040075b4 */ /* 0x0007e20008019000 */
[----:B------:R3:W-:Y:S01]  /*dbd0*/  UTMALDG.4D [UR24], [UR4], desc[UR6] ;  /* 0x00000618040075b4 */ /* 0x0007e20008019000 */
[----:B------:R3:W-:Y:S02]  /*dbe0*/  UTMALDG.4D [UR8], [UR4], desc[UR6] ;  /* 0x00000608040075b4 */ /* 0x0007e40008019000 */
[----:B---3--:R-:W-:Y:S05]  /*dbf0*/  @!P1 BRA `(.L_x_221) ;  /* 0x00000008007c9947 */ /* 0x008fea0003800000 */
[----:B------:R-:W0:Y:S01]  /*dc00*/  LDC.64 R16, c[0x0][0x738] ;  /* 0x0001ce00ff107b82 */ /* 0x000e220000000a00 */
[----:B------:R-:W1:Y:S01]  /*dc10*/  S2R R14, SR_CTAID.Y ;  /* 0x00000000000e7919 */ /* 0x000e620000002600 */
[----:B------:R-:W-:Y:S02]  /*dc20*/  VIADD R8, R8, 0x3f ;  /* 0x0000003f08087836 */ /* 0x000fe40000000000 */
[----:B0-----:R-:W-:-:S04]  /*dc30*/  IMAD.WIDE.U32 R4, R16, UR21, R2 ;  /* 0x0000001510047c25 */ /* 0x001fc8000f8e0002 */
[----:B------:R-:W-:-:S04]  /*dc40*/  IMAD R16, R15, R16, RZ ;  /* 0x000000100f107224 */ /* 0x000fc800078e02ff */
[----:B------:R-:W-:Y:S01]  /*dc50*/  IMAD R16, R17, UR21, R16 ;  /* 0x0000001511107c24 */ /* 0x000fe2000f8e0210 */
[----:B-1----:R-:W-:-:S03]  /*dc60*/  SHF.R.S32.HI R14, RZ, 0x1f, R14 ;  /* 0x0000001fff0e7819 */ /* 0x002fc6000001140e */
[----:B------:R-:W-:Y:S02]  /*dc70*/  IMAD.IADD R5, R5, 0x1, R16 ;  /* 0x0000000105057824 */ /* 0x000fe400078e0210 */
[----:B------:R-:W0:Y:S02]  /*dc80*/  LDC.64 R16, c[0x0][0x730] ;  /* 0x0001cc00ff107b82 */ /* 0x000e240000000a00 */
[----:B0-----:R-:W-:Y:S02]  /*dc90*/  IMAD R6, R14, R16, RZ ;  /* 0x000000100e067224 */ /* 0x001fe400078e02ff */
[----:B------:R-:W-:Y:S01]  /*dca0*/  IMAD.WIDE.U32 R4, R16, UR20, R4 ;  /* 0x0000001410047c25 */ /* 0x000fe2000f8e0004 */
[----:B------:R-:W0:Y:S03]  /*dcb0*/  S2R R14, SR_TID.X ;  /* 0x00000000000e7919 */ /* 0x000e260000002100 */
[----:B------:R-:W-:-:S02]  /*dcc0*/  IMAD R6, R17, UR20, R6 ;  /* 0x0000001411067c24 */ /* 0x000fc4000f8e0206 */
[----:B------:R-:W1:Y:S02]  /*dcd0*/  LDC.64 R16, c[0x0][0x728] ;  /* 0x0001ca00ff107b82 */ /* 0x000e640000000a00 */
[----:B------:R-:W-:Y:S01]  /*dce0*/  IMAD.IADD R6, R5, 0x1, R6 ;  /* 0x0000000105067824 */ /* 0x000fe200078e0206 */
[----:B-1----:R-:W-:Y:S01]  /*dcf0*/  LEA R5, P1, R4, R16, 0x2 ;  /* 0x0000001004057211 */ /* 0x002fe200078210ff */
[----:B------:R-:W-:-:S03]  /*dd00*/  IMAD.MOV.U32 R16, RZ, RZ, RZ ;  /* 0x000000ffff107224 */ /* 0x000fc600078e00ff */
[----:B------:R-:W-:Y:S01]  /*dd10*/  LEA.HI.X R17, R4, R17, R6, 0x2, P1 ;  /* 0x0000001104117211 */ /* 0x000fe200008f1406 */
[----:B------:R-:W-:Y:S02]  /*dd20*/  IMAD.MOV.U32 R6, RZ, RZ, R18 ;  /* 0x000000ffff067224 */ /* 0x000fe400078e0012 */
[----:B------:R-:W-:Y:S02]  /*dd30*/  IMAD.MOV.U32 R4, RZ, RZ, RZ ;  /* 0x000000ffff047224 */ /* 0x000fe400078e00ff */
[----:B------:R-:W-:-:S04]  /*dd40*/  IMAD.WIDE.U32 R6, R10, UR20, R6 ;  /* 0x000000140a067c25 */ /* 0x000fc8000f8e0006 */
[----:B------:R-:W-:Y:S01]  /*dd50*/  IMAD.MOV.U32 R18, RZ, RZ, RZ ;  /* 0x000000ffff127224 */ /* 0x000fe200078e00ff */
[----:B------:R-:W-:-:S04]  /*dd60*/  IADD3 R10, P1, R2, R6, RZ ;  /* 0x00000006020a7210 */ /* 0x000fc80007f3e0ff */
[----:B------:R-:W-:Y:S02]  /*dd70*/  IADD3.X R6, R3, R20, R7, P1, !PT ;  /* 0x0000001403067210 */ /* 0x000fe40000ffe407 */
[C---:B------:R-:W-:Y:S02]  /*dd80*/  LEA R12, P1, R10.reuse, R12, 0x2 ;  /* 0x0000000c0a0c7211 */ /* 0x040fe400078210ff */
[----:B------:R-:W-:Y:S02]  /*dd90*/  SHF.R.S32.HI R7, RZ, 0x1f, R8 ;  /* 0x0000001fff077819 */ /* 0x000fe40000011408 */
[----:B------:R-:W-:Y:S01]  /*dda0*/  LEA.HI.X R10, R10, R13, R6, 0x2, P1 ;  /* 0x0000000d0a0a7211 */ /* 0x000fe200008f1406 */
[----:B------:R-:W-:Y:S01]  /*ddb0*/  IMAD.U32 R13, RZ, RZ, UR51 ;  /* 0x00000033ff0d7e24 */ /* 0x000fe2000f8e00ff */
[----:B------:R-:W-:Y:S01]  /*ddc0*/  LEA.HI R8, R7, R8, RZ, 0x6 ;  /* 0x0000000807087211 */ /* 0x000fe200078f30ff */
[----:B------:R-:W-:Y:S01]  /*ddd0*/  IMAD.MOV.U32 R6, RZ, RZ, 0x1 ;  /* 0x00000001ff067424 */ /* 0x000fe200078e00ff */
[----:B------:R-:W-:-:S02]  /*dde0*/  IADD3 R7, P1, R12, 0x100, RZ ;  /* 0x000001000c077810 */ /* 0x000fc40007f3e0ff */
[----:B0-----:R-:W-:Y:S01]  /*ddf0*/  LOP3.LUT R12, R14, 0x1f, RZ, 0xc0, !PT ;  /* 0x0000001f0e0c7812 */ /* 0x001fe200078ec0ff */
[----:B------:R-:W-:Y:S01]  /*de00*/  IMAD.MOV.U32 R14, RZ, RZ, 0x1 ;  /* 0x00000001ff0e7424 */ /* 0x000fe200078e00ff */
[----:B------:R-:W-:Y:S01]  /*de10*/  LEA.HI.SX32 R8, R8, 0xffffffff, 0x1a ;  /* 0xffffffff08087811 */ /* 0x000fe200078fd2ff */
[----:B------:R-:W-:-:S08]  /*de20*/  IMAD.X R10, RZ, RZ, R10, P1 ;  /* 0x000000ffff0a7224 */ /* 0x000fd000008e060a */
.L_x_226:
[----:B------:R-:W-:-:S04]  /*de30*/  SHF.L.U32 R9, R14, 0x1f, RZ ;  /* 0x0000001f0e097819 */ /* 0x000fc800000006ff */
[----:B0-----:R-:W0:Y:S02]  /*de40*/  SYNCS.PHASECHK.TRANS64.TRYWAIT P1, [R0+URZ+0x31638], R9 ;  /* 0x03163809000075a7 */ /* 0x001e24000802017f */
[----:B01---5:R-:W-:Y:S05]  /*de50*/  @!P1 BRA `(.L_x_222) ;  /* 0x0000000c00dc9947 */ /* 0x023fea0003800000 */
.L_x_235:
[----:B------:R-:W-:Y:S05]  /*de60*/  @P0 BRA `(.L_x_223) ;  /* 0x0000000000140947 */ /* 0x000fea0003800000 */
[----:B------:R-:W-:Y:S01]  /*de70*/  ISETP.NE.AND P1, PT, R12, RZ, PT ;  /* 0x000000ff0c00720c */ /* 0x000fe20003f25270 */
[----:B0-----:R-:W-:-:S04]  /*de80*/  IMAD.MOV.U32 R9, RZ, RZ, 0x8100 ;  /* 0x00008100ff097424 */ /* 0x001fc800078e00ff */
[----:B------:R1:W-:Y:S08]  /*de90*/  SYNCS.ARRIVE.TRANS64 RZ, [R0+URZ+0x31630], R9 ;  /* 0x0316300900ff79a7 */ /* 0x0003f0000800003f */
[----:B------:R-:W-:Y:S05]  /*dea0*/  @!P1 BRA `(.L_x_223) ;  /* 0x0000000000049947 */ /* 0x000fea0003800000 */
[----:B------:R-:W-:Y:S01]  /*deb0*/  BPT.TRAP 0x1 ;  /* 0x000000040000795c */ /* 0x000fe20000300000 */
.L_x_223:
[----:B------:R2:W-:Y:S02]  /*dec0*/  STL.64 [R1], R2 ;  /* 0x0000000201007387 */ /* 0x0005e40000100a00 */
[----:B--2---:R-:W0:Y:S02]  /*ded0*/  LDC.64 R2, c[0x0][0x198] ;  /* 0x00006600ff027b82 */ /* 0x004e240000000a00 */
[----:B01----:R-:W-:-:S05]  /*dee0*/  IMAD.MOV.U32 R9, RZ, RZ, R2 ;  /* 0x000000ffff097224 */ /* 0x003fca00078e0002 */
[----:B------:R-:W-:-:S04]  /*def0*/  IADD3 R11, P1, R9, 0x1f0, RZ ;  /* 0x000001f0090b7810 */ /* 0x000fc80007f3e0ff */
[----:B------:R-:W-:Y:S01]  /*df00*/  R2UR UR6, R11 ;  /* 0x000000000b0672ca */ /* 0x000fe200000e0000 */
[----:B------:R-:W-:Y:S02]  /*df10*/  IMAD.MOV.U32 R11, RZ, RZ, R3 ;  /* 0x000000ffff0b7224 */ /* 0x000fe400078e0003 */
[----:B------:R0:W5:Y:S01]  /*df20*/  LDL.LU.64 R2, [R1] ;  /* 0x0000000001027983 */ /* 0x0001620000300a00 */
[----:B------:R-:W-:Y:S01]  /*df30*/  R2UR UR14, R0 ;  /* 0x00000000000e72ca */ /* 0x000fe200000e0000 */
[----:B------:R-:W-:Y:S01]  /*df40*/  IMAD.X R19, RZ, RZ, R11, P1 ;  /* 0x000000ffff137224 */ /* 0x000fe200008e060b */
[----:B------:R-:W-:Y:S01]  /*df50*/  R2UR UR19, R13 ;  /* 0x000000000d1372ca */ /* 0x000fe200000e0000 */
[----:B------:R-:W1:Y:S01]  /*df60*/  S2R R12, SR_TID.X ;  /* 0x00000000000c7919 */ /* 0x000e620000002100 */
[----:B------:R-:W-:Y:S01]  /*df70*/  VIADD R16, R16, 0x1 ;  /* 0x0000000110107836 */ /* 0x000fe20000000000 */
[----:B------:R-:W-:Y:S01]  /*df80*/  UMOV UR8, 0x0 ;  /* 0x0000000000087882 */ /* 0x000fe20000000000 */
[----:B------:R-:W-:Y:S01]  /*df90*/  R2UR UR7, R19 ;  /* 0x00000000130772ca */ /* 0x000fe200000e0000 */
[----:B------:R-:W-:Y:S01]  /*dfa0*/  UMOV UR9, 0x14f00000 ;  /* 0x14f0000000097882 */ /* 0x000fe20000000000 */
[----:B------:R-:W-:Y:S01]  /*dfb0*/  UMOV UR18, URZ ;  /* 0x0000003f00127c82 */ /* 0x000fe20008000000 */
[C---:B------:R-:W-:Y:S01]  /*dfc0*/  ISETP.NE.AND P1, PT, R16.reuse, 0x2, PT ;  /* 0x000000021000780c */ /* 0x040fe20003f25270 */
[----:B------:R-:W-:Y:S01]  /*dfd0*/  UMOV UR34, 0x40 ;  /* 0x0000004000227882 */ /* 0x000fe20000000000 */
[----:B------:R-:W-:Y:S01]  /*dfe0*/  R2UR UR4, R5 ;  /* 0x00000000050472ca */ /* 0x000fe200000e0000 */
[----:B------:R-:W-:Y:S01]  /*dff0*/  UMOV UR36, UR20 ;  /* 0x0000001400247c82 */ /* 0x000fe20008000000 */
[----:B------:R-:W-:Y:S01]  /*e000*/  UIADD3 UR16, UR14, 0x24100, URZ ;  /* 0x000241000e107890 */ /* 0x000fe2000fffe03f */
[----:B------:R-:W-:Y:S01]  /*e010*/  R2UR UR5, R17 ;  /* 0x00000000110572ca */ /* 0x000fe200000e0000 */
[----:B------:R-:W-:Y:S01]  /*e020*/  UIADD3 UR17, UR14, 0x31630, URZ ;  /* 0x000316300e117890 */ /* 0x000fe2000fffe03f */
[----:B------:R-:W-:Y:S01]  /*e030*/  SEL R19, RZ, 0x1, P1 ;  /* 0x00000001ff137807 */ /* 0x000fe20000800000 */
[----:B------:R-:W-:Y:S01]  /*e040*/  UIADD3 UR32, UR14, 0x26100, URZ ;  /* 0x000261000e207890 */ /* 0x000fe2000fffe03f */
[----:B------:R-:W-:Y:S01]  /*e050*/  SEL R16, R16, RZ, P1 ;  /* 0x000000ff10107207 */ /* 0x000fe20000800000 */
[----:B------:R-:W-:Y:S01]  /*e060*/  UIADD3 UR24, UR14, 0x28100, URZ ;  /* 0x000281000e187890 */ /* 0x000fe2000fffe03f */
[----:B------:R-:W-:Y:S01]  /*e070*/  LOP3.LUT R6, R6, R19, RZ, 0x3c, !PT ;  /* 0x0000001306067212 */ /* 0x000fe200078e3cff */
        /* <DEDUP_REMOVED lines=14> */
[----:B-1----:R-:W-:-:S04]  /*e160*/  LOP3.LUT R12, R12, 0x7f, RZ, 0xc0, !PT ;  /* 0x0000007f0c0c7812 */ /* 0x002fc800078ec0ff */
[----:B------:R-:W-:Y:S01]  /*e170*/  ISETP.NE.AND P2, PT, R12, RZ, PT ;  /* 0x000000ff0c00720c */ /* 0x000fe20003f45270 */
[----:B------:R0:W-:Y:S01]  /*e180*/  UTMALDG.4D [UR24], [UR6], desc[UR8] ;  /* 0x00000818060075b4 */ /* 0x0001e20008019000 */
[----:B------:R-:W1:Y:S01]  /*e190*/  S2R R12, SR_TID.X ;  /* 0x00000000000c7919 */ /* 0x000e620000002100 */
[----:B--2---:R-:W-:Y:S02]  /*e1a0*/  UIADD3 UR16, UR14, 0x2a100, URZ ;  /* 0x0002a1000e107890 */ /* 0x004fe4000fffe03f */
[----:B------:R-:W-:Y:S01]  /*e1b0*/  UIADD3 UR14, UR14, 0x2c300, URZ ;  /* 0x0002c3000e0e7890 */ /* 0x000fe2000fffe03f */
[----:B------:R-:W-:-:S06]  /*e1c0*/  UMOV UR18, 0xc0 ;  /* 0x000000c000127882 */ /* 0x000fcc0000000000 */
[----:B------:R0:W-:Y:S02]  /*e1d0*/  UTMALDG.4D [UR16], [UR6], desc[UR8] ;  /* 0x00000810060075b4 */ /* 0x0001e40008019000 */
[----:B------:R0:W-:Y:S01]  /*e1e0*/  UBLKCP.S.G [UR14], [UR4], UR10 ;  /* 0x0000000e040073ba */ /* 0x0001e2000800020a */
[----:B------:R-:W2:Y:S01]  /*e1f0*/  SYNCS.PHASECHK.TRANS64.TRYWAIT P1, [R19+URZ+0x31620], R20 ;  /* 0x03162014130075a7 */ /* 0x000ea2000802017f */
[----:B-1----:R-:W-:Y:S01]  /*e200*/  LOP3.LUT R12, R12, 0x1f, RZ, 0xc0, !PT ;  /* 0x0000001f0c0c7812 */ /* 0x002fe200078ec0ff */
[----:B0-2---:R-:W-:Y:S06]  /*e210*/  @!P1 BRA `(.L_x_224) ;  /* 0x0000000c00009947 */ /* 0x005fec0003800000 */
.L_x_237:
[----:B------:R-:W-:Y:S01]  /*e220*/  LOP3.LUT R14, R14, 0x1, RZ, 0x3c, !PT ;  /* 0x000000010e0e7812 */ /* 0x000fe200078e3cff */
[----:B------:R-:W-:Y:S06]  /*e230*/  @P2 BRA `(.L_x_225) ;  /* 0x0000000000142947 */ /* 0x000fec0003800000 */
[----:B------:R-:W-:Y:S01]  /*e240*/  ISETP.NE.AND P1, PT, R12, RZ, PT ;  /* 0x000000ff0c00720c */ /* 0x000fe20003f25270 */
[----:B0-----:R-:W-:-:S04]  /*e250*/  IMAD.MOV.U32 R20, RZ, RZ, 0x8100 ;  /* 0x00008100ff147424 */ /* 0x001fc800078e00ff */
[----:B------:R1:W-:Y:S08]  /*e260*/  SYNCS.ARRIVE.TRANS64 RZ, [R19+URZ+0x31610], R20 ;  /* 0x0316101413ff79a7 */ /* 0x0003f0000800003f */
[----:B------:R-:W-:Y:S05]  /*e270*/  @!P1 BRA `(.L_x_225) ;  /* 0x0000000000049947 */ /* 0x000fea0003800000 */
[----:B------:R-:W-:Y:S01]  /*e280*/  BPT.TRAP 0x1 ;  /* 0x000000040000795c */ /* 0x000fe20000300000 */
.L_x_225:
        /* <DEDUP_REMOVED lines=24> */
[----:B------:R-:W-:Y:S01]  /*e410*/  VIADD R4, R4, 0x40 ;  /* 0x0000004004047836 */ /* 0x000fe20000000000 */
        /* <DEDUP_REMOVED lines=23> */
[----:B------:R-:W-:Y:S01]  /*e590*/  IMAD.X R10, RZ, RZ, R10, P3 ;  /* 0x000000ffff0a7224 */ /* 0x000fe200018e060a */
[----:B------:R2:W-:Y:S01]  /*e5a0*/  UTMALDG.4D [UR24], [UR4], desc[UR6] ;  /* 0x00000618040075b4 */ /* 0x0005e20008019000 */
[----:B------:R2:W-:Y:S01]  /*e5b0*/  UTMALDG.4D [UR16], [UR4], desc[UR6] ;  /* 0x00000610040075b4 */ /* 0x0005e20008019000 */
[----:B------:R2:W-:Y:S02]  /*e5c0*/  UBLKCP.S.G [UR8], [UR14], UR10 ;  /* 0x000000080e0073ba */ /* 0x0005e4000800020a */
[----:B--2---:R-:W-:Y:S05]  /*e5d0*/  @!P1 BRA `(.L_x_226) ;  /* 0xfffffff800149947 */ /* 0x004fea000383ffff */
[----:B------:R-:W-:-:S07]  /*e5e0*/  VIADD R5, R16, 0x1 ;  /* 0x0000000110057836 */ /* 0x000fce0000000000 */
.L_x_221:
[----:B------:R-:W2:Y:S01]  /*e5f0*/  S2R R8, SR_CTAID.Y ;  /* 0x0000000000087919 */ /* 0x000ea20000002600 */
[----:B------:R-:W-:Y:S01]  /*e600*/  SHF.L.U32 R7, R14, 0x1f, RZ ;  /* 0x0000001f0e077819 */ /* 0x000fe200000006ff */
[----:B------:R-:W3:Y:S03]  /*e610*/  LDC.64 R16, c[0x0][0x730] ;  /* 0x0001cc00ff107b82 */ /* 0x000ee60000000a00 */
[----:B------:R-:W4:Y:S05]  /*e620*/  SYNCS.PHASECHK.TRANS64.TRYWAIT P1, [R0+URZ+0x31638], R7 ;  /* 0x03163807000075a7 */ /* 0x000f2a000802017f */
[----:B------:R-:W0:Y:S01]  /*e630*/  LDC.64 R12, c[0x0][0x738] ;  /* 0x0001ce00ff0c7b82 */ /* 0x000e220000000a00 */
[----:B---3-5:R-:W-:Y:S01]  /*e640*/  IMAD.WIDE.U32 R2, R16, UR20, R2 ;  /* 0x0000001410027c25 */ /* 0x028fe2000f8e0002 */
[----:B--2---:R-:W-:-:S05]  /*e650*/  SHF.R.S32.HI R8, RZ, 0x1f, R8 ;  /* 0x0000001fff087819 */ /* 0x004fca0000011408 */
[----:B------:R-:W-:-:S04]  /*e660*/  IMAD R8, R8, R16, RZ ;  /* 0x0000001008087224 */ /* 0x000fc800078e02ff */
[----:B------:R-:W-:-:S04]  /*e670*/  IMAD R17, R17, UR20, R8 ;  /* 0x0000001411117c24 */ /* 0x000fc8000f8e0208 */
[----:B------:R-:W-:Y:S02]  /*e680*/  IMAD.IADD R3, R17, 0x1, R3 ;  /* 0x0000000111037824 */ /* 0x000fe400078e0203 */
[----:B0-----:R-:W-:Y:S02]  /*e690*/  IMAD R8, R15, R12, RZ ;  /* 0x0000000c0f087224 */ /* 0x001fe400078e02ff */
[----:B------:R-:W-:-:S04]  /*e6a0*/  IMAD.WIDE.U32 R2, R12, UR21, R2 ;  /* 0x000000150c027c25 */ /* 0x000fc8000f8e0002 */
[----:B------:R-:W-:Y:S01]  /*e6b0*/  IMAD R13, R13, UR21, R8 ;  /* 0x000000150d0d7c24 */ /* 0x000fe2000f8e0208 */
[----:B----4-:R-:W-:Y:S06]  /*e6c0*/  @!P1 BRA `(.L_x_227) ;  /* 0x0000000400ec9947 */ /* 0x010fec0003800000 */
.L_x_238:
[----:B0-----:R-:W-:Y:S01]  /*e6d0*/  IMAD.IADD R7, R13, 0x1, R3 ;  /* 0x000000010d077824 */ /* 0x001fe200078e0203 */
[----:B------:R-:W-:Y:S06]  /*e6e0*/  @P0 BRA `(.L_x_228) ;  /* 0x0000000000180947 */ /* 0x000fec0003800000 */
[----:B------:R-:W0:Y:S01]  /*e6f0*/  S2R R8, SR_TID.X ;  /* 0x0000000000087919 */ /* 0x000e220000002100 */
[----:B------:R-:W-:-:S04]  /*e700*/  IMAD.MOV.U32 R13, RZ, RZ, 0x8100 ;  /* 0x00008100ff0d7424 */ /* 0x000fc800078e00ff */
[----:B------:R2:W-:Y:S01]  /*e710*/  SYNCS.ARRIVE.TRANS64 RZ, [R0+URZ+0x31630], R13 ;  /* 0x0316300d00ff79a7 */ /* 0x0005e2000800003f */
[----:B0-----:R-:W-:-:S13]  /*e720*/  LOP3.LUT P0, RZ, R8, 0x1f, RZ, 0xc0, !PT ;  /* 0x0000001f08ff7812 */ /* 0x001fda000780c0ff */
[----:B--2---:R-:W-:Y:S05]  /*e730*/  @!P0 BRA `(.L_x_228) ;  /* 0x0000000000048947 */ /* 0x004fea0003800000 */
[----:B------:R-:W-:Y:S01]  /*e740*/  BPT.TRAP 0x1 ;  /* 0x000000040000795c */ /* 0x000fe20000300000 */
.L_x_228:
[----:B------:R-:W0:Y:S01]  /*e750*/  LDC.64 R12, c[0x0][0x728] ;  /* 0x0001ca00ff0c7b82 */ /* 0x000e220000000a00 */
[C---:B------:R-:W-:Y:S01]  /*e760*/  IADD3 R2, P0, R4.reuse, R2, RZ ;  /* 0x0000000204027210 */ /* 0x040fe20007f1e0ff */
[----:B------:R-:W-:Y:S01]  /*e770*/  UMOV UR6, 0x0 ;  /* 0x0000000000067882 */ /* 0x000fe20000000000 */
[C---:B------:R-:W-:Y:S01]  /*e780*/  R2UR UR43, R4.reuse ;  /* 0x00000000042b72ca */ /* 0x040fe200000e0000 */
[----:B------:R-:W-:Y:S01]  /*e790*/  UMOV UR7, 0x14f00000 ;  /* 0x14f0000000077882 */ /* 0x000fe20000000000 */
[----:B------:R-:W-:Y:S01]  /*e7a0*/  LEA.HI.X.SX32 R3, R4, R7, 0x1, P0 ;  /* 0x0000000704037211 */ /* 0x000fe200000f0eff */
        /* <DEDUP_REMOVED lines=10> */
[----:B------:R-:W-:Y:S01]  /*e850*/  UIADD3 UR43, UR43, UR51, URZ ;  /* 0x000000332b2b7290 */ /* 0x000fe2000fffe03f */
[----:B------:R-:W-:Y:S01]  /*e860*/  LOP3.LUT R4, R14, 0x1, RZ, 0x3c, !PT ;  /* 0x000000010e047812 */ /* 0x000fe200078e3cff */
[----:B------:R-:W-:Y:S01]  /*e870*/  UMOV UR18, 0xc0 ;  /* 0x000000c000127882 */ /* 0x000fe20000000000 */
[----:B------:R-:W-:Y:S01]  /*e880*/  UMOV UR10, 0x10 ;  /* 0x00000010000a7882 */ /* 0x000fe20000000000 */
[----:B------:R-:W-:-:S02]  /*e890*/  UIADD3 UR40, UR8, 0x24100, URZ ;  /* 0x0002410008287890 */ /* 0x000fc4000fffe03f */
[----:B------:R-:W-:Y:S01]  /*e8a0*/  UIADD3 UR41, UR8, 0x31630, URZ ;  /* 0x0003163008297890 */ /* 0x000fe2000fffe03f */
[C---:B0-----:R-:W-:Y:S01]  /*e8b0*/  LEA R12, P0, R2.reuse, R12, 0x2 ;  /* 0x0000000c020c7211 */ /* 0x041fe200078010ff */
[----:B------:R-:W-:Y:S02]  /*e8c0*/  UIADD3 UR32, UR8, 0x26100, URZ ;  /* 0x0002610008207890 */ /* 0x000fe4000fffe03f */
[----:B------:R-:W-:Y:S01]  /*e8d0*/  UIADD3 UR24, UR8, 0x28100, URZ ;  /* 0x0002810008187890 */ /* 0x000fe2000fffe03f */
[----:B------:R-:W-:Y:S01]  /*e8e0*/  LEA.HI.X R13, R2, R13, R3, 0x2, P0 ;  /* 0x0000000d020d7211 */ /* 0x000fe200000f1403 */
[----:B------:R-:W-:Y:S01]  /*e8f0*/  UIADD3 UR16, UR8, 0x2a100, URZ ;  /* 0x0002a10008107890 */ /* 0x000fe2000fffe03f */
[----:B------:R-:W-:Y:S01]  /*e900*/  IADD3 R9, P0, R9, 0x1f0, RZ ;  /* 0x000001f009097810 */ /* 0x000fe20007f1e0ff */
[----:B------:R-:W-:Y:S01]  /*e910*/  UIADD3 UR8, UR8, 0x2c300, URZ ;  /* 0x0002c30008087890 */ /* 0x000fe2000fffe03f */
[----:B------:R-:W-:Y:S01]  /*e920*/  R2UR UR14, R12 ;  /* 0x000000000c0e72ca */ /* 0x000fe200000e0000 */
[----:B------:R-:W-:Y:S01]  /*e930*/  UMOV UR33, UR41 ;  /* 0x0000002900217c82 */ /* 0x000fe20008000000 */
[----:B------:R-:W-:Y:S01]  /*e940*/  R2UR UR4, R9 ;  /* 0x00000000090472ca */ /* 0x000fe200000e0000 */
[----:B------:R-:W-:Y:S01]  /*e950*/  IMAD.X R11, RZ, RZ, R11, P0 ;  /* 0x000000ffff0b7224 */ /* 0x000fe200000e060b */
[----:B------:R-:W-:Y:S01]  /*e960*/  R2UR UR15, R13 ;  /* 0x000000000d0f72ca */ /* 0x000fe200000e0000 */
[----:B------:R-:W-:Y:S01]  /*e970*/  UMOV UR35, UR43 ;  /* 0x0000002b00237c82 */ /* 0x000fe20008000000 */
[----:B------:R-:W-:Y:S01]  /*e980*/  UMOV UR25, UR41 ;  /* 0x0000002900197c82 */ /* 0x000fe20008000000 */
[----:B------:R-:W-:Y:S01]  /*e990*/  UMOV UR27, UR43 ;  /* 0x0000002b001b7c82 */ /* 0x000fe20008000000 */
[----:B------:R-:W-:Y:S01]  /*e9a0*/  R2UR UR5, R11 ;  /* 0x000000000b0572ca */ /* 0x000fe200000e0000 */
[----:B------:R-:W-:Y:S01]  /*e9b0*/  UMOV UR17, UR41 ;  /* 0x0000002900117c82 */ /* 0x000fe20008000000 */
[----:B------:R-:W-:Y:S01]  /*e9c0*/  UMOV UR19, UR43 ;  /* 0x0000002b00137c82 */ /* 0x000fe20008000000 */
[----:B------:R-:W-:Y:S01]  /*e9d0*/  UMOV UR9, UR41 ;  /* 0x0000002900097c82 */ /* 0x000fe20008000000 */
        /* <DEDUP_REMOVED lines=9> */
[----:B0-----:R-:W-:Y:S01]  /*ea70*/  NOP ;  /* 0x0000000000007918 */ /* 0x001fe20000000000 */
.L_x_217:
[----:B------:R-:W-:Y:S05]  /*ea80*/  WARPSYNC.ALL ;  /* 0x0000000000007948 */ /* 0x000fea0003800000 */
[----:B------:R-:W-:-:S13]  /*ea90*/  ELECT P0, URZ, PT ;  /* 0x00000000003f782f */ /* 0x000fda0003800000 */
[----:B------:R-:W-:Y:S05]  /*eaa0*/  @!P0 BRA `(.L_x_117) ;  /* 0x0000000000708947 */ /* 0x000fea0003800000 */
[----:B------:R-:W-:-:S04]  /*eab0*/  LOP3.LUT R21, R21, 0x2, RZ, 0xfc, !PT ;  /* 0x0000000215157812 */ /* 0x000fc800078efcff */
[----:B------:R-:W-:-:S13]  /*eac0*/  ISETP.NE.AND P1, PT, R21, 0x3, PT ;  /* 0x000000031500780c */ /* 0x000fda0003f25270 */
[----:B------:R-:W-:Y:S05]  /*ead0*/  @!P1 BRA `(.L_x_229) ;  /* 0x0000000000049947 */ /* 0x000fea0003800000 */
[----:B-1----:R-:W-:Y:S01]  /*eae0*/  BPT.TRAP 0x1 ;  /* 0x000000040000795c */ /* 0x002fe20000300000 */
.L_x_229:
[----:B------:R-:W0:Y:S01]  /*eaf0*/  S2R R3, SR_CgaCtaId ;  /* 0x0000000000037919 */ /* 0x000e220000008800 */
[----:B------:R-:W-:-:S04]  /*eb00*/  MOV R2, 0x400 ;  /* 0x0000040000027802 */ /* 0x000fc80000000f00 */
[----:B0-----:R-:W-:Y:S02]  /*eb10*/  LEA R7, R3, R2, 0x18 ;  /* 0x0000000203077211 */ /* 0x001fe400078ec0ff */
[----:B------:R-:W-:-:S03]  /*eb20*/  SHF.L.U32 R3, R0, 0x1f, RZ ;  /* 0x0000001f00037819 */ /* 0x000fc600000006ff */
[----:B------:R-:W-:-:S04]  /*eb30*/  VIADD R2, R7, 0x31620 ;  /* 0x0003162007027836 */ /* 0x000fc80000000000 */
[----:B------:R-:W-:-:S04]  /*eb40*/  IMAD R6, R5, 0x8, R2 ;  /* 0x0000000805067824 */ /* 0x000fc800078e0202 */
[----:B------:R-:W0:Y:S02]  /*eb50*/  SYNCS.PHASECHK.TRANS64.TRYWAIT P0, [R6+URZ], R3 ;  /* 0x00000003060075a7 */ /* 0x000e24000800017f */
[----:B0-----:R-:W-:Y:S05]  /*eb60*/  @!P0 BRA `(.L_x_230) ;  /* 0x0000000000d88947 */ /* 0x001fea0003800000 */
.L_x_239:
[----:B------:R-:W-:-:S05]  /*eb70*/  VIADD R5, R5, 0x1 ;  /* 0x0000000105057836 */ /* 0x000fca0000000000 */
[----:B------:R-:W-:-:S04]  /*eb80*/  ISETP.NE.AND P0, PT, R5, 0x2, PT ;  /* 0x000000020500780c */ /* 0x000fc80003f05270 */
[----:B0-----:R-:W-:Y:S02]  /*eb90*/  SEL R3, RZ, 0x1, P0 ;  /* 0x00000001ff037807 */ /* 0x001fe40000000000 */
[----:B------:R-:W-:Y:S02]  /*eba0*/  SEL R5, R5, RZ, P0 ;  /* 0x000000ff05057207 */ /* 0x000fe40000000000 */
[----:B------:R-:W-:-:S03]  /*ebb0*/  LOP3.LUT R0, R0, R3, RZ, 0x3c, !PT ;  /* 0x0000000300007212 */ /* 0x000fc600078e3cff */
[----:B------:R-:W-:Y:S01]  /*ebc0*/  IMAD R5, R5, 0x8, R2 ;  /* 0x0000000805057824 */ /* 0x000fe200078e0202 */
[----:B------:R-:W-:-:S04]  /*ebd0*/  SHF.L.U32 R0, R0, 0x1f, RZ ;  /* 0x0000001f00007819 */ /* 0x000fc800000006ff */
[----:B------:R-:W0:Y:S02]  /*ebe0*/  SYNCS.PHASECHK.TRANS64.TRYWAIT P0, [R5+URZ], R0 ;  /* 0x00000000050075a7 */ /* 0x000e24000800017f */
[----:B0-----:R-:W-:Y:S05]  /*ebf0*/  @!P0 BRA `(.L_x_231) ;  /* 0x0000000000c88947 */ /* 0x001fea0003800000 */
.L_x_240:
[----:B------:R-:W-:Y:S05]  /*ec00*/  @!P1 BRA `(.L_x_232) ;  /* 0x0000000000049947 */ /* 0x000fea0003800000 */
[----:B-1----:R-:W-:Y:S01]  /*ec10*/  BPT.TRAP 0x1 ;  /* 0x000000040000795c */ /* 0x002fe20000300000 */
.L_x_232:
[----:B------:R-:W-:-:S07]  /*ec20*/  SHF.L.U32 R4, R4, 0x1f, RZ ;  /* 0x0000001f04047819 */ /* 0x000fce00000006ff */
.L_x_233:
[----:B--2---:R2:W3:Y:S02]  /*ec30*/  SYNCS.PHASECHK.TRANS64.TRYWAIT P0, [R7+URZ+0x31638], R4 ;  /* 0x03163804070075a7 */ /* 0x0044e4000800017f */
[----:B---3--:R-:W-:Y:S05]  /*ec40*/  @!P0 NANOSLEEP.SYNCS 0x989680 ;  /* 0x009896800000895d */ /* 0x008fea0003900000 */
[----:B------:R-:W3:Y:S02]  /*ec50*/  @!P0 SYNCS.PHASECHK.TRANS64 P0, [R7+URZ+0x31638], R4 ;  /* 0x03163804070085a7 */ /* 0x000ee4000800007f */
[----:B---3--:R-:W-:Y:S05]  /*ec60*/  @!P0 BRA `(.L_x_233) ;  /* 0xfffffffc00f08947 */ /* 0x008fea000383ffff */
.L_x_117:
[----:B-1----:R-:W-:Y:S05]  /*ec70*/  BSYNC B0 ;  /* 0x0000000000007941 */ /* 0x002fea0003800000 */
.L_x_111:
[----:B------:R-:W-:Y:S05]  /*ec80*/  EXIT ;  /* 0x000000000000794d */ /* 0x000fea0003800000 */
.L_x_123:
[----:B0-----:R0:W1:Y:S02]  /*ec90*/  SYNCS.PHASECHK.TRANS64.TRYWAIT P0, [R18+URZ+0x31600], R13 ;  /* 0x0316000d120075a7 */ /* 0x001064000800017f */
[----:B-1----:R-:W-:Y:S05]  /*eca0*/  @!P0 NANOSLEEP.SYNCS 0x989680 ;  /* 0x009896800000895d */ /* 0x002fea0003900000 */
[----:B------:R-:W1:Y:S02]  /*ecb0*/  @!P0 SYNCS.PHASECHK.TRANS64 P0, [R18+URZ+0x31600], R13 ;  /* 0x0316000d120085a7 */ /* 0x000e64000800007f */
[----:B-1----:R-:W-:Y:S05]  /*ecc0*/  @!P0 BRA `(.L_x_123) ;  /* 0xfffffffc00f08947 */ /* 0x002fea000383ffff */
[----:B------:R-:W-:Y:S05]  /*ecd0*/  BRA `(.L_x_122) ;  /* 0xffffff2000f47947 */ /* 0x000fea000383ffff */
.L_x_127:
[----:B-1----:R1:W2:Y:S02]  /*ece0*/  SYNCS.PHASECHK.TRANS64.TRYWAIT P1, [R17+URZ+0x31610], R8 ;  /* 0x03161008110075a7 */ /* 0x0022a4000802017f */
[----:B--2---:R-:W-:Y:S05]  /*ecf0*/  @!P1 NANOSLEEP.SYNCS 0x989680 ;  /* 0x009896800000995d */ /* 0x004fea0003900000 */
[----:B------:R-:W2:Y:S02]  /*ed00*/  @!P1 SYNCS.PHASECHK.TRANS64 P1, [R17+URZ+0x31610], R8 ;  /* 0x03161008110095a7 */ /* 0x000ea4000802007f */
[----:B--2---:R-:W-:Y:S05]  /*ed10*/  @!P1 BRA `(.L_x_127) ;  /* 0xfffffffc00f09947 */ /* 0x004fea000383ffff */
[----:B------:R-:W-:Y:S05]  /*ed20*/  BRA `(.L_x_126) ;  /* 0xffffff2c00607947 */ /* 0x000fea000383ffff */
.L_x_131:
[----:B---3--:R3:W4:Y:S02]  /*ed30*/  SYNCS.PHASECHK.TRANS64.TRYWAIT P1, [R18+URZ+0x31630], R11 ;  /* 0x0316300b120075a7 */ /* 0x008724000802017f */
[----:B----4-:R-:W-:Y:S05]  /*ed40*/  @!P1 NANOSLEEP.SYNCS 0x989680 ;  /* 0x009896800000995d */ /* 0x010fea0003900000 */
[----:B------:R-:W4:Y:S02]  /*ed50*/  @!P1 SYNCS.PHASECHK.TRANS64 P1, [R18+URZ+0x31630], R11 ;  /* 0x0316300b120095a7 */ /* 0x000f24000802007f */
[----:B----4-:R-:W-:Y:S05]  /*ed60*/  @!P1 BRA `(.L_x_131) ;  /* 0xfffffffc00f09947 */ /* 0x010fea000383ffff */
[----:B------:R-:W-:Y:S05]  /*ed70*/  BRA `(.L_x_130) ;  /* 0xffffff4800607947 */ /* 0x000fea000383ffff */
.L_x_219:
[----:B0-----:R0:W1:Y:S02]  /*ed80*/  SYNCS.PHASECHK.TRANS64.TRYWAIT P0, [R0+URZ+0x31620], R5 ;  /* 0x03162005000075a7 */ /* 0x001064000800017f */
[----:B-1----:R-:W-:Y:S05]  /*ed90*/  @!P0 NANOSLEEP.SYNCS 0x989680 ;  /* 0x009896800000895d */ /* 0x002fea0003900000 */
[----:B------:R-:W1:Y:S02]  /*eda0*/  @!P0 SYNCS.PHASECHK.TRANS64 P0, [R0+URZ+0x31620], R5 ;  /* 0x03162005000085a7 */ /* 0x000e64000800007f */
[----:B-1----:R-:W-:Y:S05]  /*edb0*/  @!P0 BRA `(.L_x_219) ;  /* 0xfffffffc00f08947 */ /* 0x002fea000383ffff */
[----:B------:R-:W-:Y:S05]  /*edc0*/  BRA `(.L_x_234) ;  /* 0xffffffe400947947 */ /* 0x000fea000383ffff */
.L_x_222:
[----:B0-----:R0:W1:Y:S02]  /*edd0*/  SYNCS.PHASECHK.TRANS64.TRYWAIT P1, [R0+URZ+0x31638], R9 ;  /* 0x03163809000075a7 */ /* 0x001064000802017f */
[----:B-1----:R-:W-:Y:S05]  /*ede0*/  @!P1 NANOSLEEP.SYNCS 0x989680 ;  /* 0x009896800000995d */ /* 0x002fea0003900000 */
[----:B------:R-:W1:Y:S02]  /*edf0*/  @!P1 SYNCS.PHASECHK.TRANS64 P1, [R0+URZ+0x31638], R9 ;  /* 0x03163809000095a7 */ /* 0x000e64000802007f */
[----:B-1----:R-:W-:Y:S05]  /*ee00*/  @!P1 BRA `(.L_x_222) ;  /* 0xfffffffc00f09947 */ /* 0x002fea000383ffff */
[----:B------:R-:W-:Y:S05]  /*ee10*/  BRA `(.L_x_235) ;  /* 0xfffffff000107947 */ /* 0x000fea000383ffff */
.L_x_224:
[----:B------:R-:W-:-:S07]  /*ee20*/  SHF.L.U32 R20, R6, 0x1f, RZ ;  /* 0x0000001f06147819 */ /* 0x000fce00000006ff */
.L_x_236:
[----:B0-----:R0:W1:Y:S02]  /*ee30*/  SYNCS.PHASECHK.TRANS64.TRYWAIT P1, [R19+URZ+0x31620], R20 ;  /* 0x03162014130075a7 */ /* 0x001064000802017f */
[----:B-1----:R-:W-:Y:S05]  /*ee40*/  @!P1 NANOSLEEP.SYNCS 0x989680 ;  /* 0x009896800000995d */ /* 0x002fea0003900000 */
[----:B------:R-:W1:Y:S02]  /*ee50*/  @!P1 SYNCS.PHASECHK.TRANS64 P1, [R19+URZ+0x31620], R20 ;  /* 0x03162014130095a7 */ /* 0x000e64000802007f */
[----:B-1----:R-:W-:Y:S05]  /*ee60*/  @!P1 BRA `(.L_x_236) ;  /* 0xfffffffc00f09947 */ /* 0x002fea000383ffff */
[----:B------:R-:W-:Y:S05]  /*ee70*/  BRA `(.L_x_237) ;  /* 0xfffffff000e87947 */ /* 0x000fea000383ffff */
.L_x_227:
[----:B0-----:R0:W2:Y:S02]  /*ee80*/  SYNCS.PHASECHK.TRANS64.TRYWAIT P1, [R0+URZ+0x31638], R7 ;  /* 0x03163807000075a7 */ /* 0x0010a4000802017f */
[----:B--2---:R-:W-:Y:S05]  /*ee90*/  @!P1 NANOSLEEP.SYNCS 0x989680 ;  /* 0x009896800000995d */ /* 0x004fea0003900000 */
[----:B------:R-:W2:Y:S02]  /*eea0*/  @!P1 SYNCS.PHASECHK.TRANS64 P1, [R0+URZ+0x31638], R7 ;  /* 0x03163807000095a7 */ /* 0x000ea4000802007f */
[----:B--2---:R-:W-:Y:S05]  /*eeb0*/  @!P1 BRA `(.L_x_227) ;  /* 0xfffffffc00f09947 */ /* 0x004fea000383ffff */
[----:B------:R-:W-:Y:S05]  /*eec0*/  BRA `(.L_x_238) ;  /* 0xfffffff800007947 */ /* 0x000fea000383ffff */
.L_x_230:
[----:B0-----:R0:W2:Y:S02]  /*eed0*/  SYNCS.PHASECHK.TRANS64.TRYWAIT P0, [R6+URZ], R3 ;  /* 0x00000003060075a7 */ /* 0x0010a4000800017f */
[----:B--2---:R-:W-:Y:S05]  /*eee0*/  @!P0 NANOSLEEP.SYNCS 0x989680 ;  /* 0x009896800000895d */ /* 0x004fea0003900000 */
[----:B------:R-:W2:Y:S02]  /*eef0*/  @!P0 SYNCS.PHASECHK.TRANS64 P0, [R6+URZ], R3 ;  /* 0x00000003060085a7 */ /* 0x000ea4000800007f */
[----:B--2---:R-:W-:Y:S05]  /*ef00*/  @!P0 BRA `(.L_x_230) ;  /* 0xfffffffc00f08947 */ /* 0x004fea000383ffff */
[----:B------:R-:W-:Y:S05]  /*ef10*/  BRA `(.L_x_239) ;  /* 0xfffffffc00147947 */ /* 0x000fea000383ffff */
.L_x_231:
[----:B0-----:R0:W2:Y:S02]  /*ef20*/  SYNCS.PHASECHK.TRANS64.TRYWAIT P0, [R5+URZ], R0 ;  /* 0x00000000050075a7 */ /* 0x0010a4000800017f */
[----:B--2---:R-:W-:Y:S05]  /*ef30*/  @!P0 NANOSLEEP.SYNCS 0x989680 ;  /* 0x009896800000895d */ /* 0x004fea0003900000 */
[----:B------:R-:W2:Y:S02]  /*ef40*/  @!P0 SYNCS.PHASECHK.TRANS64 P0, [R5+URZ], R0 ;  /* 0x00000000050085a7 */ /* 0x000ea4000800007f */
[----:B--2---:R-:W-:Y:S05]  /*ef50*/  @!P0 BRA `(.L_x_231) ;  /* 0xfffffffc00f08947 */ /* 0x004fea000383ffff */
[----:B------:R-:W-:Y:S05]  /*ef60*/  BRA `(.L_x_240) ;  /* 0xfffffffc00247947 */ /* 0x000fea000383ffff */
.L_x_241:
        /* <DEDUP_REMOVED lines=9> */
.L_x_1147:


//--------------------- .text._ZN7cutlass13device_kernelIN5flash11enable_sm90INS1_16FlashAttnBwdSm90INS1_25CollectiveMainloopBwdSm90ILi2ELi1ELi1EN4cute5tupleIJNS5_1CILi1EEES8_S8_EEENS6_IJNS7_ILi64EEENS7_ILi80EEENS7_ILi256EEEEEENS_10bfloat16_tEfNS_4arch4Sm90ELb0ELb0ELb1ELb1ELb0ELb0ELb1ELb1ELi2ELi1ELi1ELi1ELb0EEENS1_24CollectiveEpilogueBwdGQAISD_fSG_Li256ELb1ELb0EEENS1_19SingleTileSchedulerILb1ELb0ELb0ELi80EEEEEEEEEvNT_6ParamsE --------------------------
	.section	.text._ZN7cutlass13device_kernelIN5flash11enable_sm90INS1_16FlashAttnBwdSm90INS1_25CollectiveMainloopBwdSm90ILi2ELi1ELi1EN4cute5tupleIJNS5_1CILi1EEES8_S8_EEENS6_IJNS7_ILi64EEENS7_ILi80EEENS7_ILi256EEEEEENS_10bfloat16_tEfNS_4arch4Sm90ELb0ELb0ELb1ELb1ELb0ELb0ELb1ELb1ELi2ELi1ELi1ELi1ELb0EEENS1_24CollectiveEpilogueBwdGQAISD_fSG_Li256ELb1ELb0EEENS1_19SingleTileSchedulerILb1ELb0ELb0ELi80EEEEEEEEEvNT_6ParamsE,"ax",@progbits
	.align	128
.text._ZN7cutlass13device_kernelIN5flash11enable_sm90INS1_16FlashAttnBwdSm90INS1_25CollectiveMainloopBwdSm90ILi2ELi1ELi1EN4cute5tupleIJNS5_1CILi1EEES8_S8_EEENS6_IJNS7_ILi64EEENS7_ILi80EEENS7_ILi256EEEEEENS_10bfloat16_tEfNS_4arch4Sm90ELb0ELb0ELb1ELb1ELb0ELb0ELb1ELb1ELi2ELi1ELi1ELi1ELb0EEENS1_24CollectiveEpilogueBwdGQAISD_fSG_Li256ELb1ELb0EEENS1_19SingleTileSchedulerILb1ELb0ELb0ELi80EEEEEEEEEvNT_6ParamsE:
        .type           _ZN7cutlass13device_kernelIN5flash11enable_sm90INS1_16FlashAttnBwdSm90INS1_25CollectiveMainloopBwdSm90ILi2ELi1ELi1EN4cute5tupleIJNS5_1CILi1EEES8_S8_EEENS6_IJNS7_ILi64EEENS7_ILi80EEENS7_ILi256EEEEEENS_10bfloat16_tEfNS_4arch4Sm90ELb0ELb0ELb1ELb1ELb0ELb0ELb1ELb1ELi2ELi1ELi1ELi1ELb0EEENS1_24CollectiveEpilogueBwdGQAISD_fSG_Li256ELb1ELb0EEENS1_19SingleTileSchedulerILb1ELb0ELb0ELi80EEEEEEEEEvNT_6ParamsE,@function
        .size           _ZN7cutlass13device_kernelIN5flash11enable_sm90INS1_16FlashAttnBwdSm90INS1_25CollectiveMainloopBwdSm90ILi2ELi1ELi1EN4cute5tupleIJNS5_1CILi1EEES8_S8_EEENS6_IJNS7_ILi64EEENS7_ILi80EEENS7_ILi256EEEEEENS_10bfloat16_tEfNS_4arch4Sm90ELb0ELb0ELb1ELb1ELb0ELb0ELb1ELb1ELi2ELi1ELi1ELi1ELb0EEENS1_24CollectiveEpilogueBwdGQAISD_fSG_Li256ELb1ELb0EEENS1_19SingleTileSchedulerILb1ELb0ELb0ELi80EEEEEEEEEvNT_6ParamsE,(.L_x_1148 - _ZN7cutlass13device_kernelIN5flash11enable_sm90INS1_16FlashAttnBwdSm90INS1_25CollectiveMainloopBwdSm90ILi2ELi1ELi1EN4cute5tupleIJNS5_1CILi1EEES8_S8_EEENS6_IJNS7_ILi64EEENS7_ILi80EEENS7_ILi256EEEEEENS_10bfloat16_tEfNS_4arch4Sm90ELb0ELb0ELb1ELb1ELb0ELb0ELb1ELb1ELi2ELi1ELi1ELi1ELb0EEENS1_24CollectiveEpilogueBwdGQAISD_fSG_Li256ELb1ELb0EEENS1_19SingleTileSchedulerILb1ELb0ELb0ELi80EEEEEEEEEvNT_6ParamsE)
        .other          _ZN7cutlass13device_kernelIN5flash11enable_sm90INS1_16FlashAttnBwdSm90INS1_25CollectiveMainloopBwdSm90ILi2ELi1ELi1EN4cute5tupleIJNS5_1CILi1EEES8_S8_EEENS6_IJNS7_ILi64EEENS7_ILi80EEENS7_ILi256EEEEEENS_10bfloat16_tEfNS_4arch4Sm90ELb0ELb0ELb1ELb1ELb0ELb0ELb1ELb1ELi2ELi1ELi1ELi1ELb0EEENS1_24CollectiveEpilogueBwdGQAISD_fSG_Li256ELb1ELb0EEENS1_19SingleTileSchedulerILb1ELb0ELb0ELi80EEEEEEEEEvNT_6ParamsE,@"STO_CUDA_ENTRY STV_DEFAULT"
_ZN7cutlass13device_kernelIN5flash11enable_sm90INS1_16FlashAttnBwdSm90INS1_25CollectiveMainloopBwdSm90ILi2ELi1ELi1EN4cute5tupleIJNS5_1CILi1EEES8_S8_EEENS6_IJNS7_ILi64EEENS7_ILi80EEENS7_ILi256EEEEEENS_10bfloat16_tEfNS_4arch4Sm90ELb0ELb0ELb1ELb1ELb0ELb0ELb1ELb1ELi2ELi1ELi1ELi1ELb0EEENS1_24CollectiveEpilogueBwdGQAISD_fSG_Li256ELb1ELb0EEENS1_19SingleTileSchedulerILb1ELb0ELb0ELi80EEEEEEEEEvNT_6ParamsE:
        /* <DEDUP_REMOVED lines=23> */
.L_x_243:
[----:B------:R-:W-:Y:S05]  /*0170*/  BSYNC B0 ;  /* 0x0000000000007941 */ /* 0x000fea0003800000 */
.L_x_242:
        /* <DEDUP_REMOVED lines=34> */
.L_x_244:
        /* <DEDUP_REMOVED lines=20> */
.L_x_245:
[----:B-1----:R-:W-:Y:S01]  /*04e0*/  ISETP.NE.AND P0, PT, R2, RZ, PT ;  /* 0x000000ff0200720c */ /* 0x002fe20003f05270 */
[----:B------:R-:W-:Y:S01]  /*04f0*/  IMAD.MOV.U32 R21, RZ, RZ, 0x1 ;  /* 0x00000001ff157424 */ /* 0x000fe200078e00ff */
[----:B------:R-:W-:Y:S01]  /*0500*/  NOP ;  /* 0x0000000000007918 */ /* 0x000fe20000000000 */
[----:B------:R-:W-:Y:S03]  /*0510*/  BSSY B0, `(.L_x_246) ;  /* 0x0000ae0000007945 */ /* 0x000fe60003800000 */
[----:B------:R-:W-:Y:S01]  /*0520*/  SEL R21, R21, 0x2, !P0 ;  /* 0x0000000215157807 */ /* 0x000fe20004000000 */
[----:B--23--:R-:W-:Y:S06]  /*0530*/  BAR.SYNC.DEFER_BLOCKING 0x0 ;  /* 0x0000000000007b1d */ /* 0x00cfec0000010000 */
[----:B------:R-:W-:Y:S05]  /*0540*/  @!P0 BRA `(.L_x_247) ;  /* 0x0000008c00888947 */ /* 0x000fea0003800000 */
.L_x_248:
[----:B------:R-:W-:-:S08]  /*0550*/  NOP ;  /* 0x0000000000007918 */ /* 0x000fd00000000000 */
[----:B------:R-:W1:Y:S02]  /*0560*/  USETMAXREG.TRY_ALLOC.CTAPOOL UP0, 0xf0 ;  /* 0x000000f0000079c8 */ /* 0x000e640008000600 */
[----:B-1----:R-:W-:-:S13]  /*0570*/  PLOP3.LUT P0, PT, PT, PT, UP0, 0x80, 0x0 ;  /* 0x000000000000781c */ /* 0x002fda0003f0f008 */
[----:B------:R-:W-:Y:S05]  /*0580*/  @!P0 BRA `(.L_x_248) ;  /* 0xfffffffc00f08947 */ /* 0x000fea000383ffff */
[----:B------:R-:W-:Y:S01]  /*0590*/  ULDC.64 UR4, c[0x0][0x8e0] ;  /* 0x0002380000047ab9 */ /* 0x000fe20000000a00 */
[----:B------:R-:W1:Y:S01]  /*05a0*/  S2R R11, SR_CTAID.X ;  /* 0x00000000000b7919 */ /* 0x000e620000002500 */
[----:B------:R-:W-:Y:S01]  /*05b0*/  ISETP.NE.U32.AND P0, PT, RZ, UR4, PT ;  /* 0x00000004ff007c0c */ /* 0x000fe2000bf05070 */
[----:B------:R-:W2:Y:S03]  /*05c0*/  S2R R235, SR_CTAID.Z ;  /* 0x0000000000eb7919 */ /* 0x000ea60000002700 */
[----:B------:R-:W-:-:S13]  /*05d0*/  ISETP.NE.AND.EX P0, PT, RZ, UR5, PT, P0 ;  /* 0x00000005ff007c0c */ /* 0x000fda000bf05300 */
[----:B------:R-:W-:Y:S05]  /*05e0*/  @!P0 BRA `(.L_x_249) ;  /* 0x0000000000148947 */ /* 0x000fea0003800000 */
[----:B------:R-:W2:Y:S01]  /*05f0*/  LDC.64 R2, c[0x0][0x8e0] ;  /* 0x00023800ff027b82 */ /* 0x000ea20000000a00 */
[----:B------:R-:W-:Y:S01]  /*0600*/  ULDC.64 UR4, c[0x0][0x208] ;  /* 0x0000820000047ab9 */ /* 0x000fe20000000a00 */
[----:B--2---:R-:W-:-:S05]  /*0610*/  IMAD.WIDE R2, R235, 0x4, R2 ;  /* 0x00000004eb027825 */ /* 0x004fca00078e0202 */
[----:B------:R2:W5:Y:S01]  /*0620*/  LDG.E R0, desc[UR4][R2.64] ;  /* 0x0000000402007981 */ /* 0x000562000c1e1900 */
[----:B------:R-:W-:Y:S05]  /*0630*/  BRA `(.L_x_250) ;  /* 0x0000000000307947 */ /* 0x000fea0003800000 */
.L_x_249:
[----:B------:R-:W-:Y:S02]  /*0640*/  ULDC.64 UR4, c[0x0][0x8d8] ;  /* 0x0002360000047ab9 */ /* 0x000fe40000000a00 */
[----:B------:R-:W-:-:S04]  /*0650*/  ISETP.NE.U32.AND P0, PT, RZ, UR4, PT ;  /* 0x00000004ff007c0c */ /* 0x000fc8000bf05070 */
[----:B------:R-:W-:-:S13]  /*0660*/  ISETP.NE.AND.EX P0, PT, RZ, UR5, PT, P0 ;  /* 0x00000005ff007c0c */ /* 0x000fda000bf05300 */
[----:B------:R-:W-:Y:S05]  /*0670*/  @!P0 BRA `(.L_x_251) ;  /* 0x00000000001c8947 */ /* 0x000fea0003800000 */
[----:B------:R-:W2:Y:S01]  /*0680*/  LDC.64 R2, c[0x0][0x8d8] ;  /* 0x00023600ff027b82 */ /* 0x000ea20000000a00 */
[----:B------:R-:W-:Y:S01]  /*0690*/  ULDC.64 UR4, c[0x0][0x208] ;  /* 0x0000820000047ab9 */ /* 0x000fe20000000a00 */
[----:B--2---:R-:W-:-:S05]  /*06a0*/  IMAD.WIDE R2, R235, 0x4, R2 ;  /* 0x00000004eb027825 */ /* 0x004fca00078e0202 */
[----:B------:R-:W2:Y:S04]  /*06b0*/  LDG.E R0, desc[UR4][R2.64] ;  /* 0x0000000402007981 */ /* 0x000ea8000c1e1900 */
[----:B------:R-:W2:Y:S02]  /*06c0*/  LDG.E R5, desc[UR4][R2.64+0x4] ;  /* 0x0000040402057981 */ /* 0x000ea4000c1e1900 */
[----:B--2---:R-:W-:Y:S01]  /*06d0*/  IMAD.IADD R0, R5, 0x1, -R0 ;  /* 0x0000000105007824 */ /* 0x004fe200078e0a00 */
[----:B------:R-:W-:Y:S06]  /*06e0*/  BRA `(.L_x_250) ;  /* 0x0000000000047947 */ /* 0x000fec0003800000 */
.L_x_251:
[----:B------:R-:W3:Y:S02]  /*06f0*/  LDC R0, c[0x0][0x8c4] ;  /* 0x00023100ff007b82 */ /* 0x000ee40000000800 */
.L_x_250:
[----:B-12---:R-:W-:-:S05]  /*0700*/  IMAD R3, R11, 0x50, RZ ;  /* 0x000000500b037824 */ /* 0x006fca00078e02ff */
[----:B---3-5:R-:W-:-:S04]  /*0710*/  ISETP.GE.AND P0, PT, R3, R0, PT ;  /* 0x000000000300720c */ /* 0x028fc80003f06270 */
[----:B------:R-:W-:-:S04]  /*0720*/  SEL R235, R235, 0xffffffff, !P0 ;  /* 0xffffffffebeb7807 */ /* 0x000fc80004000000 */
[----:B------:R-:W-:-:S13]  /*0730*/  ISETP.GE.AND P0, PT, R235, RZ, PT ;  /* 0x000000ffeb00720c */ /* 0x000fda0003f06270 */
[----:B------:R-:W-:Y:S05]  /*0740*/  @!P0 BRA `(.L_x_252) ;  /* 0x000000a800f08947 */ /* 0x000fea0003800000 */
[----:B------:R-:W1:Y:S01]  /*0750*/  LDC.64 R4, c[0x0][0x770] ;  /* 0x0001dc00ff047b82 */ /* 0x000e620000000a00 */
[----:B------:R-:W-:-:S07]  /*0760*/  ULDC.64 UR6, c[0x0][0x208] ;  /* 0x0000820000067ab9 */ /* 0x000fce0000000a00 */
[----:B------:R-:W2:Y:S08]  /*0770*/  LDC.64 R2, c[0x0][0x770] ;  /* 0x0001dc00ff027b82 */ /* 0x000eb00000000a00 */
[----:B------:R-:W3:Y:S01]  /*0780*/  LDC.64 R8, c[0x0][0x780] ;  /* 0x0001e000ff087b82 */ /* 0x000ee20000000a00 */
[----:B-1----:R-:W-:-:S04]  /*0790*/  ISETP.NE.U32.AND P1, PT, R4, RZ, PT ;  /* 0x000000ff0400720c */ /* 0x002fc80003f25070 */
[----:B------:R-:W-:Y:S01]  /*07a0*/  ISETP.NE.AND.EX P1, PT, R5, RZ, PT, P1 ;  /* 0x000000ff0500720c */ /* 0x000fe20003f25310 */
[----:B--2---:R-:W-:Y:S01]  /*07b0*/  IMAD.WIDE R6, R235, 0x4, R2 ;  /* 0x00000004eb067825 */ /* 0x004fe200078e0202 */
[----:B---3--:R-:W-:-:S11]  /*07c0*/  ISETP.NE.U32.AND P0, PT, R8, RZ, PT ;  /* 0x000000ff0800720c */ /* 0x008fd60003f05070 */
[----:B------:R-:W2:Y:S01]  /*07d0*/  @P1 LDG.E R2, desc[UR6][R6.64] ;  /* 0x0000000606021981 */ /* 0x000ea2000c1e1900 */
[----:B------:R-:W-:Y:S01]  /*07e0*/  ISETP.NE.AND.EX P0, PT, R9, RZ, PT, P0 ;  /* 0x000000ff0900720c */ /* 0x000fe20003f05300 */
[----:B------:R-:W1:-:S12]  /*07f0*/  LDC R8, c[0x0][0x290] ;  /* 0x0000a400ff087b82 */ /* 0x000e580000000800 */
[----:B------:R-:W3:Y:S01]  /*0800*/  @P0 LDC.64 R4, c[0x0][0x780] ;  /* 0x0001e000ff040b82 */ /* 0x000ee20000000a00 */
[----:B------:R-:W-:Y:S02]  /*0810*/  ULDC UR4, c[0x0][0x280] ;  /* 0x0000a00000047ab9 */ /* 0x000fe40000000800 */
[----:B------:R-:W-:Y:S01]  /*0820*/  IMAD.U32 R0, RZ, RZ, UR4 ;  /* 0x00000004ff007e24 */ /* 0x000fe2000f8e00ff */
[----:B------:R-:W-:Y:S02]  /*0830*/  ULDC.64 UR4, c[0x0][0x788] ;  /* 0x0001e20000047ab9 */ /* 0x000fe40000000a00 */
[----:B------:R-:W-:-:S04]  /*0840*/  ISETP.NE.U32.AND P2, PT, RZ, UR4, PT ;  /* 0x00000004ff007c0c */ /* 0x000fc8000bf45070 */
[----:B------:R-:W-:Y:S01]  /*0850*/  ISETP.NE.AND.EX P2, PT, RZ, UR5, PT, P2 ;  /* 0x00000005ff007c0c */ /* 0x000fe2000bf45320 */
[----:B---3--:R-:W-:-:S05]  /*0860*/  @P0 IMAD.WIDE R4, R235, 0x4, R4 ;  /* 0x00000004eb040825 */ /* 0x008fca00078e0204 */
[----:B------:R3:W5:Y:S01]  /*0870*/  @P0 LDG.E R0, desc[UR6][R4.64] ;  /* 0x0000000604000981 */ /* 0x000762000c1e1900 */
[----:B--2---:R-:W-:-:S05]  /*0880*/  @P1 IMAD R2, R235, 0x40, R2 ;  /* 0x00000040eb021824 */ /* 0x004fca00078e0202 */
[----:B------:R-:W-:-:S04]  /*0890*/  @P1 SHF.R.S32.HI R3, RZ, 0x1f, R2 ;  /* 0x0000001fff031819 */ /* 0x000fc80000011402 */
[----:B------:R-:W-:-:S05]  /*08a0*/  @P1 LEA.HI R3, R3, R2, RZ, 0x6 ;  /* 0x0000000203031211 */ /* 0x000fca00078f30ff */
[----:B------:R-:W-:-:S05]  /*08b0*/  @P1 IMAD.SHL.U32 R3, R3, 0x100, RZ ;  /* 0x0000010003031824 */ /* 0x000fca00078e00ff */
[----:B------:R-:W-:Y:S02]  /*08c0*/  @P1 LOP3.LUT R9, R3, 0xffffc000, RZ, 0xc0, !PT ;  /* 0xffffc00003091812 */ /* 0x000fe400078ec0ff */
[----:B------:R-:W-:Y:S02]  /*08d0*/  CS2R R2, SRZ ;  /* 0x0000000000027805 */ /* 0x000fe4000001ff00 */
[----:B---3--:R-:W-:Y:S01]  /*08e0*/  @P1 SHF.R.S32.HI R4, RZ, 0x1f, R9 ;  /* 0x0000001fff041819 */ /* 0x008fe20000011409 */
[----:B-1----:R-:W-:Y:S06]  /*08f0*/  @P0 BRA `(.L_x_253) ;  /* 0x0000000000140947 */ /* 0x002fec0003800000 */
[----:B------:R-:W-:Y:S05]  /*0900*/  @!P1 BRA `(.L_x_253) ;  /* 0x0000000000109947 */ /* 0x000fea0003800000 */
[----:B------:R-:W-:Y:S02]  /*0910*/  ULDC.64 UR4, c[0x0][0x208] ;  /* 0x0000820000047ab9 */ /* 0x000fe40000000a00 */
[----:B------:R-:W2:Y:S04]  /*0920*/  LDG.E R5, desc[UR4][R6.64] ;  /* 0x0000000406057981 */ /* 0x000ea8000c1e1900 */
[----:B-----5:R-:W2:Y:S02]  /*0930*/  LDG.E R0, desc[UR4][R6.64+0x4] ;  /* 0x0000040406007981 */ /* 0x020ea4000c1e1900 */
[----:B--2---:R-:W-:-:S07]  /*0940*/  IMAD.IADD R0, R0, 0x1, -R5 ;  /* 0x0000000100007824 */ /* 0x004fce00078e0a05 */
.L_x_253:
[----:B------:R-:W-:Y:S02]  /*0950*/  @P1 IMAD.MOV.U32 R2, RZ, RZ, R9 ;  /* 0x000000ffff021224 */ /* 0x000fe400078e0009 */
[----:B------:R-:W-:Y:S01]  /*0960*/  @P1 IMAD.MOV.U32 R3, RZ, RZ, R4 ;  /* 0x000000ffff031224 */ /* 0x000fe200078e0004 */
[----:B------:R-:W-:Y:S06]  /*0970*/  @!P2 BRA `(.L_x_254) ;  /* 0x000000000014a947 */ /* 0x000fec0003800000 */
[----:B------:R-:W1:Y:S01]  /*0980*/  LDC.64 R4, c[0x0][0x788] ;  /* 0x0001e200ff047b82 */ /* 0x000e620000000a00 */
[----:B------:R-:W-:Y:S01]  /*0990*/  ULDC.64 UR4, c[0x0][0x208] ;  /* 0x0000820000047ab9 */ /* 0x000fe20000000a00 */
[----:B-1----:R-:W-:-:S05]  /*09a0*/  IMAD.WIDE R4, R235, 0x4, R4 ;  /* 0x00000004eb047825 */ /* 0x002fca00078e0204 */
[----:B------:R1:W5:Y:S01]  /*09b0*/  LDG.E R8, desc[UR4][R4.64] ;  /* 0x0000000404087981 */ /* 0x000362000c1e1900 */
[----:B------:R-:W-:Y:S05]  /*09c0*/  BRA `(.L_x_255) ;  /* 0x0000000000287947 */ /* 0x000fea0003800000 */
.L_x_254:
        /* <DEDUP_REMOVED lines=9> */
[----:B--2---:R-:W-:-:S07]  /*0a60*/  IMAD.IADD R8, R7, 0x1, -R8 ;  /* 0x0000000107087824 */ /* 0x004fce00078e0a08 */
.L_x_255:
        /* <DEDUP_REMOVED lines=83> */
[----:B-1----:R-:W1:Y:S01]  /*0fa0*/  S2R R5, SR_CgaCtaId ;  /* 0x0000000000057919 */ /* 0x002e620000008800 */
[----:B------:R-:W-:Y:S01]  /*0fb0*/  MOV R18, 0x400 ;  /* 0x0000040000127802 */ /* 0x000fe20000000f00 */
[----:B------:R-:W-:Y:S01]  /*0fc0*/  VIADD R9, R0, 0x3f ;  /* 0x0000003f00097836 */ /* 0x000fe20000000000 */
[----:B------:R-:W-:Y:S01]  /*0fd0*/  SHF.L.U32 R13, RZ, 0x1f, RZ ;  /* 0x0000001fff0d7819 */ /* 0x000fe200000006ff */
[----:B------:R-:W2:Y:S01]  /*0fe0*/  S2R R4, SR_TID.X ;  /* 0x0000000000047919 */ /* 0x000ea20000002100 */
[----:B------:R-:W-:Y:S02]  /*0ff0*/  IMAD R10, R11, -0x50, R8 ;  /* 0xffffffb00b0a7824 */ /* 0x000fe400078e0208 */
[----:B------:R-:W-:-:S04]  /*1000*/  SHF.R.S32.HI R12, RZ, 0x1f, R9 ;  /* 0x0000001fff0c7819 */ /* 0x000fc80000011409 */
[----:B------:R-:W-:Y:S02]  /*1010*/  LEA.HI R12, R12, R9, RZ, 0x6 ;  /* 0x000000090c0c7211 */ /* 0x000fe400078f30ff */
[----:B-1----:R-:W-:-:S04]  /*1020*/  LEA R18, R5, R18, 0x18 ;  /* 0x0000001205127211 */ /* 0x002fc800078ec0ff */
[----:B------:R-:W1:Y:S01]  /*1030*/  SYNCS.PHASECHK.TRANS64.TRYWAIT P0, [R18+URZ+0x31800], R13 ;  /* 0x0318000d120075a7 */ /* 0x000e62000800017f */
[----:B--2---:R-:W-:-:S05]  /*1040*/  VIADD R4, R4, 0xffffff80 ;  /* 0xffffff8004047836 */ /* 0x004fca0000000000 */
[----:B------:R-:W-:-:S04]  /*1050*/  SHF.R.S32.HI R5, RZ, 0x1f, R4 ;  /* 0x0000001fff057819 */ /* 0x000fc80000011404 */
[CC--:B------:R-:W-:Y:S02]  /*1060*/  LEA.HI R6, R5.reuse, R4.reuse, RZ, 0x7 ;  /* 0x0000000405067211 */ /* 0x0c0fe400078f38ff */
[CC--:B------:R-:W-:Y:S02]  /*1070*/  LEA.HI R8, R5.reuse, R4.reuse, RZ, 0x5 ;  /* 0x0000000405087211 */ /* 0x0c0fe400078f28ff */
[----:B------:R-:W-:Y:S02]  /*1080*/  SHF.R.S32.HI R0, RZ, 0x7, R6 ;  /* 0x00000007ff007819 */ /* 0x000fe40000011406 */
[----:B------:R-:W-:-:S03]  /*1090*/  LEA.HI R9, R5, R4, RZ, 0x4 ;  /* 0x0000000405097211 */ /* 0x000fc600078f20ff */
[----:B------:R2:W3:Y:S02]  /*10a0*/  SHFL.IDX PT, R7, R0, RZ, 0x1f ;  /* 0x00001fff00077589 */ /* 0x0004e400000e0000 */
[----:B-12---:R-:W-:Y:S05]  /*10b0*/  @P0 BRA `(.L_x_257) ;  /* 0x0000000000080947 */ /* 0x006fea0003800000 */
[----:B------:R-:W1:Y:S02]  /*10c0*/  SYNCS.PHASECHK.TRANS64.TRYWAIT P0, [R18+URZ+0x31800], R13 ;  /* 0x0318000d120075a7 */ /* 0x000e64000800017f */
[----:B-1----:R-:W-:Y:S05]  /*10d0*/  @!P0 BRA `(.L_x_258) ;  /* 0x000000a000948947 */ /* 0x002fea0003800000 */
.L_x_257:
[----:B------:R-:W2:Y:S01]  /*10e0*/  S2UR UR4, SR_CTAID.Y ;  /* 0x00000000000479c3 */ /* 0x000ea20000002600 */
[----:B------:R-:W-:Y:S01]  /*10f0*/  LOP3.LUT R11, R9, 0xffffff0, RZ, 0xc0, !PT ;  /* 0x0ffffff0090b7812 */ /* 0x000fe200078ec0ff */
[----:B------:R-:W-:Y:S01]  /*1100*/  IMAD.MOV.U32 R228, RZ, RZ, RZ ;  /* 0x000000ffffe47224 */ /* 0x000fe200078e00ff */
[--C-:B------:R-:W-:Y:S01]  /*1110*/  SHF.R.S32.HI R9, RZ, 0x5, R8.reuse ;  /* 0x00000005ff097819 */ /* 0x100fe20000011408 */
[----:B------:R-:W-:Y:S01]  /*1120*/  IMAD.MOV.U32 R19, RZ, RZ, RZ ;  /* 0x000000ffff137224 */ /* 0x000fe200078e00ff */
[----:B------:R-:W-:Y:S01]  /*1130*/  LOP3.LUT R5, R6, 0xffffff80, RZ, 0xc0, !PT ;  /* 0xffffff8006057812 */ /* 0x000fe200078ec0ff */
[----:B------:R-:W-:Y:S01]  /*1140*/  IMAD.IADD R11, R4, 0x1, -R11 ;  /* 0x00000001040b7824 */ /* 0x000fe200078e0a0b */
[----:B------:R-:W-:Y:S01]  /*1150*/  SHF.R.S32.HI R8, RZ, 0x1f, R8 ;  /* 0x0000001fff087819 */ /* 0x000fe20000011408 */
[----:B------:R-:W4:Y:S01]  /*1160*/  LDC.64 R16, c[0x0][0x2d8] ;  /* 0x0000b600ff107b82 */ /* 0x000f220000000a00 */
[----:B------:R-:W-:Y:S01]  /*1170*/  LEA.HI R6, R0, R0, RZ, 0x1 ;  /* 0x0000000000067211 */ /* 0x000fe200078f08ff */
[----:B------:R-:W-:Y:S01]  /*1180*/  IMAD.IADD R5, R4, 0x1, -R5 ;  /* 0x0000000104057824 */ /* 0x000fe200078e0a05 */
[----:B------:R-:W-:Y:S01]  /*1190*/  LEA.HI R8, R8, R9, RZ, 0x2 ;  /* 0x0000000908087211 */ /* 0x000fe200078f10ff */
[----:B------:R-:W-:Y:S01]  /*11a0*/  IMAD R11, R0, 0x40, R11 ;  /* 0x00000040000b7824 */ /* 0x000fe200078e020b */
[----:B-1----:R-:W-:Y:S01]  /*11b0*/  LOP3.LUT R13, R6, 0xfffffffe, RZ, 0xc0, !PT ;  /* 0xfffffffe060d7812 */ /* 0x002fe200078ec0ff */
[----:B------:R-:W-:Y:S01]  /*11c0*/  IMAD R14, R0, 0x800, R5 ;  /* 0x00000800000e7824 */ /* 0x000fe200078e0205 */
[----:B---3--:R-:W-:-:S02]  /*11d0*/  LEA.HI R4, R7, R7, RZ, 0x1 ;  /* 0x0000000707047211 */ /* 0x008fc400078f08ff */
[----:B------:R-:W-:Y:S02]  /*11e0*/  CS2R R214, SRZ ;  /* 0x0000000000d67805 */ /* 0x000fe4000001ff00 */
[----:B------:R-:W-:Y:S01]  /*11f0*/  LOP3.LUT R8, R8, 0xfffffc, RZ, 0xc0, !PT ;  /* 0x00fffffc08087812 */ /* 0x000fe200078ec0ff */
[----:B------:R-:W-:Y:S01]  /*1200*/  IMAD.IADD R13, R0, 0x1, -R13 ;  /* 0x00000001000d7824 */ /* 0x000fe200078e0a0d */
[----:B------:R-:W-:Y:S02]  /*1210*/  SHF.R.S32.HI R6, RZ, 0x1f, R5 ;  /* 0x0000001fff067819 */ /* 0x000fe40000011405 */
[----:B------:R-:W-:Y:S02]  /*1220*/  CS2R R212, SRZ ;  /* 0x0000000000d47805 */ /* 0x000fe4000001ff00 */
[----:B------:R-:W-:Y:S01]  /*1230*/  LOP3.LUT R4, R4, 0xfffffffe, RZ, 0xc0, !PT ;  /* 0xfffffffe04047812 */ /* 0x000fe200078ec0ff */
[----:B------:R-:W-:Y:S01]  /*1240*/  IMAD.IADD R8, R9, 0x1, -R8 ;  /* 0x0000000109087824 */ /* 0x000fe200078e0a08 */
[----:B------:R-:W-:Y:S01]  /*1250*/  LEA.HI R0, R6, R5, RZ, 0x2 ;  /* 0x0000000506007211 */ /* 0x000fe200078f10ff */
[----:B------:R-:W-:Y:S01]  /*1260*/  IMAD.SHL.U32 R9, R14, 0x4, RZ ;  /* 0x000000040e097824 */ /* 0x000fe200078e00ff */
[----:B--2---:R-:W-:Y:S01]  /*1270*/  USHF.R.S32.HI UR5, URZ, 0x1f, UR4 ;  /* 0x0000001f3f057899 */ /* 0x004fe20008011404 */
[----:B------:R-:W-:Y:S01]  /*1280*/  IMAD.IADD R4, R7, 0x1, -R4 ;  /* 0x0000000107047824 */ /* 0x000fe200078e0a04 */
[--C-:B------:R-:W-:Y:S01]  /*1290*/  SHF.R.S32.HI R7, RZ, 0x2, R0.reuse ;  /* 0x00000002ff077819 */ /* 0x100fe20000011400 */
[----:B------:R-:W-:Y:S01]  /*12a0*/  IMAD R11, R8, 0x10, R11 ;  /* 0x00000010080b7824 */ /* 0x000fe200078e020b */
[----:B------:R-:W-:Y:S01]  /*12b0*/  SHF.R.S32.HI R8, RZ, 0x1f, R0 ;  /* 0x0000001fff087819 */ /* 0x000fe20000011400 */
[----:B------:R-:W-:Y:S01]  /*12c0*/  IMAD R13, R13, -0x8, R10 ;  /* 0xfffffff80d0d7824 */ /* 0x000fe200078e020a */
[----:B------:R-:W-:Y:S01]  /*12d0*/  LOP3.LUT R0, R0, 0xfffffffc, RZ, 0xc0, !PT ;  /* 0xfffffffc00007812 */ /* 0x000fe200078ec0ff */
[----:B----4-:R-:W-:Y:S01]  /*12e0*/  IMAD R10, R16, UR5, RZ ;  /* 0x00000005100a7c24 */ /* 0x010fe2000f8e02ff */
[----:B------:R-:W-:-:S02]  /*12f0*/  IADD3 R2, P0, R9, R2, RZ ;  /* 0x0000000209027210 */ /* 0x000fc40007f1e0ff */
[----:B------:R-:W-:Y:S02]  /*1300*/  CS2R R210, SRZ ;  /* 0x0000000000d27805 */ /* 0x000fe4000001ff00 */
[----:B------:R-:W-:Y:S01]  /*1310*/  LEA.HI R6, R6, R5, RZ, 0x5 ;  /* 0x0000000506067211 */ /* 0x000fe200078f28ff */
[----:B------:R-:W-:Y:S01]  /*1320*/  IMAD.IADD R0, R5, 0x1, -R0 ;  /* 0x0000000105007824 */ /* 0x000fe200078e0a00 */
[----:B------:R-:W-:Y:S02]  /*1330*/  LEA.HI R8, R8, R7, RZ, 0x3 ;  /* 0x0000000708087211 */ /* 0x000fe400078f18ff */
[----:B------:R-:W-:Y:S02]  /*1340*/  CS2R R208, SRZ ;  /* 0x0000000000d07805 */ /* 0x000fe4000001ff00 */
[----:B------:R-:W-:Y:S01]  /*1350*/  SHF.R.S32.HI R5, RZ, 0x1f, R235 ;  /* 0x0000001fff057819 */ /* 0x000fe200000114eb */
[----:B------:R-:W-:Y:S01]  /*1360*/  IMAD R0, R0, -0x2, R13 ;  /* 0xfffffffe00007824 */ /* 0x000fe200078e020d */
[----:B------:R-:W-:Y:S01]  /*1370*/  LEA.HI.X.SX32 R3, R9, R3, 0x1, P0 ;  /* 0x0000000309037211 */ /* 0x000fe200000f0eff */
[----:B------:R-:W-:Y:S01]  /*1380*/  IMAD R9, R17, UR4, R10 ;  /* 0x0000000411097c24 */ /* 0x000fe2000f8e020a */
[----:B------:R-:W-:-:S02]  /*1390*/  LOP3.LUT R8, R8, 0xfffffff8, RZ, 0xc0, !PT ;  /* 0xfffffff808087812 */ /* 0x000fc400078ec0ff */
[----:B------:R-:W-:Y:S02]  /*13a0*/  CS2R R206, SRZ ;  /* 0x0000000000ce7805 */ /* 0x000fe4000001ff00 */
[----:B------:R-:W-:Y:S01]  /*13b0*/  SEL R5, R5, RZ, !P1 ;  /* 0x000000ff05057207 */ /* 0x000fe20004800000 */
[----:B------:R-:W-:Y:S01]  /*13c0*/  IMAD.WIDE.U32 R2, R16, UR4, R2 ;  /* 0x0000000410027c25 */ /* 0x000fe2000f8e0002 */
[----:B------:R-:W-:Y:S01]  /*13d0*/  ULDC.64 UR4, c[0x0][0x2e0] ;  /* 0x0000b80000047ab9 */ /* 0x000fe20000000a00 */
[----:B------:R-:W-:Y:S02]  /*13e0*/  SEL R231, R235, RZ, !P1 ;  /* 0x000000ffebe77207 */ /* 0x000fe40004800000 */
[----:B------:R-:W-:Y:S01]  /*13f0*/  CS2R R204, SRZ ;  /* 0x0000000000cc7805 */ /* 0x000fe2000001ff00 */
[----:B------:R-:W-:Y:S01]  /*1400*/  IMAD.IADD R7, R7, 0x1, -R8 ;  /* 0x0000000107077824 */ /* 0x000fe200078e0a08 */
[----:B------:R-:W-:Y:S01]  /*1410*/  SHF.R.S32.HI R6, RZ, 0x5, R6 ;  /* 0x00000005ff067819 */ /* 0x000fe20000011406 */
[----:B------:R-:W-:Y:S01]  /*1420*/  IMAD R8, R5, UR4, RZ ;  /* 0x0000000405087c24 */ /* 0x000fe2000f8e02ff */
[----:B------:R-:W-:Y:S01]  /*1430*/  LOP3.LUT R229, R21, 0x1, RZ, 0xfc, !PT ;  /* 0x0000000115e57812 */ /* 0x000fe200078efcff */
[----:B------:R-:W-:Y:S01]  /*1440*/  IMAD.IADD R3, R3, 0x1, R9 ;  /* 0x0000000103037824 */ /* 0x000fe200078e0209 */
        /* <DEDUP_REMOVED lines=9> */
[----:B------:R-:W-:Y:S01]  /*14e0*/  IMAD R232, R6, 0x10, R7 ;  /* 0x0000001006e87824 */ /* 0x000fe200078e0207 */
[----:B------:R-:W-:Y:S01]  /*14f0*/  CS2R R190, SRZ ;  /* 0x0000000000be7805 */ /* 0x000fe2000001ff00 */
[----:B------:R-:W-:Y:S01]  /*1500*/  IMAD.MOV.U32 R16, RZ, RZ, RZ ;  /* 0x000000ffff107224 */ /* 0x000fe200078e00ff */
[----:B------:R-:W-:Y:S01]  /*1510*/  CS2R R188, SRZ ;  /* 0x0000000000bc7805 */ /* 0x000fe2000001ff00 */
[----:B------:R-:W-:Y:S01]  /*1520*/  IMAD.MOV.U32 R3, RZ, RZ, RZ ;  /* 0x000000ffff037224 */ /* 0x000fe200078e00ff */
        /* <DEDUP_REMOVED lines=71> */
.L_x_269:
[----:B------:R-:W-:-:S13]  /*19a0*/  ISETP.NE.AND P0, PT, R229, 0x3, PT ;  /* 0x00000003e500780c */ /* 0x000fda0003f05270 */
[----:B-1----:R-:W-:Y:S05]  /*19b0*/  @!P0 BRA `(.L_x_259) ;  /* 0x0000000000048947 */ /* 0x002fea0003800000 */
[----:B------:R-:W-:Y:S01]  /*19c0*/  BPT.TRAP 0x1 ;  /* 0x000000040000795c */ /* 0x000fe20000300000 */
.L_x_259:
[----:B------:R-:W-:Y:S01]  /*19d0*/  IMAD R17, R3, 0x8, R18 ;  /* 0x0000000803117824 */ /* 0x000fe200078e0212 */
[----:B------:R-:W-:-:S04]  /*19e0*/  SHF.L.U32 R8, R228, 0x1f, RZ ;  /* 0x0000001fe4087819 */ /* 0x000fc800000006ff */
[----:B------:R1:W2:Y:S01]  /*19f0*/  SYNCS.PHASECHK.TRANS64.TRYWAIT P1, [R17+URZ+0x31810], R8 ;  /* 0x03181008110075a7 */ /* 0x0002a2000802017f */
[----:B------:R-:W-:Y:S05]  /*1a00*/  @!P0 BRA `(.L_x_260) ;  /* 0x0000000000048947 */ /* 0x000fea0003800000 */
[----:B------:R-:W-:Y:S01]  /*1a10*/  BPT.TRAP 0x1 ;  /* 0x000000040000795c */ /* 0x000fe20000300000 */
.L_x_260:
        /* <DEDUP_REMOVED lines=11> */
.L_x_261:
[----:B------:R-:W-:Y:S01]  /*1ad0*/  IMAD R7, R3, 0x800, R10 ;  /* 0x0000080003077824 */ /* 0x000fe200078e020a */
[C---:B------:R-:W-:Y:S01]  /*1ae0*/  R2UR UR6, R6.reuse ;  /* 0x00000000060672ca */ /* 0x040fe200000e0000 */
[C---:B-12---:R-:W-:Y:S01]  /*1af0*/  VIADD R8, R6.reuse, 0x80 ;  /* 0x0000008006087836 */ /* 0x046fe20000000000 */
        /* <DEDUP_REMOVED lines=417> */
[----:B------:R1:W2:Y:S02]  /*3510*/  LDS R8, [R7+0x2c100] ;  /* 0x02c1000007087984 */ /* 0x0002a40000000800 */
[----:B------:R-:W-:Y:S02]  /*3520*/  R2UR UR11, R6 ;  /* 0x00000000060b72ca */ /* 0x000fe400000e0000 */
[----:B------:R1:W3:Y:S01]  /*3530*/  LDS R9, [R7+0x2c120] ;  /* 0x02c1200007097984 */ /* 0x0002e20000000800 */
        /* <DEDUP_REMOVED lines=13> */
[----:B-1----:R-:W-:Y:S05]  /*3610*/  @!P0 BRA `(.L_x_263) ;  /* 0x0000000000048947 */ /* 0x002fea0003800000 */
[----:B------:R-:W-:Y:S01]  /*3620*/  BPT.TRAP 0x1 ;  /* 0x000000040000795c */ /* 0x000fe20000300000 */
.L_x_263:
[----:B------:R-:W-:-:S04]  /*3630*/  SHF.L.U32 R11, R19, 0x1f, RZ ;  /* 0x0000001f130b7819 */ /* 0x000fc800000006ff */
[----:B------:R1:W4:Y:S01]  /*3640*/  SYNCS.PHASECHK.TRANS64.TRYWAIT P1, [R18+URZ+0x31830], R11 ;  /* 0x0318300b120075a7 */ /* 0x000322000802017f */
[----:B------:R-:W-:Y:S05]  /*3650*/  @!P0 BRA `(.L_x_264) ;  /* 0x0000000000048947 */ /* 0x000fea0003800000 */
[----:B------:R-:W-:Y:S01]  /*3660*/  BPT.TRAP 0x1 ;  /* 0x000000040000795c */ /* 0x000fe20000300000 */
.L_x_264:
        /* <DEDUP_REMOVED lines=8> */
[----:B----4-:R-:W-:Y:S06]  /*36f0*/  @P1 BRA `(.L_x_265) ;  /* 0x0000000000081947 */ /* 0x010fec0003800000 */
[----:B------:R-:W4:Y:S02]  /*3700*/  SYNCS.PHASECHK.TRANS64.TRYWAIT P1, [R18+URZ+0x31830], R11 ;  /* 0x0318300b120075a7 */ /* 0x000f24000802017f */
[----:B----4-:R-:W-:Y:S05]  /*3710*/  @!P1 BRA `(.L_x_266) ;  /* 0x0000007c002c9947 */ /* 0x010fea0003800000 */
.L_x_265:
[C---:B------:R-:W-:Y:S01]  /*3720*/  VIADD R10, R6.reuse, 0x80 ;  /* 0x00000080060a7836 */ /* 0x040fe20000000000 */
[----:B------:R-:W-:Y:S01]  /*3730*/  R2UR UR4, R7 ;  /* 0x00000000070472ca */ /* 0x000fe200000e0000 */
[C---:B-1--4-:R-:W-:Y:S01]  /*3740*/  VIADD R11, R6.reuse, 0x100 ;  /* 0x00000100060b7836 */ /* 0x052fe20000000000 */
        /* <DEDUP_REMOVED lines=466> */
[----:B------:R-:W1:Y:S01]  /*5470*/  MUFU.TANH R10, R10 ;  /* 0x0000000a000a7308 */ /* 0x000e620000002400 */
[----:B------:R-:W-:Y:S01]  /*5480*/  FMUL.FTZ R25, R29, UR61 ;  /* 0x0000003d1d197c20 */ /* 0x000fe20008410000 */
[----:B------:R-:W-:Y:S01]  /*5490*/  FMUL.FTZ R28, R32, UR61 ;  /* 0x0000003d201c7c20 */ /* 0x000fe20008410000 */
[----:B------:R-:W4:Y:S01]  /*54a0*/  LDS R15, [R27+0x2c300] ;  /* 0x02c300001b0f7984 */ /* 0x000f220000000800 */
[----:B------:R-:W-:Y:S01]  /*54b0*/  FMUL.FTZ R29, R35, UR61 ;  /* 0x0000003d231d7c20 */ /* 0x000fe20008410000 */
[----:B------:R-:W-:Y:S01]  /*54c0*/  FMUL.FTZ R26, R30, UR61 ;  /* 0x0000003d1e1a7c20 */ /* 0x000fe20008410000 */
[----:B------:R-:W-:Y:S01]  /*54d0*/  FMUL.FTZ R30, R36, UR61 ;  /* 0x0000003d241e7c20 */ /* 0x000fe20008410000 */
[----:B------:R5:W4:Y:S01]  /*54e0*/  LDS R14, [R27+0x2c320] ;  /* 0x02c320001b0e7984 */ /* 0x000b220000000800 */
[----:B------:R-:W3:Y:S01]  /*54f0*/  MUFU.TANH R11, R11 ;  /* 0x0000000b000b7308 */ /* 0x000ee20000002400 */
[----:B------:R-:W-:Y:S01]  /*5500*/  FMUL.FTZ R36, R40, UR61 ;  /* 0x0000003d28247c20 */ /* 0x000fe20008410000 */
[----:B------:R-:W-:Y:S01]  /*5510*/  FMUL.FTZ R32, R38, UR61 ;  /* 0x0000003d26207c20 */ /* 0x000fe20008410000 */
[----:B------:R-:W-:Y:S01]  /*5520*/  FMUL.FTZ R39, R39, UR61 ;  /* 0x0000003d27277c20 */ /* 0x000fe20008410000 */
[----:B------:R-:W-:Y:S01]  /*5530*/  FMUL.FTZ R40, R42, UR61 ;  /* 0x0000003d2a287c20 */ /* 0x000fe20008410000 */
[----:B-----5:R-:W-:-:S03]  /*5540*/  FMUL.FTZ R27, R31, UR61 ;  /* 0x0000003d1f1b7c20 */ /* 0x020fc60008410000 */
[----:B------:R-:W5:Y:S01]  /*5550*/  MUFU.TANH R12, R12 ;  /* 0x0000000c000c7308 */ /* 0x000f620000002400 */
[C---:B-1----:R-:W-:Y:S01]  /*5560*/  FSEL R7, R10.reuse, -INF , P1 ;  /* 0xff8000000a077808 */ /* 0x042fe20000800000 */
[----:B------:R-:W-:Y:S01]  /*5570*/  FFMA.FTZ R10, -R10, R10, 1 ;  /* 0x3f8000000a0a7423 */ /* 0x000fe2000001010a */
[----:B------:R-:W-:-:S03]  /*5580*/  FMUL.FTZ R31, R37, UR61 ;  /* 0x0000003d251f7c20 */ /* 0x000fc60008410000 */
[----:B--2---:R-:W-:Y:S02]  /*5590*/  FFMA.FTZ R23, R7, UR60, -R8 ;  /* 0x0000003c07177c23 */ /* 0x004fe40008010808 */
[----:B------:R-:W1:Y:S01]  /*55a0*/  MUFU.TANH R13, R13 ;  /* 0x0000000d000d7308 */ /* 0x000e620000002400 */
[----:B---3--:R-:W-:Y:S02]  /*55b0*/  FSEL R6, R11, -INF , P1 ;  /* 0xff8000000b067808 */ /* 0x008fe40000800000 */
[----:B------:R-:W-:-:S03]  /*55c0*/  ISETP.GT.AND P1, PT, R0, 0x1, PT ;  /* 0x000000010000780c */ /* 0x000fc60003f24270 */
[----:B------:R-:W-:Y:S02]  /*55d0*/  FFMA.FTZ R21, R6, UR60, -R9 ;  /* 0x0000003c06157c23 */ /* 0x000fe40008010809 */
[----:B------:R-:W-:Y:S01]  /*55e0*/  MUFU.EX2 R23, R23 ;  /* 0x0000001700177308 */ /* 0x000fe20000000800 */
[----:B-----5:R-:W-:Y:S01]  /*55f0*/  FSEL R7, R12, -INF , P1 ;  /* 0xff8000000c077808 */ /* 0x020fe20000800000 */
[----:B------:R-:W-:-:S04]  /*5600*/  WARPGROUP.DEPBAR.LE gsb0, 0x0 ;  /* 0x00008000000079c5 */ /* 0x000fc80000010000 */
[----:B------:R-:W-:Y:S02]  /*5610*/  FFMA.FTZ R22, R7, UR60, -R8 ;  /* 0x0000003c07167c23 */ /* 0x000fe40008010808 */
[----:B------:R-:W-:Y:S01]  /*5620*/  MUFU.EX2 R21, R21 ;  /* 0x0000001500157308 */ /* 0x000fe20000000800 */
[C---:B-1----:R-:W-:Y:S01]  /*5630*/  FSEL R6, R13.reuse, -INF , P1 ;  /* 0xff8000000d067808 */ /* 0x042fe20000800000 */
[----:B------:R-:W-:Y:S01]  /*5640*/  FFMA.FTZ R13, -R13, R13, 1 ;  /* 0x3f8000000d0d7423 */ /* 0x000fe2000001010d */
[--C-:B----4-:R-:W-:Y:S01]  /*5650*/  FADD.FTZ R44, R44, -R15.reuse ;  /* 0x8000000f2c2c7221 */ /* 0x110fe20000010000 */
[----:B------:R-:W-:Y:S01]  /*5660*/  ISETP.GT.AND P1, PT, R0, 0x11, PT ;  /* 0x000000110000780c */ /* 0x000fe20003f24270 */
[----:B------:R-:W-:Y:S01]  /*5670*/  FADD.FTZ R48, R48, -R15 ;  /* 0x8000000f30307221 */ /* 0x000fe20000010000 */
[----:B------:R-:W-:Y:S01]  /*5680*/  FFMA.FTZ R20, R6, UR60, -R9 ;  /* 0x0000003c06147c23 */ /* 0x000fe20008010809 */
[--C-:B------:R-:W-:Y:S01]  /*5690*/  FADD.FTZ R46, R46, -R14.reuse ;  /* 0x8000000e2e2e7221 */ /* 0x100fe20000010000 */
[----:B------:R-:W1:Y:S01]  /*56a0*/  MUFU.EX2 R22, R22 ;  /* 0x0000001600167308 */ /* 0x000e620000000800 */
[--C-:B------:R-:W-:Y:S01]  /*56b0*/  FADD.FTZ R47, R47, -R14.reuse ;  /* 0x8000000e2f2f7221 */ /* 0x100fe20000010000 */
[--C-:B------:R-:W-:Y:S01]  /*56c0*/  FADD.FTZ R45, R45, -R15.reuse ;  /* 0x8000000f2d2d7221 */ /* 0x100fe20000010000 */
[--C-:B------:R-:W-:Y:S01]  /*56d0*/  FADD.FTZ R49, R49, -R15.reuse ;  /* 0x8000000f31317221 */ /* 0x100fe20000010000 */
[--C-:B------:R-:W-:Y:S01]  /*56e0*/  FADD.FTZ R52, R52, -R15.reuse ;  /* 0x8000000f34347221 */ /* 0x100fe20000010000 */
[--C-:B------:R-:W-:Y:S01]  /*56f0*/  FADD.FTZ R53, R53, -R15.reuse ;  /* 0x8000000f35357221 */ /* 0x100fe20000010000 */
[--C-:B------:R-:W-:Y:S01]  /*5700*/  FADD.FTZ R220, R220, -R15.reuse ;  /* 0x8000000fdcdc7221 */ /* 0x100fe20000010000 */
[--C-:B------:R-:W-:Y:S01]  /*5710*/  FADD.FTZ R216, R216, -R15.reuse ;  /* 0x8000000fd8d87221 */ /* 0x100fe20000010000 */
[----:B------:R-:W2:Y:S01]  /*5720*/  MUFU.EX2 R20, R20 ;  /* 0x0000001400147308 */ /* 0x000ea20000000800 */
[--C-:B------:R-:W-:Y:S01]  /*5730*/  FADD.FTZ R217, R217, -R15.reuse ;  /* 0x8000000fd9d97221 */ /* 0x100fe20000010000 */
[----:B------:R-:W-:Y:S01]  /*5740*/  FADD.FTZ R15, R221, -R15 ;  /* 0x8000000fdd0f7221 */ /* 0x000fe20000010000 */
[--C-:B------:R-:W-:Y:S01]  /*5750*/  FADD.FTZ R50, R50, -R14.reuse ;  /* 0x8000000e32327221 */ /* 0x100fe20000010000 */
[--C-:B------:R-:W-:Y:S01]  /*5760*/  FADD.FTZ R54, R54, -R14.reuse ;  /* 0x8000000e36367221 */ /* 0x100fe20000010000 */
[--C-:B------:R-:W-:Y:S01]  /*5770*/  FADD.FTZ R51, R51, -R14.reuse ;  /* 0x8000000e33337221 */ /* 0x100fe20000010000 */
[--C-:B------:R-:W-:Y:S01]  /*5780*/  FADD.FTZ R55, R55, -R14.reuse ;  /* 0x8000000e37377221 */ /* 0x100fe20000010000 */
[--C-:B------:R-:W-:Y:S01]  /*5790*/  FADD.FTZ R218, R218, -R14.reuse ;  /* 0x8000000edada7221 */ /* 0x100fe20000010000 */
[----:B------:R-:W3:Y:S01]  /*57a0*/  MUFU.TANH R24, R24 ;  /* 0x0000001800187308 */ /* 0x000ee20000002400 */
[C---:B-1----:R-:W-:Y:S01]  /*57b0*/  F2FP.BF16.F32.PACK_AB R6, R22.reuse, R23 ;  /* 0x000000171606723e */ /* 0x042fe200000010ff */
[----:B------:R-:W-:Y:S01]  /*57c0*/  FMUL.FTZ R38, R22, R45 ;  /* 0x0000002d16267220 */ /* 0x000fe20000410000 */
[--C-:B------:R-:W-:Y:S01]  /*57d0*/  FADD.FTZ R219, R219, -R14.reuse ;  /* 0x8000000edbdb7221 */ /* 0x100fe20000010000 */
[--C-:B------:R-:W-:Y:S01]  /*57e0*/  FADD.FTZ R222, R222, -R14.reuse ;  /* 0x8000000edede7221 */ /* 0x100fe20000010000 */
[----:B------:R-:W-:-:S03]  /*57f0*/  FADD.FTZ R14, R223, -R14 ;  /* 0x8000000edf0e7221 */ /* 0x000fc60000010000 */
[----:B------:R-:W1:Y:S01]  /*5800*/  MUFU.TANH R25, R25 ;  /* 0x0000001900197308 */ /* 0x000e620000002400 */
[----:B--2---:R-:W-:Y:S01]  /*5810*/  F2FP.BF16.F32.PACK_AB R7, R20, R21 ;  /* 0x000000151407723e */ /* 0x004fe200000010ff */
[----:B------:R-:W-:Y:S06]  /*5820*/  BAR.SYNC.DEFER_BLOCKING 0x9, 0x100 ;  /* 0x0244000000007b1d */ /* 0x000fec0000010000 */
[----:B------:R-:W2:Y:S08]  /*5830*/  MUFU.TANH R28, R28 ;  /* 0x0000001c001c7308 */ /* 0x000eb00000002400 */
[----:B------:R-:W-:Y:S08]  /*5840*/  MUFU.TANH R30, R30 ;  /* 0x0000001e001e7308 */ /* 0x000ff00000002400 */
[----:B------:R-:W-:Y:S01]  /*5850*/  MUFU.TANH R31, R31 ;  /* 0x0000001f001f7308 */ /* 0x000fe20000002400 */
[----:B------:R4:W-:Y:S07]  /*5860*/  STSM.16.M88.2 [R2+0x2c500], R6 ;  /* 0x02c5000602007844 */ /* 0x0009ee0000000100 */
[----:B------:R-:W5:Y:S01]  /*5870*/  MUFU.TANH R26, R26 ;  /* 0x0000001a001a7308 */ /* 0x000f620000002400 */
[----:B----4-:R-:W-:Y:S01]  /*5880*/  FMUL.FTZ R6, R33, UR61 ;  /* 0x0000003d21067c20 */ /* 0x010fe20008410000 */
[----:B------:R-:W-:Y:S01]  /*5890*/  FMUL.FTZ R33, R23, R44 ;  /* 0x0000002c17217220 */ /* 0x000fe20000410000 */
[----:B------:R-:W-:Y:S01]  /*58a0*/  FMUL.FTZ R23, R21, R46 ;  /* 0x0000002e15177220 */ /* 0x000fe20000410000 */
[----:B---3--:R-:W-:Y:S01]  /*58b0*/  FSEL R21, R24, -INF , P6 ;  /* 0xff80000018157808 */ /* 0x008fe20003000000 */
[----:B------:R-:W-:Y:S01]  /*58c0*/  FMUL.FTZ R7, R34, UR61 ;  /* 0x0000003d22077c20 */ /* 0x000fe20008410000 */
[----:B------:R-:W-:-:S02]  /*58d0*/  FMUL.FTZ R34, R20, R47 ;  /* 0x0000002f14227220 */ /* 0x000fc40000410000 */
[----:B------:R-:W-:Y:S01]  /*58e0*/  MUFU.TANH R6, R6 ;  /* 0x0000000600067308 */ /* 0x000fe20000002400 */
[----:B------:R-:W-:Y:S01]  /*58f0*/  FMUL.FTZ R10, R10, R33 ;  /* 0x000000210a0a7220 */ /* 0x000fe20000410000 */
[--C-:B------:R-:W-:Y:S01]  /*5900*/  FFMA.FTZ R35, R21, UR60, -R8.reuse ;  /* 0x0000003c15237c23 */ /* 0x100fe20008010808 */
[----:B-1----:R-:W-:Y:S01]  /*5910*/  FSEL R21, R25, -INF , P1 ;  /* 0xff80000019157808 */ /* 0x002fe20000800000 */
[----:B------:R-:W-:Y:S01]  /*5920*/  FMUL.FTZ R44, R41, UR61 ;  /* 0x0000003d292c7c20 */ /* 0x000fe20008410000 */
[----:B--2---:R-:W-:Y:S01]  /*5930*/  FSEL R33, R28, -INF , P2 ;  /* 0xff8000001c217808 */ /* 0x004fe20001000000 */
[----:B------:R-:W-:Y:S01]  /*5940*/  FFMA.FTZ R25, -R25, R25, 1 ;  /* 0x3f80000019197423 */ /* 0x000fe20000010119 */
[----:B-----5:R-:W-:Y:S01]  /*5950*/  FSEL R46, R26, -INF , P6 ;  /* 0xff8000001a2e7808 */ /* 0x020fe20003000000 */
[----:B------:R-:W1:Y:S01]  /*5960*/  MUFU.EX2 R35, R35 ;  /* 0x0000002300237308 */ /* 0x000e620000000800 */
[--C-:B------:R-:W-:Y:S01]  /*5970*/  FFMA.FTZ R20, R21, UR60, -R8.reuse ;  /* 0x0000003c15147c23 */ /* 0x100fe20008010808 */
[----:B------:R-:W-:Y:S01]  /*5980*/  FFMA.FTZ R33, R33, UR60, -R8 ;  /* 0x0000003c21217c23 */ /* 0x000fe20008010808 */
[----:B------:R-:W-:Y:S01]  /*5990*/  FFMA.FTZ R21, -R12, R12, 1 ;  /* 0x3f8000000c157423 */ /* 0x000fe2000001010c */
[----:B------:R-:W-:Y:S01]  /*59a0*/  FFMA.FTZ R12, -R24, R24, 1 ;  /* 0x3f800000180c7423 */ /* 0x000fe20000010118 */
[----:B------:R-:W-:Y:S01]  /*59b0*/  ISETP.GT.AND P6, PT, R0, 0x40, PT ;  /* 0x000000400000780c */ /* 0x000fe20003fc4270 */
[----:B------:R-:W-:Y:S01]  /*59c0*/  FMUL.FTZ R34, R13, R34 ;  /* 0x000000220d227220 */ /* 0x000fe20000410000 */
[----:B------:R-:W-:Y:S01]  /*59d0*/  FMUL.FTZ R21, R21, R38 ;  /* 0x0000002615157220 */ /* 0x000fe20000410000 */
[----:B------:R-:W2:Y:S08]  /*59e0*/  MUFU.EX2 R20, R20 ;  /* 0x0000001400147308 */ /* 0x000eb00000000800 */
[----:B------:R-:W3:Y:S01]  /*59f0*/  MUFU.TANH R27, R27 ;  /* 0x0000001b001b7308 */ /* 0x000ee20000002400 */
[----:B-1----:R-:W-:-:S04]  /*5a00*/  FMUL.FTZ R37, R35, R48 ;  /* 0x0000003023257220 */ /* 0x002fc80000410000 */
[----:B------:R-:W-:Y:S01]  /*5a10*/  FMUL.FTZ R12, R12, R37 ;  /* 0x000000250c0c7220 */ /* 0x000fe20000410000 */
[----:B------:R-:W-:Y:S02]  /*5a20*/  FSEL R37, R6, -INF , P3 ;  /* 0xff80000006257808 */ /* 0x000fe40001800000 */
[----:B------:R-:W-:Y:S01]  /*5a30*/  MUFU.EX2 R33, R33 ;  /* 0x0000002100217308 */ /* 0x000fe20000000800 */
[----:B--2---:R-:W-:Y:S02]  /*5a40*/  FMUL.FTZ R24, R20, R49 ;  /* 0x0000003114187220 */ /* 0x004fe40000410000 */
[--C-:B------:R-:W-:Y:S01]  /*5a50*/  FFMA.FTZ R38, R37, UR60, -R8.reuse ;  /* 0x0000003c25267c23 */ /* 0x100fe20008010808 */
[----:B------:R-:W-:Y:S01]  /*5a60*/  FSEL R37, R30, -INF , P4 ;  /* 0xff8000001e257808 */ /* 0x000fe20002000000 */
[----:B------:R-:W-:Y:S01]  /*5a70*/  FMUL.FTZ R25, R25, R24 ;  /* 0x0000001819197220 */ /* 0x000fe20000410000 */
[----:B------:R-:W-:Y:S02]  /*5a80*/  FFMA.FTZ R24, -R28, R28, 1 ;  /* 0x3f8000001c187423 */ /* 0x000fe4000001011c */
[----:B------:R-:W1:Y:S01]  /*5a90*/  MUFU.TANH R36, R36 ;  /* 0x0000002400247308 */ /* 0x000e620000002400 */
[----:B------:R-:W-:Y:S01]  /*5aa0*/  FFMA.FTZ R41, R37, UR60, -R8 ;  /* 0x0000003c25297c23 */ /* 0x000fe20008010808 */
[C---:B------:R-:W-:Y:S01]  /*5ab0*/  FSEL R37, R31.reuse, -INF , P5 ;  /* 0xff8000001f257808 */ /* 0x040fe20002800000 */
[----:B------:R-:W-:Y:S01]  /*5ac0*/  FFMA.FTZ R31, -R31, R31, 1 ;  /* 0x3f8000001f1f7423 */ /* 0x000fe2000001011f */
[----:B---3--:R-:W-:-:S02]  /*5ad0*/  FSEL R42, R27, -INF , P1 ;  /* 0xff8000001b2a7808 */ /* 0x008fc40000800000 */
[----:B------:R-:W-:Y:S01]  /*5ae0*/  ISETP.GT.AND P1, PT, R0, 0x41, PT ;  /* 0x000000410000780c */ /* 0x000fe20003f24270 */
[----:B------:R-:W-:Y:S01]  /*5af0*/  FFMA.FTZ R28, R37, UR60, -R8 ;  /* 0x0000003c251c7c23 */ /* 0x000fe20008010808 */
[----:B------:R-:W2:Y:S01]  /*5b00*/  MUFU.TANH R44, R44 ;  /* 0x0000002c002c7308 */ /* 0x000ea20000002400 */
[----:B------:R-:W-:-:S07]  /*5b10*/  FFMA.FTZ R42, R42, UR60, -R9 ;  /* 0x0000003c2a2a7c23 */ /* 0x000fce0008010809 */
[----:B------:R3:W-:Y:S01]  /*5b20*/  MUFU.TANH R22, R39 ;  /* 0x0000002700167308 */ /* 0x0007e20000002400 */
[C---:B-1----:R-:W-:Y:S01]  /*5b30*/  FSEL R37, R36.reuse, -INF , P6 ;  /* 0xff80000024257808 */ /* 0x042fe20003000000 */
[----:B------:R-:W-:-:S04]  /*5b40*/  FFMA.FTZ R36, -R36, R36, 1 ;  /* 0x3f80000024247423 */ /* 0x000fc80000010124 */
[----:B------:R-:W-:Y:S01]  /*5b50*/  FFMA.FTZ R45, R37, UR60, -R8 ;  /* 0x0000003c252d7c23 */ /* 0x000fe20008010808 */
[----:B------:R-:W-:Y:S01]  /*5b60*/  FFMA.FTZ R37, -R6, R6, 1 ;  /* 0x3f80000006257423 */ /* 0x000fe20000010106 */
[----:B------:R-:W1:Y:S01]  /*5b70*/  MUFU.EX2 R38, R38 ;  /* 0x0000002600267308 */ /* 0x000e620000000800 */
[----:B---3--:R-:W-:-:S04]  /*5b80*/  FMUL.FTZ R39, R33, R52 ;  /* 0x0000003421277220 */ /* 0x008fc80000410000 */
[----:B------:R-:W-:Y:S01]  /*5b90*/  FMUL.FTZ R24, R24, R39 ;  /* 0x0000002718187220 */ /* 0x000fe20000410000 */
[----:B--2---:R-:W-:Y:S02]  /*5ba0*/  FSEL R39, R44, -INF , P1 ;  /* 0xff8000002c277808 */ /* 0x004fe40000800000 */
[----:B------:R-:W2:Y:S03]  /*5bb0*/  MUFU.TANH R7, R7 ;  /* 0x0000000700077308 */ /* 0x000ea60000002400 */
[----:B------:R-:W-:Y:S01]  /*5bc0*/  FFMA.FTZ R47, R39, UR60, -R8 ;  /* 0x0000003c272f7c23 */ /* 0x000fe20008010808 */
[----:B------:R-:W-:-:S04]  /*5bd0*/  FFMA.FTZ R8, -R30, R30, 1 ;  /* 0x3f8000001e087423 */ /* 0x000fc8000001011e */
[----:B------:R3:W4:Y:S01]  /*5be0*/  MUFU.EX2 R39, R45 ;  /* 0x0000002d00277308 */ /* 0x0007220000000800 */
[----:B-1----:R-:W-:-:S04]  /*5bf0*/  FMUL.FTZ R6, R38, R53 ;  /* 0x0000003526067220 */ /* 0x002fc80000410000 */
[----:B------:R-:W-:Y:S01]  /*5c00*/  FMUL.FTZ R37, R37, R6 ;  /* 0x0000000625257220 */ /* 0x000fe20000410000 */
[----:B------:R-:W-:Y:S02]  /*5c10*/  FMUL.FTZ R6, R43, UR61 ;  /* 0x0000003d2b067c20 */ /* 0x000fe40008410000 */
[----:B------:R-:W1:Y:S01]  /*5c20*/  MUFU.EX2 R30, R47 ;  /* 0x0000002f001e7308 */ /* 0x000e620000000800 */
[----:B---3--:R-:W-:Y:S01]  /*5c30*/  FFMA.FTZ R45, R46, UR60, -R9 ;  /* 0x0000003c2e2d7c23 */ /* 0x008fe20008010809 */
[----:B--2---:R-:W-:Y:S02]  /*5c40*/  FSEL R46, R7, -INF , P2 ;  /* 0xff800000072e7808 */ /* 0x004fe40001000000 */
[----:B------:R-:W-:-:S04]  /*5c50*/  F2FP.BF16.F32.PACK_AB R24, R37, R24 ;  /* 0x000000182518723e */ /* 0x000fc800000010ff */
[----:B------:R-:W2:Y:S01]  /*5c60*/  MUFU.TANH R29, R29 ;  /* 0x0000001d001d7308 */ /* 0x000ea20000002400 */
[----:B----4-:R-:W-:-:S04]  /*5c70*/  FMUL.FTZ R43, R39, R220 ;  /* 0x000000dc272b7220 */ /* 0x010fc80000410000 */
[----:B------:R-:W-:Y:S01]  /*5c80*/  FMUL.FTZ R36, R36, R43 ;  /* 0x0000002b24247220 */ /* 0x000fe20000410000 */
[----:B------:R-:W-:Y:S02]  /*5c90*/  FFMA.FTZ R43, -R44, R44, 1 ;  /* 0x3f8000002c2b7423 */ /* 0x000fe4000001012c */
[----:B------:R-:W3:Y:S01]  /*5ca0*/  MUFU.TANH R32, R32 ;  /* 0x0000002000207308 */ /* 0x000ee20000002400 */
[----:B-1----:R-:W-:Y:S01]  /*5cb0*/  FMUL.FTZ R44, R30, R15 ;  /* 0x0000000f1e2c7220 */ /* 0x002fe20000410000 */
[----:B------:R-:W-:-:S03]  /*5cc0*/  FFMA.FTZ R15, R46, UR60, -R9 ;  /* 0x0000003c2e0f7c23 */ /* 0x000fc60008010809 */
[----:B------:R-:W-:Y:S01]  /*5cd0*/  FMUL.FTZ R43, R43, R44 ;  /* 0x0000002c2b2b7220 */ /* 0x000fe20000410000 */
[----:B------:R-:W-:Y:S01]  /*5ce0*/  FFMA.FTZ R44, -R11, R11, 1 ;  /* 0x3f8000000b2c7423 */ /* 0x000fe2000001010b */
[----:B------:R-:W-:Y:S01]  /*5cf0*/  FFMA.FTZ R11, -R26, R26, 1 ;  /* 0x3f8000001a0b7423 */ /* 0x000fe2000001011a */
[----:B------:R-:W1:Y:S01]  /*5d00*/  MUFU.EX2 R45, R45 ;  /* 0x0000002d002d7308 */ /* 0x000e620000000800 */
[----:B--2---:R-:W-:Y:S01]  /*5d10*/  FSEL R46, R29, -INF , P3 ;  /* 0xff8000001d2e7808 */ /* 0x004fe20001800000 */
[----:B------:R-:W-:Y:S01]  /*5d20*/  FMUL.FTZ R23, R44, R23 ;  /* 0x000000172c177220 */ /* 0x000fe20000410000 */
[----:B------:R-:W-:Y:S01]  /*5d30*/  FFMA.FTZ R44, -R27, R27, 1 ;  /* 0x3f8000001b2c7423 */ /* 0x000fe2000001011b */
[----:B------:R-:W-:Y:S02]  /*5d40*/  F2FP.BF16.F32.PACK_AB R36, R43, R36 ;  /* 0x000000242b24723e */ /* 0x000fe400000010ff */
[----:B------:R-:W-:Y:S02]  /*5d50*/  FFMA.FTZ R13, R46, UR60, -R9 ;  /* 0x0000003c2e0d7c23 */ /* 0x000fe40008010809 */
[----:B------:R-:W2:Y:S01]  /*5d60*/  MUFU.TANH R40, R40 ;  /* 0x0000002800287308 */ /* 0x000ea20000002400 */
[C---:B---3--:R-:W-:Y:S01]  /*5d70*/  FSEL R46, R32.reuse, -INF , P4 ;  /* 0xff800000202e7808 */ /* 0x048fe20002000000 */
[----:B------:R-:W-:-:S04]  /*5d80*/  FFMA.FTZ R32, -R32, R32, 1 ;  /* 0x3f80000020207423 */ /* 0x000fc80000010120 */
[----:B------:R-:W-:Y:S01]  /*5d90*/  FFMA.FTZ R27, R46, UR60, -R9 ;  /* 0x0000003c2e1b7c23 */ /* 0x000fe20008010809 */
[----:B------:R-:W-:Y:S01]  /*5da0*/  VIADD R46, R18, 0x2c500 ;  /* 0x0002c500122e7836 */ /* 0x000fe20000000000 */
[----:B------:R-:W3:Y:S01]  /*5db0*/  MUFU.EX2 R41, R41 ;  /* 0x0000002900297308 */ /* 0x000ee20000000800 */
[----:B-1----:R-:W-:-:S03]  /*5dc0*/  FMUL.FTZ R50, R45, R50 ;  /* 0x000000322d327220 */ /* 0x002fc60000410000 */
[----:B------:R-:W-:Y:S01]  /*5dd0*/  SHF.R.U32.HI R47, RZ, 0x4, R46 ;  /* 0x00000004ff2f7819 */ /* 0x000fe2000001162e */
[----:B------:R-:W-:Y:S01]  /*5de0*/  FMUL.FTZ R11, R11, R50 ;  /* 0x000000320b0b7220 */ /* 0x000fe20000410000 */
[----:B------:R-:W-:Y:S02]  /*5df0*/  FFMA.FTZ R46, -R7, R7, 1 ;  /* 0x3f800000072e7423 */ /* 0x000fe40000010107 */
[----:B------:R-:W-:Y:S01]  /*5e00*/  MUFU.TANH R6, R6 ;  /* 0x0000000600067308 */ /* 0x000fe20000002400 */
[C---:B--2---:R-:W-:Y:S01]  /*5e10*/  FSEL R50, R40.reuse, -INF , P6 ;  /* 0xff80000028327808 */ /* 0x044fe20003000000 */
[----:B------:R-:W-:-:S06]  /*5e20*/  FFMA.FTZ R40, -R40, R40, 1 ;  /* 0x3f80000028287423 */ /* 0x000fcc0000010128 */
[----:B------:R-:W1:Y:S01]  /*5e30*/  MUFU.EX2 R28, R28 ;  /* 0x0000001c001c7308 */ /* 0x000e620000000800 */
[----:B---3--:R-:W-:-:S04]  /*5e40*/  FMUL.FTZ R49, R41, R216 ;  /* 0x000000d829317220 */ /* 0x008fc80000410000 */
[----:B------:R-:W-:-:S03]  /*5e50*/  FMUL.FTZ R8, R8, R49 ;  /* 0x0000003108087220 */ /* 0x000fc60000410000 */
[----:B------:R-:W2:Y:S08]  /*5e60*/  MUFU.EX2 R15, R15 ;  /* 0x0000000f000f7308 */ /* 0x000eb00000000800 */
[----:B------:R3:W4:Y:S01]  /*5e70*/  MUFU.EX2 R26, R13 ;  /* 0x0000000d001a7308 */ /* 0x0007220000000800 */
[C---:B-1----:R-:W-:Y:S01]  /*5e80*/  FMUL.FTZ R48, R28.reuse, R217 ;  /* 0x000000d91c307220 */ /* 0x042fe20000410000 */
[----:B------:R-:W-:-:S02]  /*5e90*/  F2FP.BF16.F32.PACK_AB R28, R28, R41 ;  /* 0x000000291c1c723e */ /* 0x000fc400000010ff */
[----:B------:R-:W-:Y:S01]  /*5ea0*/  MOV R217, UR31 ;  /* 0x0000001f00d97c02 */ /* 0x000fe20008000f00 */
[----:B------:R-:W-:Y:S01]  /*5eb0*/  FMUL.FTZ R31, R31, R48 ;  /* 0x000000301f1f7220 */ /* 0x000fe20000410000 */
[C---:B------:R-:W-:Y:S01]  /*5ec0*/  FSEL R48, R22.reuse, -INF , P5 ;  /* 0xff80000016307808 */ /* 0x040fe20002800000 */
[----:B------:R-:W-:Y:S01]  /*5ed0*/  FFMA.FTZ R22, -R22, R22, 1 ;  /* 0x3f80000016167423 */ /* 0x000fe20000010116 */
[----:B------:R-:W1:Y:S01]  /*5ee0*/  MUFU.EX2 R42, R42 ;  /* 0x0000002a002a7308 */ /* 0x000e620000000800 */
[----:B---3--:R-:W-:Y:S01]  /*5ef0*/  LOP3.LUT R13, R47, 0x3fff, RZ, 0xc0, !PT ;  /* 0x00003fff2f0d7812 */ /* 0x008fe200078ec0ff */
[--C-:B------:R-:W-:Y:S01]  /*5f00*/  FFMA.FTZ R47, R50, UR60, -R9.reuse ;  /* 0x0000003c322f7c23 */ /* 0x100fe20008010809 */
[----:B------:R-:W-:Y:S01]  /*5f10*/  FSEL R50, R6, -INF , P1 ;  /* 0xff80000006327808 */ /* 0x000fe20000800000 */
[----:B--2---:R-:W-:Y:S01]  /*5f20*/  FMUL.FTZ R7, R15, R54 ;  /* 0x000000360f077220 */ /* 0x004fe20000410000 */
[----:B------:R-:W-:Y:S01]  /*5f30*/  LOP3.LUT R13, R13, 0x80000, RZ, 0xfc, !PT ;  /* 0x000800000d0d7812 */ /* 0x000fe200078efcff */
[--C-:B------:R-:W-:Y:S01]  /*5f40*/  FFMA.FTZ R48, R48, UR60, -R9.reuse ;  /* 0x0000003c30307c23 */ /* 0x100fe20008010809 */
[----:B------:R-:W-:Y:S01]  /*5f50*/  FFMA.FTZ R6, -R6, R6, 1 ;  /* 0x3f80000006067423 */ /* 0x000fe20000010106 */
[----:B------:R-:W-:Y:S01]  /*5f60*/  FFMA.FTZ R49, R50, UR60, -R9 ;  /* 0x0000003c32317c23 */ /* 0x000fe20008010809 */
[----:B------:R-:W2:Y:S01]  /*5f70*/  MUFU.EX2 R27, R27 ;  /* 0x0000001b001b7308 */ /* 0x000ea20000000800 */
[----:B------:R-:W-:Y:S01]  /*5f80*/  FMUL.FTZ R46, R46, R7 ;  /* 0x000000072e2e7220 */ /* 0x000fe20000410000 */
[----:B------:R-:W-:-:S02]  /*5f90*/  VIADD R7, R13, 0x80 ;  /* 0x000000800d077836 */ /* 0x000fc40000000000 */
[----:B------:R-:W-:Y:S01]  /*5fa0*/  FFMA.FTZ R9, -R29, R29, 1 ;  /* 0x3f8000001d097423 */ /* 0x000fe2000001011d */
[----:B------:R-:W-:Y:S01]  /*5fb0*/  VIADD R29, R13, 0x180 ;  /* 0x000001800d1d7836 */ /* 0x000fe20000000000 */
[C---:B----4-:R-:W-:Y:S01]  /*5fc0*/  F2FP.BF16.F32.PACK_AB R15, R26.reuse, R15 ;  /* 0x0000000f1a0f723e */ /* 0x050fe200000010ff */
[----:B------:R-:W-:Y:S01]  /*5fd0*/  FMUL.FTZ R50, R26, R55 ;  /* 0x000000371a327220 */ /* 0x000fe20000410000 */
[----:B------:R-:W-:Y:S01]  /*5fe0*/  R2UR UR4, R7 ;  /* 0x00000000070472ca */ /* 0x000fe200000e0000 */
[----:B------:R-:W3:Y:S01]  /*5ff0*/  MUFU.EX2 R49, R49 ;  /* 0x0000003100317308 */ /* 0x000ee20000000800 */
[----:B------:R-:W-:Y:S02]  /*6000*/  VIADD R7, R13, 0x100 ;  /* 0x000001000d077836 */ /* 0x000fe40000000000 */
[----:B-1----:R-:W-:Y:S01]  /*6010*/  FMUL.FTZ R51, R42, R51 ;  /* 0x000000332a337220 */ /* 0x002fe20000410000 */
[----:B------:R-:W-:Y:S01]  /*6020*/  R2UR UR6, R29 ;  /* 0x000000001d0672ca */ /* 0x000fe200000e0000 */
[----:B------:R-:W-:Y:S01]  /*6030*/  FMUL.FTZ R9, R9, R50 ;  /* 0x0000003209097220 */ /* 0x000fe20000410000 */
[----:B------:R-:W-:Y:S01]  /*6040*/  F2FP.BF16.F32.PACK_AB R26, R30, R39 ;  /* 0x000000271e1a723e */ /* 0x000fe200000010ff */
[----:B------:R-:W-:Y:S01]  /*6050*/  FMUL.FTZ R44, R44, R51 ;  /* 0x000000332c2c7220 */ /* 0x000fe20000410000 */
[----:B------:R-:W-:Y:S01]  /*6060*/  R2UR UR5, R7 ;  /* 0x00000000070572ca */ /* 0x000fe200000e0000 */
[----:B------:R-:W1:Y:S01]  /*6070*/  MUFU.EX2 R47, R47 ;  /* 0x0000002f002f7308 */ /* 0x000e620000000800 */
[----:B--2---:R-:W-:Y:S01]  /*6080*/  FMUL.FTZ R7, R27, R218 ;  /* 0x000000da1b077220 */ /* 0x004fe20000410000 */
[----:B------:R-:W-:-:S02]  /*6090*/  F2FP.BF16.F32.PACK_AB R8, R31, R8 ;  /* 0x000000081f08723e */ /* 0x000fc400000010ff */
[----:B------:R-:W-:Y:S01]  /*60a0*/  F2FP.BF16.F32.PACK_AB R11, R44, R11 ;  /* 0x0000000b2c0b723e */ /* 0x000fe200000010ff */
[----:B------:R-:W-:Y:S01]  /*60b0*/  FMUL.FTZ R32, R32, R7 ;  /* 0x0000000720207220 */ /* 0x000fe20000410000 */
[----:B------:R-:W-:Y:S01]  /*60c0*/  F2FP.BF16.F32.PACK_AB R7, R42, R45 ;  /* 0x0000002d2a07723e */ /* 0x000fe200000010ff */
[----:B------:R-:W-:Y:S01]  /*60d0*/  UMOV UR14, UR4 ;  /* 0x00000004000e7c82 */ /* 0x000fe20008000000 */
[----:B------:R-:W2:Y:S01]  /*60e0*/  MUFU.EX2 R48, R48 ;  /* 0x0000003000307308 */ /* 0x000ea20000000800 */
[----:B---3--:R-:W-:Y:S01]  /*60f0*/  FMUL.FTZ R51, R49, R14 ;  /* 0x0000000e31337220 */ /* 0x008fe20000410000 */
[----:B------:R-:W-:Y:S01]  /*6100*/  F2FP.BF16.F32.PACK_AB R14, R38, R33 ;  /* 0x00000021260e723e */ /* 0x000fe200000010ff */
[----:B------:R-:W-:Y:S01]  /*6110*/  UMOV UR18, UR6 ;  /* 0x0000000600127c82 */ /* 0x000fe20008000000 */
[----:B------:R-:W-:Y:S01]  /*6120*/  R2UR UR58, R13 ;  /* 0x000000000d3a72ca */ /* 0x000fe200000e0000 */
[----:B------:R-:W-:Y:S01]  /*6130*/  FMUL.FTZ R51, R6, R51 ;  /* 0x0000003306337220 */ /* 0x000fe20000410000 */
[----:B------:R-:W-:Y:S01]  /*6140*/  F2FP.BF16.F32.PACK_AB R6, R20, R35 ;  /* 0x000000231406723e */ /* 0x000fe200000010ff */
[----:B------:R-:W-:Y:S01]  /*6150*/  UMOV UR10, UR5 ;  /* 0x00000005000a7c82 */ /* 0x000fe20008000000 */
[----:B------:R-:W-:Y:S01]  /*6160*/  F2FP.BF16.F32.PACK_AB R20, R21, R10 ;  /* 0x0000000a1514723e */ /* 0x000fe200000010ff */
[----:B-1----:R-:W-:Y:S01]  /*6170*/  FMUL.FTZ R29, R47, R222 ;  /* 0x000000de2f1d7220 */ /* 0x002fe20000410000 */
[----:B------:R-:W-:Y:S01]  /*6180*/  F2FP.BF16.F32.PACK_AB R21, R34, R23 ;  /* 0x000000172215723e */ /* 0x000fe200000010ff */
[----:B------:R1:W-:Y:S01]  /*6190*/  STSM.16.M88.2 [R2+0x2cd00], R6 ;  /* 0x02cd000602007844 */ /* 0x0003e20000000100 */
[----:B------:R-:W-:Y:S01]  /*61a0*/  F2FP.BF16.F32.PACK_AB R10, R25, R12 ;  /* 0x0000000c190a723e */ /* 0x000fe200000010ff */
[----:B------:R-:W-:Y:S01]  /*61b0*/  FMUL.FTZ R40, R40, R29 ;  /* 0x0000001d28287220 */ /* 0x000fe20000410000 */
[----:B------:R-:W-:Y:S01]  /*61c0*/  F2FP.BF16.F32.PACK_AB R25, R9, R46 ;  /* 0x0000002e0919723e */ /* 0x000fe200000010ff */
[----:B------:R-:W-:Y:S01]  /*61d0*/  STSM.16.M88.2 [R2+0x2d500], R14 ;  /* 0x02d5000e02007844 */ /* 0x000fe20000000100 */
[C---:B--2---:R-:W-:Y:S01]  /*61e0*/  F2FP.BF16.F32.PACK_AB R29, R48.reuse, R27 ;  /* 0x0000001b301d723e */ /* 0x044fe200000010ff */
[----:B------:R-:W-:Y:S01]  /*61f0*/  FMUL.FTZ R219, R48, R219 ;  /* 0x000000db30db7220 */ /* 0x000fe20000410000 */
[----:B------:R-:W-:-:S02]  /*6200*/  F2FP.BF16.F32.PACK_AB R27, R49, R47 ;  /* 0x0000002f311b723e */ /* 0x000fc400000010ff */
[----:B------:R-:W-:Y:S01]  /*6210*/  F2FP.BF16.F32.PACK_AB R37, R51, R40 ;  /* 0x000000283325723e */ /* 0x000fe200000010ff */
[----:B------:R-:W-:Y:S01]  /*6220*/  STSM.16.M88.2 [R2+0x2dd00], R28 ;  /* 0x02dd001c02007844 */ /* 0x000fe20000000100 */
[----:B------:R-:W-:Y:S01]  /*6230*/  FMUL.FTZ R219, R22, R219 ;  /* 0x000000db16db7220 */ /* 0x000fe20000410000 */
[----:B------:R-:W-:Y:S02]  /*6240*/  IMAD R22, R4, 0x2000, R5 ;  /* 0x0000200004167824 */ /* 0x000fe400078e0205 */
[----:B------:R-:W-:Y:S01]  /*6250*/  STSM.16.M88.2 [R2+0x2e500], R26 ;  /* 0x02e5001a02007844 */ /* 0x000fe20000000100 */
[----:B-1----:R-:W-:Y:S01]  /*6260*/  VIADD R6, R13, 0x10 ;  /* 0x000000100d067836 */ /* 0x002fe20000000000 */
[----:B------:R-:W-:Y:S01]  /*6270*/  F2FP.BF16.F32.PACK_AB R9, R219, R32 ;  /* 0x00000020db09723e */ /* 0x000fe200000010ff */
[----:B------:R1:W-:Y:S06]  /*6280*/  MEMBAR.ALL.CTA ;  /* 0x0000000000007992 */ /* 0x0003ec0000008000 */
[----:B-1----:R-:W1:Y:S01]  /*6290*/  FENCE.VIEW.ASYNC.S ;  /* 0x00000000000073c6 */ /* 0x002e620000000000 */
[----:B------:R-:W-:-:S02]  /*62a0*/  SHF.R.U32.HI R5, RZ, 0x4, R22 ;  /* 0x00000004ff057819 */ /* 0x000fc40000011616 */
[----:B------:R-:W-:Y:S01]  /*62b0*/  R2UR UR50, R6 ;  /* 0x00000000063272ca */ /* 0x000fe200000e0000 */
[----:B------:R-:W-:Y:S01]  /*62c0*/  VIADD R6, R13, 0x110 ;  /* 0x000001100d067836 */ /* 0x000fe20000000000 */
[----:B------:R-:W-:Y:S01]  /*62d0*/  LOP3.LUT R23, R5, 0x3fff, RZ, 0xc0, !PT ;  /* 0x00003fff05177812 */ /* 0x000fe200078ec0ff */
[----:B------:R-:W-:-:S03]  /*62e0*/  VIADD R5, R13, 0x200 ;  /* 0x000002000d057836 */ /* 0x000fc60000000000 */
[----:B------:R-:W-:Y:S02]  /*62f0*/  R2UR UR56, R23 ;  /* 0x00000000173872ca */ /* 0x000fe400000e0000 */
        /* <DEDUP_REMOVED lines=10> */
[----:B-1----:R-:W-:Y:S01]  /*63a0*/  BAR.SYNC.DEFER_BLOCKING 0x9, 0x100 ;  /* 0x0244000000007b1d */ /* 0x002fe20000010000 */
        /* <DEDUP_REMOVED lines=12> */
[----:B------:R-:W-:Y:S02]  /*6470*/  LOP3.LUT R216, R6, 0x3fff, RZ, 0xc0, !PT ;  /* 0x00003fff06d87812 */ /* 0x000fe400078ec0ff */
[----:B------:R-:W-:-:S02]  /*6480*/  MOV R7, UR30 ;  /* 0x0000001e00077c02 */ /* 0x000fc40008000f00 */
        /* <DEDUP_REMOVED lines=19> */
[----:B-1----:R-:W-:-:S03]  /*65c0*/  VIADD R10, R13, 0xb0 ;  /* 0x000000b00d0a7836 */ /* 0x002fc60000000000 */
[----:B------:R-:W-:Y:S01]  /*65d0*/  HGMMA.64x16x16.F32.BF16 R56, gdesc[UR56].tnspA.tnspB, R56 ;  /* 0x60200000383879f0 */ /* 0x000fe20008701838 */
[----:B--2---:R-:W-:Y:S01]  /*65e0*/  VIADD R8, R23, 0x180 ;  /* 0x0000018017087836 */ /* 0x004fe20000000000 */
[----:B------:R-:W-:Y:S01]  /*65f0*/  SHF.R.U32.HI R5, RZ, 0x4, R5 ;  /* 0x00000004ff057819 */ /* 0x000fe20000011605 */
[----:B------:R-:W-:Y:S01]  /*6600*/  VIADD R9, R13, 0x30 ;  /* 0x000000300d097836 */ /* 0x000fe20000000000 */
[----:B------:R-:W-:Y:S01]  /*6610*/  HGMMA.64x16x16.F32.BF16 R64, gdesc[UR12].tnspA.tnspB, R64 ;  /* 0x602000000c4079f0 */ /* 0x000fe20008701840 */
[----:B------:R-:W-:Y:S01]  /*6620*/  UMOV UR12, UR14 ;  /* 0x0000000e000c7c82 */ /* 0x000fe20008000000 */
[----:B------:R-:W-:Y:S01]  /*6630*/  LOP3.LUT R5, R5, 0x3fff, RZ, 0xc0, !PT ;  /* 0x00003fff05057812 */ /* 0x000fe200078ec0ff */
        /* <DEDUP_REMOVED lines=48> */
[----:B------:R-:W-:Y:S01]  /*6940*/  VIADD R8, R13, 0x130 ;  /* 0x000001300d087836 */ /* 0x000fe20000000000 */
        /* <DEDUP_REMOVED lines=43> */
[----:B-1----:R-:W1:Y:S01]  /*6c00*/  FENCE.VIEW.ASYNC.S ;  /* 0x00000000000073c6 */ /* 0x002e620000000000 */
[----:B------:R-:W-:Y:S01]  /*6c10*/  R2UR UR4, R8 ;  /* 0x00000000080472ca */ /* 0x000fe200000e0000 */
[----:B------:R-:W-:Y:S01]  /*6c20*/  VIADD R8, R5, 0x100 ;  /* 0x0000010005087836 */ /* 0x000fe20000000000 */
[----:B------:R-:W-:Y:S01]  /*6c30*/  R2UR UR5, R9 ;  /* 0x00000000090572ca */ /* 0x000fe200000e0000 */
[----:B------:R-:W-:Y:S01]  /*6c40*/  VIADD R9, R6, 0x100 ;  /* 0x0000010006097836 */ /* 0x000fe20000000000 */
[----:B-1----:R-:W-:Y:S06]  /*6c50*/  BAR.SYNC.DEFER_BLOCKING 0x9, 0x100 ;  /* 0x0244000000007b1d */ /* 0x002fec0000010000 */
[----:B---3--:R-:W-:-:S06]  /*6c60*/  WARPGROUP.ARRIVE ;  /* 0x00000000000079c5 */ /* 0x008fcc0000000000 */
        /* <DEDUP_REMOVED lines=33> */
[----:B------:R-:W-:Y:S01]  /*6e80*/  VIADD R6, R23, 0x480 ;  /* 0x0000048017067836 */ /* 0x000fe20000000000 */
[----:B------:R-:W-:Y:S05]  /*6e90*/  HGMMA.64x64x16.F32.BF16 R24, gdesc[UR28].tnspA, R24 ;  /* 0x20e000001c1879f0 */ /* 0x000fea0008701818 */
        /* <DEDUP_REMOVED lines=10> */
[----:B------:R-:W-:Y:S01]  /*6f40*/  UMOV UR29, 0x40000040 ;  /* 0x40000040001d7882 */ /* 0x000fe20000000000 */
[----:B------:R-:W-:Y:S01]  /*6f50*/  R2UR UR30, R7 ;  /* 0x00000000071e72ca */ /* 0x000fe200000e0000 */
[----:B------:R-:W-:-:S02]  /*6f60*/  UMOV UR25, UR29 ;  /* 0x0000001d00197c82 */ /* 0x000fc40008000000 */
        /* <DEDUP_REMOVED lines=19> */
[----:B------:R-:W-:Y:S01]  /*70a0*/  SHF.R.U32.HI R22, RZ, 0x4, R22 ;  /* 0x00000004ff167819 */ /* 0x000fe20000011616 */
[----:B------:R-:W-:Y:S01]  /*70b0*/  VIADD R23, R23, 0x580 ;  /* 0x0000058017177836 */ /* 0x000fe20000000000 */
[----:B------:R-:W-:-:S02]  /*70c0*/  ULDC.64 UR56, c[0x0][0x208] ;  /* 0x0000820000387ab9 */ /* 0x000fc40000000a00 */
[----:B------:R-:W-:Y:S01]  /*70d0*/  R2UR UR28, R6 ;  /* 0x00000000061c72ca */ /* 0x000fe200000e0000 */
[----:B------:R-:W-:Y:S01]  /*70e0*/  IMAD.SHL.U32 R6, R16, 0x4000, RZ ;  /* 0x0000400010067824 */ /* 0x000fe200078e00ff */
[----:B------:R-:W-:-:S04]  /*70f0*/  R2UR UR8, R23 ;  /* 0x00000000170872ca */ /* 0x000fc800000e0000 */
[----:B------:R-:W-:-:S04]  /*7100*/  IADD3 R7, P1, R6, R230, RZ ;  /* 0x000000e606077210 */ /* 0x000fc80007f3e0ff */
[----:B------:R-:W-:Y:S02]  /*7110*/  LEA.HI.X.SX32 R218, R6, R233, 0x1, P1 ;  /* 0x000000e906da7211 */ /* 0x000fe400008f0eff */
[C---:B------:R-:W-:Y:S01]  /*7120*/  LEA R6, P1, R7.reuse, UR4, 0x2 ;  /* 0x0000000407067c11 */ /* 0x040fe2000f8210ff */
        /* <DEDUP_REMOVED lines=40> */
[----:B-1----:R-:W-:Y:S01]  /*73b0*/  LOP3.LUT R24, R216, 0x80000, RZ, 0xfc, !PT ;  /* 0x00080000d8187812 */ /* 0x002fe200078efcff */
        /* <DEDUP_REMOVED lines=151> */
.L_x_267:
        /* <DEDUP_REMOVED lines=10> */
[----:B-1----:R-:W-:-:S06]  /*7dd0*/  WARPGROUP.ARRIVE ;  /* 0x00000000000079c5 */ /* 0x002fcc0000000000 */
        /* <DEDUP_REMOVED lines=101> */
.L_x_268:
        /* <DEDUP_REMOVED lines=94> */
.L_x_256:
[----:B------:R-:W-:Y:S05]  /*8a10*/  @P0 BRA `(.L_x_252) ;  /* 0x00000028003c0947 */ /* 0x000fea0003800000 */
[----:B------:R-:W2:Y:S01]  /*8a20*/  LDC.64 R2, c[0x0][0x878] ;  /* 0x00021e00ff027b82 */ /* 0x000ea20000000a00 */
[----:B------:R-:W-:Y:S01]  /*8a30*/  ULDC.64 UR4, c[0x0][0x208] ;  /* 0x0000820000047ab9 */ /* 0x000fe20000000a00 */
[----:B------:R-:W3:Y:S06]  /*8a40*/  S2R R22, SR_TID.X ;  /* 0x0000000000167919 */ /* 0x000eec0000002100 */
[----:B------:R-:W4:Y:S01]  /*8a50*/  LDC R0, c[0x0][0x850] ;  /* 0x00021400ff007b82 */ /* 0x000f220000000800 */
[----:B------:R-:W5:Y:S01]  /*8a60*/  S2R R7, SR_CTAID.Y ;  /* 0x0000000000077919 */ /* 0x000f620000002600 */
[----:B------:R-:W5:Y:S06]  /*8a70*/  S2R R8, SR_CTAID.X ;  /* 0x0000000000087919 */ /* 0x000f6c0000002500 */
[----:B------:R-:W5:Y:S01]  /*8a80*/  LDC.64 R10, c[0x0][0x818] ;  /* 0x00020600ff0a7b82 */ /* 0x000f620000000a00 */
[----:B--2---:R-:W-:-:S07]  /*8a90*/  ISETP.NE.U32.AND P0, PT, R2, RZ, PT ;  /* 0x000000ff0200720c */ /* 0x004fce0003f05070 */
[----:B------:R-:W2:Y:S01]  /*8aa0*/  LDC.64 R14, c[0x0][0x840] ;  /* 0x00021000ff0e7b82 */ /* 0x000ea20000000a00 */
[----:B------:R-:W-:-:S07]  /*8ab0*/  ISETP.NE.AND.EX P0, PT, R3, RZ, PT, P0 ;  /* 0x000000ff0300720c */ /* 0x000fce0003f05300 */
[----:B------:R-:W2:Y:S08]  /*8ac0*/  LDC.64 R12, c[0x0][0x820] ;  /* 0x00020800ff0c7b82 */ /* 0x000eb00000000a00 */
[----:B------:R-:W3:Y:S08]  /*8ad0*/  @P0 LDC.64 R2, c[0x0][0x878] ;  /* 0x00021e00ff020b82 */ /* 0x000ef00000000a00 */
[----:B-1----:R-:W1:Y:S08]  /*8ae0*/  LDC.64 R16, c[0x0][0x848] ;  /* 0x00021200ff107b82 */ /* 0x002e700000000a00 */
[----:B------:R-:W1:Y:S01]  /*8af0*/  LDC.64 R18, c[0x0][0x800] ;  /* 0x00020000ff127b82 */ /* 0x000e620000000a00 */
[----:B---3--:R-:W-:-:S07]  /*8b00*/  @P0 IMAD.WIDE R2, R235, 0x4, R2 ;  /* 0x00000004eb020825 */ /* 0x008fce00078e0202 */
[----:B------:R-:W3:Y:S01]  /*8b10*/  LDC.64 R20, c[0x0][0x828] ;  /* 0x00020a00ff147b82 */ /* 0x000ee20000000a00 */
[----:B------:R5:W2:Y:S01]  /*8b20*/  @P0 LDG.E R2, desc[UR4][R2.64] ;  /* 0x0000000402020981 */ /* 0x000aa2000c1e1900 */
[----:B------:R-:W-:-:S06]  /*8b30*/  VIADD R23, R22, 0xffffff80 ;  /* 0xffffff8016177836 */ /* 0x000fcc0000000000 */
[----:B------:R-:W-:Y:S01]  /*8b40*/  BAR.SYNC.DEFER_BLOCKING 0x1, 0x100 ;  /* 0x0044000000007b1d */ /* 0x000fe20000010000 */
[----:B----4-:R-:W-:Y:S02]  /*8b50*/  ISETP.NE.AND P1, PT, R0, 0x1, PT ;  /* 0x000000010000780c */ /* 0x010fe40003f25270 */
[----:B------:R-:W-:-:S05]  /*8b60*/  SHF.R.S32.HI R0, RZ, 0x1f, R23 ;  /* 0x0000001fff007819 */ /* 0x000fca0000011417 */
[----:B------:R-:W4:Y:S01]  /*8b70*/  S2UR UR5, SR_CgaCtaId ;  /* 0x00000000000579c3 */ /* 0x000f220000008800 */
[----:B------:R-:W-:Y:S01]  /*8b80*/  LEA.HI R6, R0, R23, RZ, 0x7 ;  /* 0x0000001700067211 */ /* 0x000fe200078f38ff */
[----:B------:R-:W-:Y:S01]  /*8b90*/  UMOV UR4, 0x400 ;  /* 0x0000040000047882 */ /* 0x000fe20000000000 */
[----:B------:R-:W-:Y:S02]  /*8ba0*/  BSSY B1, `(.L_x_270) ;  /* 0x0000054000017945 */ /* 0x000fe40003800000 */
[----:B------:R-:W-:Y:S02]  /*8bb0*/  LOP3.LUT R0, R6, 0x3fffff80, RZ, 0xc0, !PT ;  /* 0x3fffff8006007812 */ /* 0x000fe400078ec0ff */
[----:B-----5:R-:W-:Y:S01]  /*8bc0*/  SHF.R.S32.HI R3, RZ, 0x7, R6 ;  /* 0x00000007ff037819 */ /* 0x020fe20000011406 */
[----:B------:R-:W5:Y:S02]  /*8bd0*/  @P1 LDC R4, c[0x0][0x854] ;  /* 0x00021500ff041b82 */ /* 0x000f640000000800 */
[----:B------:R-:W-:-:S04]  /*8be0*/  IMAD.IADD R0, R23, 0x1, -R0 ;  /* 0x0000000117007824 */ /* 0x000fc800078e0a00 */
[----:B------:R-:W-:Y:S02]  /*8bf0*/  IMAD R0, R3, 0xa00, R0 ;  /* 0x00000a0003007824 */ /* 0x000fe400078e0200 */
[----:B------:R-:W1:Y:S02]  /*8c00*/  @P1 LDC R5, c[0x0][0x858] ;  /* 0x00021600ff051b82 */ /* 0x000e640000000800 */
[----:B------:R-:W-:Y:S01]  /*8c10*/  IMAD.SHL.U32 R3, R0, 0x4, RZ ;  /* 0x0000000400037824 */ /* 0x000fe200078e00ff */
[----:B----4-:R-:W-:-:S06]  /*8c20*/  ULEA UR4, UR5, UR4, 0x18 ;  /* 0x0000000405047291 */ /* 0x010fcc000f8ec03f */
[----:B------:R-:W-:Y:S01]  /*8c30*/  LEA R6, R3, UR4, 0x2 ;  /* 0x0000000403067c11 */ /* 0x000fe2000f8e10ff */
[----:B-----5:R-:W-:-:S04]  /*8c40*/  @P1 IMAD.HI.U32 R0, R7, R4, RZ ;  /* 0x0000000407001227 */ /* 0x020fc800078e00ff */
[----:B------:R4:W-:Y:S04]  /*8c50*/  STS.128 [R6], R56 ;  /* 0x0000003806007388 */ /* 0x0009e80000000c00 */
[----:B------:R4:W-:Y:S01]  /*8c60*/  STS.128 [R6+0x800], R60 ;  /* 0x0008003c06007388 */ /* 0x0009e20000000c00 */
[----:B-1----:R-:W-:Y:S01]  /*8c70*/  @P1 SHF.R.U32.HI R7, RZ, R5, R0 ;  /* 0x00000005ff071219 */ /* 0x002fe20000011600 */
[----:B------:R-:W-:Y:S02]  /*8c80*/  IMAD R5, R8, 0x5000, RZ ;  /* 0x0000500008057824 */ /* 0x000fe400078e02ff */
[----:B------:R4:W-:Y:S01]  /*8c90*/  STS.128 [R6+0x1000], R96 ;  /* 0x0010006006007388 */ /* 0x0009e20000000c00 */
[----:B------:R-:W-:-:S03]  /*8ca0*/  SHF.R.S32.HI R9, RZ, 0x1f, R7 ;  /* 0x0000001fff097819 */ /* 0x000fc60000011407 */
[----:B------:R4:W-:Y:S02]  /*8cb0*/  STS.128 [R6+0x1800], R100 ;  /* 0x0018006406007388 */ /* 0x0009e40000000c00 */
[----:B------:R-:W-:Y:S02]  /*8cc0*/  IMAD R0, R9, R10, RZ ;  /* 0x0000000a09007224 */ /* 0x000fe400078e02ff */
        /* <DEDUP_REMOVED lines=17> */
[----:B-1----:R-:W1:Y:S01]  /*8de0*/  FENCE.VIEW.ASYNC.S ;  /* 0x00000000000073c6 */ /* 0x002e620000000000 */
[----:B--2---:R-:W-:-:S04]  /*8df0*/  @P0 IMAD R2, R235, 0x50, R2 ;  /* 0x00000050eb020824 */ /* 0x004fc800078e0202 */
[----:B------:R-:W-:-:S05]  /*8e00*/  @P0 IMAD.HI R2, R2, 0x66666667, RZ ;  /* 0x6666666702020827 */ /* 0x000fca00078e02ff */
[----:B------:R-:W-:-:S04]  /*8e10*/  @P0 SHF.R.U32.HI R3, RZ, 0x1f, R2 ;  /* 0x0000001fff030819 */ /* 0x000fc80000011602 */
[----:B------:R-:W-:-:S05]  /*8e20*/  @P0 LEA.HI.SX32 R3, R2, R3, 0x1b ;  /* 0x0000000302030211 */ /* 0x000fca00078fdaff */
[----:B------:R-:W-:-:S05]  /*8e30*/  @P0 IMAD R2, R3, 0x5000, RZ ;  /* 0x0000500003020824 */ /* 0x000fca00078e02ff */
[----:B------:R-:W-:Y:S02]  /*8e40*/  @P0 SHF.R.S32.HI R3, RZ, 0x1f, R2 ;  /* 0x0000001fff030819 */ /* 0x000fe40000011402 */
[----:B------:R-:W-:Y:S01]  /*8e50*/  @!P0 CS2R R2, SRZ ;  /* 0x0000000000028805 */ /* 0x000fe2000001ff00 */
[----:B-1----:R-:W-:Y:S05]  /*8e60*/  BAR.SYNC.DEFER_BLOCKING 0x1, 0x100 ;  /* 0x0044000000007b1d */ /* 0x002fea0000010000 */
[----:B------:R-:W-:Y:S01]  /*8e70*/  IADD3 R4, P1, R5, R2, RZ ;  /* 0x0000000205047210 */ /* 0x000fe20007f3e0ff */
[----:B------:R-:W-:Y:S02]  /*8e80*/  IMAD R2, R9, R14, RZ ;  /* 0x0000000e09027224 */ /* 0x000fe400078e02ff */
[----:B------:R-:W-:Y:S01]  /*8e90*/  IMAD R9, R7, R11, R0 ;  /* 0x0000000b07097224 */ /* 0x000fe200078e0200 */
[----:B------:R-:W-:Y:S01]  /*8ea0*/  LEA.HI.X.SX32 R5, R5, R3, 0x1, P1 ;  /* 0x0000000305057211 */ /* 0x000fe200008f0eff */
[----:B------:R-:W-:-:S02]  /*8eb0*/  IMAD R11, R7, R15, R2 ;  /* 0x0000000f070b7224 */ /* 0x000fc400078e0202 */
[----:B------:R-:W-:-:S04]  /*8ec0*/  IMAD.WIDE.U32 R2, R7, R10, R4 ;  /* 0x0000000a07027225 */ /* 0x000fc800078e0004 */
[----:B------:R-:W-:Y:S01]  /*8ed0*/  IMAD.WIDE.U32 R4, R7, R14, R4 ;  /* 0x0000000e07047225 */ /* 0x000fe200078e0004 */
[----:B------:R-:W-:Y:S02]  /*8ee0*/  SHF.R.S32.HI R7, RZ, 0x1f, R235 ;  /* 0x0000001fff077819 */ /* 0x000fe400000114eb */
[----:B------:R-:W-:Y:S01]  /*8ef0*/  SEL R235, R235, RZ, !P0 ;  /* 0x000000ffebeb7207 */ /* 0x000fe20004000000 */
[----:B------:R-:W-:Y:S01]  /*8f00*/  IMAD.IADD R3, R3, 0x1, R9 ;  /* 0x0000000103037824 */ /* 0x000fe200078e0209 */
[----:B------:R-:W-:Y:S01]  /*8f10*/  SEL R7, R7, RZ, !P0 ;  /* 0x000000ff07077207 */ /* 0x000fe20004000000 */
[----:B------:R-:W-:Y:S01]  /*8f20*/  IMAD.IADD R5, R5, 0x1, R11 ;  /* 0x0000000105057824 */ /* 0x000fe200078e020b */
[----:B------:R-:W-:Y:S01]  /*8f30*/  ISETP.NE.AND P0, PT, R23, RZ, PT ;  /* 0x000000ff1700720c */ /* 0x000fe20003f05270 */
[----:B------:R-:W-:-:S04]  /*8f40*/  IMAD.WIDE.U32 R2, R235, R12, R2 ;  /* 0x0000000ceb027225 */ /* 0x000fc800078e0002 */
[C---:B------:R-:W-:Y:S01]  /*8f50*/  IMAD R0, R7.reuse, R12, RZ ;  /* 0x0000000c07007224 */ /* 0x040fe200078e02ff */
[----:B------:R-:W-:Y:S01]  /*8f60*/  LEA R18, P1, R2, R18, 0x2 ;  /* 0x0000001202127211 */ /* 0x000fe200078210ff */
[-C--:B------:R-:W-:Y:S02]  /*8f70*/  IMAD R8, R7, R16.reuse, RZ ;  /* 0x0000001007087224 */ /* 0x080fe400078e02ff */
[----:B------:R-:W-:-:S04]  /*8f80*/  IMAD.WIDE.U32 R4, R235, R16, R4 ;  /* 0x00000010eb047225 */ /* 0x000fc800078e0004 */
[C---:B------:R-:W-:Y:S01]  /*8f90*/  IMAD R7, R235.reuse, R13, R0 ;  /* 0x0000000deb077224 */ /* 0x040fe200078e0200 */
[----:B---3--:R-:W-:Y:S01]  /*8fa0*/  LEA R20, P2, R4, R20, 0x2 ;  /* 0x0000001404147211 */ /* 0x008fe200078410ff */
[----:B------:R-:W-:Y:S02]  /*8fb0*/  IMAD R235, R235, R17, R8 ;  /* 0x00000011ebeb7224 */ /* 0x000fe400078e0208 */
[----:B------:R-:W-:Y:S02]  /*8fc0*/  IMAD.IADD R3, R3, 0x1, R7 ;  /* 0x0000000103037824 */ /* 0x000fe400078e0207 */
[----:B------:R-:W-:-:S03]  /*8fd0*/  IMAD.IADD R0, R5, 0x1, R235 ;  /* 0x0000000105007824 */ /* 0x000fc600078e02eb */
[----:B------:R-:W-:Y:S02]  /*8fe0*/  LEA.HI.X R3, R2, R19, R3, 0x2, P1 ;  /* 0x0000001302037211 */ /* 0x000fe400008f1403 */
[----:B------:R-:W-:Y:S01]  /*8ff0*/  LEA.HI.X R0, R4, R21, R0, 0x2, P2 ;  /* 0x0000001504007211 */ /* 0x000fe200010f1400 */
[----:B----4-:R-:W-:Y:S06]  /*9000*/  @P0 BRA `(.L_x_271) ;  /* 0x0000000000340947 */ /* 0x010fec0003800000 */
[----:B------:R-:W-:Y:S01]  /*9010*/  R2UR UR6, R20 ;  /* 0x00000000140672ca */ /* 0x000fe200000e0000 */
[----:B------:R-:W-:Y:S01]  /*9020*/  UMOV UR5, 0x1400 ;  /* 0x0000140000057882 */ /* 0x000fe20000000000 */
[----:B------:R-:W-:Y:S01]  /*9030*/  R2UR UR7, R0 ;  /* 0x00000000000772ca */ /* 0x000fe200000e0000 */
[----:B------:R-:W-:Y:S01]  /*9040*/  UMOV UR8, 0x0 ;  /* 0x0000000000087882 */ /* 0x000fe20000000000 */
[----:B------:R-:W-:Y:S01]  /*9050*/  PLOP3.LUT P0, PT, PT, PT, PT, 0x80, 0x0 ;  /* 0x000000000000781c */ /* 0x000fe20003f0f070 */
[----:B------:R-:W-:-:S12]  /*9060*/  UMOV UR9, 0x14f00000 ;  /* 0x14f0000000097882 */ /* 0x000fd80000000000 */
.L_x_272:
[----:B------:R-:W-:Y:S01]  /*9070*/  @P0 ELECT P1, URZ, PT ;  /* 0x00000000003f082f */ /* 0x000fe20003820000 */
[----:B------:R1:W-:-:S12]  /*9080*/  UBLKRED.G.S.ADD.F32.RN [UR6], [UR4], UR5, desc[UR8] ;  /* 0x00000806040073bb */ /* 0x0003d800080a1405 */
[----:B------:R-:W-:Y:S02]  /*9090*/  @P1 PLOP3.LUT P0, PT, P1, PT, PT, 0x8, 0x0 ;  /* 0x000000000000181c */ /* 0x000fe40000f0e170 */
[----:B------:R-:W-:-:S11]  /*90a0*/  PLOP3.LUT P1, PT, PT, PT, PT, 0x8, 0x0 ;  /* 0x000000000000781c */ /* 0x000fd60003f2e170 */
[----:B-1----:R-:W-:Y:S05]  /*90b0*/  @P0 BRA.U.ANY `(.L_x_272) ;  /* 0xfffffffd00ec0947 */ /* 0x002fea000393ffff */
[----:B------:R0:W-:Y:S01]  /*90c0*/  UTMACMDFLUSH ;  /* 0x00000000000079b7 */ /* 0x0001e20000000000 */
[----:B------:R-:W-:-:S04]  /*90d0*/  DEPBAR.LE SB0, 0x0 ;  /* 0x000080000000791a */ /* 0x000fc80000000000 */
.L_x_271:
[----:B------:R-:W-:Y:S05]  /*90e0*/  BSYNC B1 ;  /* 0x0000000000017941 */ /* 0x000fea0003800000 */
.L_x_270:
[----:B------:R-:W-:Y:S01]  /*90f0*/  BAR.SYNC.DEFER_BLOCKING 0x1, 0x100 ;  /* 0x0044000000007b1d */ /* 0x000fe20000010000 */
[----:B------:R-:W-:-:S05]  /*9100*/  ISETP.NE.AND P0, PT, R22, 0x80, PT ;  /* 0x000000801600780c */ /* 0x000fca0003f05270 */
        /* <DEDUP_REMOVED lines=21> */
[----:B-1----:R-:W1:Y:S02]  /*9260*/  FENCE.VIEW.ASYNC.S ;  /* 0x00000000000073c6 */ /* 0x002e640000000000 */
[----:B-1----:R-:W-:Y:S06]  /*9270*/  BAR.SYNC.DEFER_BLOCKING 0x1, 0x100 ;  /* 0x0044000000007b1d */ /* 0x002fec0000010000 */
[----:B------:R-:W-:Y:S05]  /*9280*/  @P0 BRA `(.L_x_252) ;  /* 0x0000002000200947 */ /* 0x000fea0003800000 */
[----:B------:R-:W-:Y:S01]  /*9290*/  R2UR UR6, R18 ;  /* 0x00000000120672ca */ /* 0x000fe200000e0000 */
[----:B------:R-:W-:Y:S01]  /*92a0*/  UMOV UR5, 0x1400 ;  /* 0x0000140000057882 */ /* 0x000fe20000000000 */
[----:B------:R-:W-:Y:S01]  /*92b0*/  R2UR UR7, R3 ;  /* 0x00000000030772ca */ /* 0x000fe200000e0000 */
[----:B------:R-:W-:Y:S01]  /*92c0*/  UMOV UR8, 0x0 ;  /* 0x0000000000087882 */ /* 0x000fe20000000000 */
[----:B------:R-:W-:Y:S01]  /*92d0*/  PLOP3.LUT P0, PT, PT, PT, PT, 0x80, 0x0 ;  /* 0x000000000000781c */ /* 0x000fe20003f0f070 */
[----:B------:R-:W-:-:S12]  /*92e0*/  UMOV UR9, 0x14f00000 ;  /* 0x14f0000000097882 */ /* 0x000fd80000000000 */
.L_x_273:
[----:B------:R-:W-:Y:S01]  /*92f0*/  @P0 ELECT P1, URZ, PT ;  /* 0x00000000003f082f */ /* 0x000fe20003820000 */
[----:B------:R1:W-:-:S12]  /*9300*/  UBLKRED.G.S.ADD.F32.RN [UR6], [UR4], UR5, desc[UR8] ;  /* 0x00000806040073bb */ /* 0x0003d800080a1405 */
[----:B------:R-:W-:Y:S02]  /*9310*/  @P1 PLOP3.LUT P0, PT, P1, PT, PT, 0x8, 0x0 ;  /* 0x000000000000181c */ /* 0x000fe40000f0e170 */
[----:B------:R-:W-:-:S11]  /*9320*/  PLOP3.LUT P1, PT, PT, PT, PT, 0x8, 0x0 ;  /* 0x000000000000781c */ /* 0x000fd60003f2e170 */
[----:B-1----:R-:W-:Y:S05]  /*9330*/  @P0 BRA.U.ANY `(.L_x_273) ;  /* 0xfffffffd00ec0947 */ /* 0x002fea000393ffff */
[----:B------:R0:W-:Y:S01]  /*9340*/  UTMACMDFLUSH ;  /* 0x00000000000079b7 */ /* 0x0001e20000000000 */
[----:B------:R-:W-:-:S04]  /*9350*/  DEPBAR.LE SB0, 0x0 ;  /* 0x000080000000791a */ /* 0x000fc80000000000 */
[----:B------:R-:W-:Y:S05]  /*9360*/  BRA `(.L_x_252) ;  /* 0x0000001c00e87947 */ /* 0x000fea0003800000 */
.L_x_247:
[----:B------:R-:W-:-:S08]  /*9370*/  NOP ;  /* 0x0000000000007918 */ /* 0x000fd00000000000 */
[----:B------:R-:W1:-:S00]  /*9380*/  USETMAXREG.DEALLOC.CTAPOOL 0x18 ;  /* 0x00000018000079c8 */ /* 0x000e4000080e0500 */
[----:B-1----:R-:W-:-:S06]  /*9390*/  LOP3.LUT R0, R0, 0x3, RZ, 0xc0, !PT ;  /* 0x0000000300007812 */ /* 0x002fcc00078ec0ff */
[----:B------:R-:W1:Y:S02]  /*93a0*/  SHFL.IDX PT, R0, R0, RZ, 0x1f ;  /* 0x00001fff00007589 */ /* 0x000e6400000e0000 */
[----:B-1----:R-:W-:-:S13]  /*93b0*/  ISETP.NE.AND P0, PT, R0, RZ, PT ;  /* 0x000000ff0000720c */ /* 0x002fda0003f05270 */
[----:B------:R-:W-:Y:S05]  /*93c0*/  @P0 BRA `(.L_x_252) ;  /* 0x0000001c00d00947 */ /* 0x000fea0003800000 */
[----:B------:R-:W-:Y:S01]  /*93d0*/  ULDC.64 UR4, c[0x0][0x8e0] ;  /* 0x0002380000047ab9 */ /* 0x000fe20000000a00 */
[----:B------:R-:W1:Y:S01]  /*93e0*/  S2R R9, SR_CTAID.Z ;  /* 0x0000000000097919 */ /* 0x000e620000002700 */
[----:B------:R-:W-:Y:S01]  /*93f0*/  ISETP.NE.U32.AND P0, PT, RZ, UR4, PT ;  /* 0x00000004ff007c0c */ /* 0x000fe2000bf05070 */
[----:B------:R-:W2:Y:S03]  /*9400*/  S2UR UR20, SR_CTAID.Y ;  /* 0x00000000001479c3 */ /* 0x000ea60000002600 */
[----:B------:R-:W-:-:S13]  /*9410*/  ISETP.NE.AND.EX P0, PT, RZ, UR5, PT, P0 ;  /* 0x00000005ff007c0c */ /* 0x000fda000bf05300 */
[----:B------:R-:W-:Y:S05]  /*9420*/  @!P0 BRA `(.L_x_274) ;  /* 0x0000000000148947 */ /* 0x000fea0003800000 */
[----:B------:R-:W1:Y:S01]  /*9430*/  LDC.64 R2, c[0x0][0x8e0] ;  /* 0x00023800ff027b82 */ /* 0x000e620000000a00 */
[----:B------:R-:W-:Y:S01]  /*9440*/  ULDC.64 UR4, c[0x0][0x208] ;  /* 0x0000820000047ab9 */ /* 0x000fe20000000a00 */
[----:B-1----:R-:W-:-:S05]  /*9450*/  IMAD.WIDE R2, R9, 0x4, R2 ;  /* 0x0000000409027825 */ /* 0x002fca00078e0202 */
[----:B------:R1:W5:Y:S01]  /*9460*/  LDG.E R0, desc[UR4][R2.64] ;  /* 0x0000000402007981 */ /* 0x000362000c1e1900 */
[----:B------:R-:W-:Y:S05]  /*9470*/  BRA `(.L_x_275) ;  /* 0x0000000000307947 */ /* 0x000fea0003800000 */
.L_x_274:
[----:B------:R-:W-:Y:S02]  /*9480*/  ULDC.64 UR4, c[0x0][0x8d8] ;  /* 0x0002360000047ab9 */ /* 0x000fe40000000a00 */
[----:B------:R-:W-:-:S04]  /*9490*/  ISETP.NE.U32.AND P0, PT, RZ, UR4, PT ;  /* 0x00000004ff007c0c */ /* 0x000fc8000bf05070 */
[----:B------:R-:W-:-:S13]  /*94a0*/  ISETP.NE.AND.EX P0, PT, RZ, UR5, PT, P0 ;  /* 0x00000005ff007c0c */ /* 0x000fda000bf05300 */
[----:B------:R-:W-:Y:S05]  /*94b0*/  @!P0 BRA `(.L_x_276) ;  /* 0x00000000001c8947 */ /* 0x000fea0003800000 */
[----:B------:R-:W1:Y:S01]  /*94c0*/  LDC.64 R2, c[0x0][0x8d8] ;  /* 0x00023600ff027b82 */ /* 0x000e620000000a00 */
[----:B------:R-:W-:Y:S01]  /*94d0*/  ULDC.64 UR4, c[0x0][0x208] ;  /* 0x0000820000047ab9 */ /* 0x000fe20000000a00 */
[----:B-1----:R-:W-:-:S05]  /*94e0*/  IMAD.WIDE R2, R9, 0x4, R2 ;  /* 0x0000000409027825 */ /* 0x002fca00078e0202 */
[----:B------:R-:W3:Y:S04]  /*94f0*/  LDG.E R0, desc[UR4][R2.64] ;  /* 0x0000000402007981 */ /* 0x000ee8000c1e1900 */
[----:B------:R-:W3:Y:S02]  /*9500*/  LDG.E R5, desc[UR4][R2.64+0x4] ;  /* 0x0000040402057981 */ /* 0x000ee4000c1e1900 */
[----:B---3--:R-:W-:Y:S01]  /*9510*/  IMAD.IADD R0, R5, 0x1, -R0 ;  /* 0x0000000105007824 */ /* 0x008fe200078e0a00 */
[----:B------:R-:W-:Y:S06]  /*9520*/  BRA `(.L_x_275) ;  /* 0x0000000000047947 */ /* 0x000fec0003800000 */
.L_x_276:
[----:B------:R-:W3:Y:S02]  /*9530*/  LDC R0, c[0x0][0x8c4] ;  /* 0x00023100ff007b82 */ /* 0x000ee40000000800 */
.L_x_275:
[----:B------:R-:W4:Y:S01]  /*9540*/  S2R R15, SR_CTAID.X ;  /* 0x00000000000f7919 */ /* 0x000f220000002500 */
[----:B------:R-:W-:Y:S02]  /*9550*/  IMAD.MOV.U32 R5, RZ, RZ, RZ ;  /* 0x000000ffff057224 */ /* 0x000fe400078e00ff */
[----:B------:R-:W-:Y:S02]  /*9560*/  IMAD.MOV.U32 R4, RZ, RZ, 0x1 ;  /* 0x00000001ff047424 */ /* 0x000fe400078e00ff */
[----:B----4-:R-:W-:-:S05]  /*9570*/  IMAD R15, R15, 0x50, RZ ;  /* 0x000000500f0f7824 */ /* 0x010fca00078e02ff */
[----:B---3-5:R-:W-:Y:S01]  /*9580*/  ISETP.GE.AND P0, PT, R15, R0, PT ;  /* 0x000000000f00720c */ /* 0x028fe20003f06270 */
[----:B------:R-:W-:-:S03]  /*9590*/  IMAD.MOV.U32 R0, RZ, RZ, 0x1 ;  /* 0x00000001ff007424 */ /* 0x000fc600078e00ff */
[----:B-1----:R-:W-:-:S04]  /*95a0*/  SEL R9, R9, 0xffffffff, !P0 ;  /* 0xffffffff09097807 */ /* 0x002fc80004000000 */
[----:B------:R-:W-:-:S13]  /*95b0*/  ISETP.GE.AND P0, PT, R9, RZ, PT ;  /* 0x000000ff0900720c */ /* 0x000fda0003f06270 */
[----:B------:R-:W-:Y:S05]  /*95c0*/  @!P0 BRA `(.L_x_277) ;  /* 0x0000001800d48947 */ /* 0x000fea0003800000 */
[----:B------:R-:W1:Y:S01]  /*95d0*/  LDC.64 R10, c[0x0][0x770] ;  /* 0x0001dc00ff0a7b82 */ /* 0x000e620000000a00 */
[----:B------:R-:W-:-:S07]  /*95e0*/  ULDC.64 UR6, c[0x0][0x208] ;  /* 0x0000820000067ab9 */ /* 0x000fce0000000a00 */
[----:B------:R-:W3:Y:S08]  /*95f0*/  LDC.64 R4, c[0x0][0x770] ;  /* 0x0001dc00ff047b82 */ /* 0x000ef00000000a00 */
[----:B------:R-:W4:Y:S01]  /*9600*/  LDC.64 R6, c[0x0][0x778] ;  /* 0x0001de00ff067b82 */ /* 0x000f220000000a00 */
[----:B-1----:R-:W-:-:S07]  /*9610*/  ISETP.NE.U32.AND P1, PT, R10, RZ, PT ;  /* 0x000000ff0a00720c */ /* 0x002fce0003f25070 */
[----:B------:R-:W1:Y:S01]  /*9620*/  LDC.64 R2, c[0x0][0x780] ;  /* 0x0001e000ff027b82 */ /* 0x000e620000000a00 */
[----:B------:R-:W-:Y:S01]  /*9630*/  ISETP.NE.AND.EX P1, PT, R11, RZ, PT, P1 ;  /* 0x000000ff0b00720c */ /* 0x000fe20003f25310 */
[----:B---3--:R-:W-:Y:S01]  /*9640*/  IMAD.WIDE R4, R9, 0x4, R4 ;  /* 0x0000000409047825 */ /* 0x008fe200078e0204 */
[----:B----4-:R-:W-:-:S11]  /*9650*/  ISETP.NE.U32.AND P0, PT, R6, RZ, PT ;  /* 0x000000ff0600720c */ /* 0x010fd60003f05070 */
[----:B------:R-:W3:Y:S01]  /*9660*/  @P1 LDG.E R13, desc[UR6][R4.64] ;  /* 0x00000006040d1981 */ /* 0x000ee2000c1e1900 */
[----:B------:R-:W-:-:S03]  /*9670*/  ISETP.NE.AND.EX P0, PT, R7, RZ, PT, P0 ;  /* 0x000000ff0700720c */ /* 0x000fc60003f05300 */
[----:B------:R-:W4:Y:S01]  /*9680*/  @P1 LDG.E R14, desc[UR6][R4.64] ;  /* 0x00000006040e1981 */ /* 0x000f22000c1e1900 */
[----:B-1----:R-:W-:-:S04]  /*9690*/  ISETP.NE.U32.AND P2, PT, R2, RZ, PT ;  /* 0x000000ff0200720c */ /* 0x002fc80003f45070 */
[----:B------:R-:W-:-:S05]  /*96a0*/  ISETP.NE.AND.EX P2, PT, R3, RZ, PT, P2 ;  /* 0x000000ff0300720c */ /* 0x000fca0003f45320 */
[----:B------:R-:W1:Y:S08]  /*96b0*/  @P0 LDC.64 R2, c[0x0][0x778] ;  /* 0x0001de00ff020b82 */ /* 0x000e700000000a00 */
[----:B------:R-:W2:Y:S01]  /*96c0*/  @P2 LDC.64 R6, c[0x0][0x780] ;  /* 0x0001e000ff062b82 */ /* 0x000ea20000000a00 */
[----:B------:R-:W-:Y:S01]  /*96d0*/  IMAD.MOV.U32 R12, RZ, RZ, RZ ;  /* 0x000000ffff0c7224 */ /* 0x000fe200078e00ff */
[----:B------:R-:W-:Y:S01]  /*96e0*/  ULDC UR4, c[0x0][0x280] ;  /* 0x0000a00000047ab9 */ /* 0x000fe20000000800 */
[----:B-1----:R-:W-:-:S05]  /*96f0*/  @P0 IMAD.WIDE R2, R9, 0x4, R2 ;  /* 0x0000000409020825 */ /* 0x002fca00078e0202 */
[----:B------:R2:W5:Y:S01]  /*9700*/  @P0 LDG.E R12, desc[UR6][R2.64] ;  /* 0x00000006020c0981 */ /* 0x000562000c1e1900 */
[----:B------:R-:W-:Y:S02]  /*9710*/  IMAD.U32 R8, RZ, RZ, UR4 ;  /* 0x00000004ff087e24 */ /* 0x000fe4000f8e00ff */
[----:B--2---:R-:W-:Y:S01]  /*9720*/  @P2 IMAD.WIDE R2, R9, 0x4, R6 ;  /* 0x0000000409022825 */ /* 0x004fe200078e0206 */
[----:B------:R-:W-:-:S04]  /*9730*/  VOTEU.ANY UP0, P1 ;  /* 0x00000000003f7886 */ /* 0x000fc80000800100 */
[----:B------:R1:W5:Y:S02]  /*9740*/  @P2 LDG.E R8, desc[UR6][R2.64] ;  /* 0x0000000602082981 */ /* 0x000364000c1e1900 */
[----:B-1----:R-:W-:Y:S01]  /*9750*/  CS2R R2, SRZ ;  /* 0x0000000000027805 */ /* 0x002fe2000001ff00 */
[----:B---3--:R-:W-:-:S05]  /*9760*/  @P1 IMAD R13, R9, 0x40, R13 ;  /* 0x00000040090d1824 */ /* 0x008fca00078e020d */
[----:B------:R-:W-:-:S04]  /*9770*/  @P1 SHF.R.S32.HI R6, RZ, 0x1f, R13 ;  /* 0x0000001fff061819 */ /* 0x000fc8000001140d */
[----:B------:R-:W-:-:S04]  /*9780*/  @P1 LEA.HI R6, R6, R13, RZ, 0x6 ;  /* 0x0000000d06061211 */ /* 0x000fc800078f30ff */
[----:B------:R-:W-:Y:S02]  /*9790*/  @P1 LOP3.LUT R6, R6, 0xffffffc0, RZ, 0xc0, !PT ;  /* 0xffffffc006061812 */ /* 0x000fe400078ec0ff */
[----:B----4-:R-:W-:Y:S02]  /*97a0*/  @P1 R2UR UR4, R14 ;  /* 0x000000000e0412ca */ /* 0x010fe400000e0000 */
        /* <DEDUP_REMOVED lines=9> */
.L_x_278:
        /* <DEDUP_REMOVED lines=8> */
[----:B------:R-:W1:Y:S01]  /*98c0*/  LDC.64 R12, c[0x0][0x720] ;  /* 0x0001c800ff0c7b82 */ /* 0x000e620000000a00 */
[----:B------:R-:W-:Y:S01]  /*98d0*/  ISETP.NE.U32.AND P1, PT, R10, RZ, PT ;  /* 0x000000ff0a00720c */ /* 0x000fe20003f25070 */
[----:B------:R-:W-:Y:S01]  /*98e0*/  UISETP.NE.AND UP0, UPT, UR5, 0x1, UPT ;  /* 0x000000010500788c */ /* 0x000fe2000bf05270 */
[----:B------:R-:W-:Y:S01]  /*98f0*/  R2UR UR11, R15 ;  /* 0x000000000f0b72ca */ /* 0x000fe200000e0000 */
[----:B------:R-:W-:Y:S01]  /*9900*/  VOTEU.ANY UP1, P0 ;  /* 0x00000000003f7886 */ /* 0x000fe20000020100 */
[----:B------:R-:W-:Y:S02]  /*9910*/  R2UR UR21, R9 ;  /* 0x00000000091572ca */ /* 0x000fe400000e0000 */
[----:B------:R-:W-:Y:S02]  /*9920*/  ELECT P0, URZ, PT ;  /* 0x00000000003f782f */ /* 0x000fe40003800000 */
[----:B------:R-:W-:Y:S01]  /*9930*/  ISETP.NE.AND.EX P1, PT, R11, RZ, PT, P1 ;  /* 0x000000ff0b00720c */ /* 0x000fe20003f25310 */
[----:B------:R-:W-:Y:S01]  /*9940*/  UMOV UR12, UR20 ;  /* 0x00000014000c7c82 */ /* 0x000fe20008000000 */
[----:B------:R-:W-:Y:S01]  /*9950*/  SHF.R.S32.HI R15, RZ, 0x1f, R9 ;  /* 0x0000001fff0f7819 */ /* 0x000fe20000011409 */
[----:B------:R-:W-:-:S02]  /*9960*/  IMAD.MOV.U32 R5, RZ, RZ, RZ ;  /* 0x000000ffff057224 */ /* 0x000fc400078e00ff */
[----:B------:R-:W-:Y:S01]  /*9970*/  IMAD.MOV.U32 R4, RZ, RZ, 0x1 ;  /* 0x00000001ff047424 */ /* 0x000fe200078e00ff */
[----:B------:R-:W-:Y:S01]  /*9980*/  SEL R15, R15, RZ, !P1 ;  /* 0x000000ff0f0f7207 */ /* 0x000fe20004800000 */
[----:B------:R-:W-:Y:S01]  /*9990*/  @UP0 ULDC UR6, c[0x0][0x2f0] ;  /* 0x0000bc0000060ab9 */ /* 0x000fe20000000800 */
[----:B------:R-:W-:Y:S02]  /*99a0*/  UIADD3 UR11, UR11, UR4, URZ ;  /* 0x000000040b0b7290 */ /* 0x000fe4000fffe03f */
[----:B------:R-:W-:Y:S01]  /*99b0*/  USEL UR13, UR21, URZ, !UP1 ;  /* 0x0000003f150d7287 */ /* 0x000fe2000c800000 */
[----:B------:R-:W-:Y:S02]  /*99c0*/  @UP0 ULDC UR4, c[0x0][0x2ec] ;  /* 0x0000bb0000040ab9 */ /* 0x000fe40000000800 */
[----:B------:R-:W-:Y:S01]  /*99d0*/  VOTEU.ANY UP1, P1 ;  /* 0x00000000003f7886 */ /* 0x000fe20000820100 */
[----:B------:R-:W-:Y:S02]  /*99e0*/  UIMAD.WIDE.U32 UR4, UR20, UR4, URZ ;  /* 0x00000004140472a5 */ /* 0x000fe4000f8e003f */
[----:B------:R-:W-:Y:S01]  /*99f0*/  USEL UR21, UR21, URZ, !UP1 ;  /* 0x0000003f15157287 */ /* 0x000fe2000c800000 */
[----:B-1----:R-:W-:Y:S01]  /*9a00*/  IMAD R14, R15, R12, RZ ;  /* 0x0000000c0f0e7224 */ /* 0x002fe200078e02ff */
[----:B------:R-:W-:-:S04]  /*9a10*/  @UP0 USHF.R.U32.HI UR12, URZ, UR6, UR5 ;  /* 0x000000063f0c0299 */ /* 0x000fc80008011605 */
[----:B------:R-:W-:Y:S01]  /*9a20*/  IMAD R14, R13, UR21, R14 ;  /* 0x000000150d0e7c24 */ /* 0x000fe2000f8e020e */
[----:B------:R-:W-:Y:S07]  /*9a30*/  @!P0 BRA `(.L_x_277) ;  /* 0x0000001400b88947 */ /* 0x000fee0003800000 */
[----:B------:R-:W1:Y:S01]  /*9a40*/  S2R R5, SR_CgaCtaId ;  /* 0x0000000000057919 */ /* 0x000e620000008800 */
[----:B------:R-:W-:Y:S01]  /*9a50*/  MOV R0, 0x400 ;  /* 0x0000040000007802 */ /* 0x000fe20000000f00 */
[----:B------:R-:W2:Y:S03]  /*9a60*/  S2R R4, SR_CTAID.Y ;  /* 0x0000000000047919 */ /* 0x000ea60000002600 */
[----:B-1----:R-:W-:Y:S01]  /*9a70*/  LEA R0, R5, R0, 0x18 ;  /* 0x0000000005007211 */ /* 0x002fe200078ec0ff */
[----:B------:R-:W-:-:S05]  /*9a80*/  IMAD.MOV.U32 R5, RZ, RZ, 0x1 ;  /* 0x00000001ff057424 */ /* 0x000fca00078e00ff */
[----:B------:R-:W-:-:S04]  /*9a90*/  SHF.L.U32 R5, R5, 0x1f, RZ ;  /* 0x0000001f05057819 */ /* 0x000fc800000006ff */
[----:B------:R-:W1:Y:S02]  /*9aa0*/  SYNCS.PHASECHK.TRANS64.TRYWAIT P0, [R0+URZ+0x31820], R5 ;  /* 0x03182005000075a7 */ /* 0x000e64000800017f */
[----:B-12---:R-:W-:Y:S05]  /*9ab0*/  @!P0 BRA `(.L_x_279) ;  /* 0x0000001800588947 */ /* 0x006fea0003800000 */
.L_x_294:
[----:B------:R-:W2:Y:S01]  /*9ac0*/  S2R R6, SR_TID.X ;  /* 0x0000000000067919 */ /* 0x000ea20000002100 */
[----:B------:R-:W-:Y:S01]  /*9ad0*/  IMAD.WIDE.U32 R18, R12, UR21, RZ ;  /* 0x000000150c127c25 */ /* 0x000fe2000f8e00ff */
[----:B------:R-:W-:-:S03]  /*9ae0*/  SHF.R.S32.HI R4, RZ, 0x1f, R4 ;  /* 0x0000001fff047819 */ /* 0x000fc60000011404 */
[----:B------:R-:W-:Y:S01]  /*9af0*/  IMAD.IADD R7, R19, 0x1, R14 ;  /* 0x0000000113077824 */ /* 0x000fe200078e020e */
[----:B--2---:R-:W-:-:S04]  /*9b00*/  LOP3.LUT R6, R6, 0x7f, RZ, 0xc0, !PT ;  /* 0x0000007f06067812 */ /* 0x004fc800078ec0ff */
[----:B------:R-:W-:Y:S01]  /*9b10*/  ISETP.NE.AND P0, PT, R6, RZ, PT ;  /* 0x000000ff0600720c */ /* 0x000fe20003f05270 */
[----:B------:R-:W-:-:S12]  /*9b20*/  IMAD.MOV.U32 R6, RZ, RZ, 0x1 ;  /* 0x00000001ff067424 */ /* 0x000fd800078e00ff */
[----:B------:R-:W-:Y:S05]  /*9b30*/  @P0 BRA `(.L_x_280) ;  /* 0x0000000000180947 */ /* 0x000fea0003800000 */
[----:B------:R-:W2:Y:S01]  /*9b40*/  S2R R9, SR_TID.X ;  /* 0x0000000000097919 */ /* 0x000ea20000002100 */
[----:B-1----:R-:W-:-:S04]  /*9b50*/  IMAD.MOV.U32 R5, RZ, RZ, 0x8100 ;  /* 0x00008100ff057424 */ /* 0x002fc800078e00ff */
[----:B------:R3:W-:Y:S01]  /*9b60*/  SYNCS.ARRIVE.TRANS64 RZ, [R0+URZ+0x31810], R5 ;  /* 0x0318100500ff79a7 */ /* 0x0007e2000800003f */
[----:B--2---:R-:W-:-:S13]  /*9b70*/  LOP3.LUT P1, RZ, R9, 0x1f, RZ, 0xc0, !PT ;  /* 0x0000001f09ff7812 */ /* 0x004fda000782c0ff */
[----:B---3--:R-:W-:Y:S05]  /*9b80*/  @!P1 BRA `(.L_x_280) ;  /* 0x0000000000049947 */ /* 0x008fea0003800000 */
[----:B------:R-:W-:Y:S01]  /*9b90*/  BPT.TRAP 0x1 ;  /* 0x000000040000795c */ /* 0x000fe20000300000 */
.L_x_280:
[----:B------:R-:W2:Y:S01]  /*9ba0*/  LDC.64 R16, c[0x0][0x198] ;  /* 0x00006600ff107b82 */ /* 0x000ea20000000a00 */
[----:B------:R-:W-:Y:S01]  /*9bb0*/  R2UR UR8, R0 ;  /* 0x00000000000872ca */ /* 0x000fe200000e0000 */
[----:B------:R-:W-:Y:S01]  /*9bc0*/  UMOV UR6, 0x0 ;  /* 0x0000000000067882 */ /* 0x000fe20000000000 */
[----:B------:R-:W-:Y:S01]  /*9bd0*/  UMOV UR7, 0x14f00000 ;  /* 0x14f0000000077882 */ /* 0x000fe20000000000 */
[----:B------:R-:W-:Y:S01]  /*9be0*/  UMOV UR50, URZ ;  /* 0x0000003f00327c82 */ /* 0x000fe20008000000 */
[----:B------:R-:W-:Y:S01]  /*9bf0*/  UMOV UR52, UR20 ;  /* 0x0000001400347c82 */ /* 0x000fe20008000000 */
[----:B------:R-:W-:Y:S01]  /*9c00*/  UMOV UR53, UR21 ;  /* 0x0000001500357c82 */ /* 0x000fe20008000000 */
[----:B------:R-:W-:Y:S01]  /*9c10*/  UMOV UR34, 0x40 ;  /* 0x0000004000227882 */ /* 0x000fe20000000000 */
[----:B------:R-:W3:Y:S01]  /*9c20*/  LDC.64 R10, c[0x0][0x718] ;  /* 0x0001c600ff0a7b82 */ /* 0x000ee20000000a00 */
        /* <DEDUP_REMOVED lines=10> */
[----:B--2---:R-:W-:Y:S01]  /*9cd0*/  IMAD.MOV.U32 R9, RZ, RZ, R16 ;  /* 0x000000ffff097224 */ /* 0x004fe200078e0010 */
[----:B------:R-:W-:Y:S01]  /*9ce0*/  UIADD3 UR30, UR8, 0x2c100, URZ ;  /* 0x0002c100081e7890 */ /* 0x000fe2000fffe03f */
[----:B------:R-:W-:Y:S01]  /*9cf0*/  UMOV UR33, UR49 ;  /* 0x0000003100217c82 */ /* 0x000fe20008000000 */
[----:B------:R-:W-:Y:S01]  /*9d00*/  UMOV UR28, UR20 ;  /* 0x00000014001c7c82 */ /* 0x000fe20008000000 */
[----:B------:R-:W-:Y:S01]  /*9d10*/  UMOV UR29, UR21 ;  /* 0x00000015001d7c82 */ /* 0x000fe20008000000 */
[----:B------:R-:W-:Y:S01]  /*9d20*/  UMOV UR25, UR49 ;  /* 0x0000003100197c82 */ /* 0x000fe20008000000 */
[----:B------:R-:W-:Y:S01]  /*9d30*/  UMOV UR18, 0xc0 ;  /* 0x000000c000127882 */ /* 0x000fe20000000000 */
[----:B---3--:R-:W-:Y:S01]  /*9d40*/  IMAD R20, R4, R10, RZ ;  /* 0x0000000a04147224 */ /* 0x008fe200078e02ff */
        /* <DEDUP_REMOVED lines=15> */
[----:B-1----:R-:W-:Y:S01]  /*9e40*/  IMAD.WIDE.U32 R4, R10, UR20, R2 ;  /* 0x000000140a047c25 */ /* 0x002fe2000f8e0002 */
        /* <DEDUP_REMOVED lines=8> */
[----:B------:R-:W1:Y:S02]  /*9ed0*/  LDC.64 R12, c[0x0][0x700] ;  /* 0x0001c000ff0c7b82 */ /* 0x000e640000000a00 */
[----:B------:R-:W-:Y:S01]  /*9ee0*/  IMAD.IADD R14, R14, 0x1, R5 ;  /* 0x000000010e0e7824 */ /* 0x000fe200078e0205 */
[----:B------:R-:W-:Y:S01]  /*9ef0*/  UTMALDG.4D [UR48], [UR4], desc[UR6] ;  /* 0x00000630040075b4 */ /* 0x000fe20008019000 */
[----:B------:R2:W-:Y:S01]  /*9f00*/  UTMALDG.4D [UR32], [UR4], desc[UR6] ;  /* 0x00000620040075b4 */ /* 0x0005e20008019000 */
[----:B------:R3:W-:Y:S01]  /*9f10*/  UTMALDG.4D [UR24], [UR4], desc[UR6] ;  /* 0x00000618040075b4 */ /* 0x0007e20008019000 */
[C---:B-1----:R-:W-:Y:S01]  /*9f20*/  LEA R5, P1, R4.reuse, R12, 0x2 ;  /* 0x0000000c04057211 */ /* 0x042fe200078210ff */
[----:B------:R1:W-:Y:S03]  /*9f30*/  UTMALDG.4D [UR16], [UR4], desc[UR6] ;  /* 0x00000610040075b4 */ /* 0x0003e60008019000 */
[----:B------:R-:W-:-:S02]  /*9f40*/  LEA.HI.X R14, R4, R13, R14, 0x2, P1 ;  /* 0x0000000d040e7211 */ /* 0x000fc400008f140e */
[----:B------:R-:W-:Y:S01]  /*9f50*/  R2UR UR14, R5 ;  /* 0x00000000050e72ca */ /* 0x000fe200000e0000 */
[----:B------:R-:W-:Y:S01]  /*9f60*/  IMAD.MOV.U32 R5, RZ, RZ, 0x14000 ;  /* 0x00014000ff057424 */ /* 0x000fe200078e00ff */
[----:B------:R-:W-:Y:S02]  /*9f70*/  R2UR UR15, R14 ;  /* 0x000000000e0f72ca */ /* 0x000fe400000e0000 */
[----:B------:R-:W-:Y:S02]  /*9f80*/  IADD3 R4, P1, R9, 0x2f0, RZ ;  /* 0x000002f009047810 */ /* 0x000fe40007f3e0ff */
[----:B------:R-:W-:Y:S01]  /*9f90*/  MOV R14, UR45 ;  /* 0x0000002d000e7c02 */ /* 0x000fe20008000f00 */
[----:B--2---:R-:W-:Y:S01]  /*9fa0*/  UIADD3 UR32, UR8, 0xc800, URZ ;  /* 0x0000c80008207890 */ /* 0x004fe2000fffe03f */
        /* <DEDUP_REMOVED lines=8> */
[----:B---3--:R-:W-:Y:S01]  /*a030*/  UIADD3 UR24, UR8, 0x2800, URZ ;  /* 0x0000280008187890 */ /* 0x008fe2000fffe03f */
[----:B------:R3:W-:Y:S01]  /*a040*/  SYNCS.ARRIVE.TRANS64 RZ, [R0+URZ+0x31800], R5 ;  /* 0x0318000500ff79a7 */ /* 0x0007e2000800003f */
[----:B------:R-:W-:Y:S01]  /*a050*/  UMOV UR26, 0x40 ;  /* 0x00000040001a7882 */ /* 0x000fe20000000000 */
[----:B------:R-:W-:Y:S01]  /*a060*/  UMOV UR27, UR11 ;  /* 0x0000000b001b7c82 */ /* 0x000fe20008000000 */
[----:B------:R-:W-:Y:S01]  /*a070*/  UMOV UR28, UR12 ;  /* 0x0000000c001c7c82 */ /* 0x000fe20008000000 */
[----:B------:R-:W-:Y:S01]  /*a080*/  UMOV UR29, UR13 ;  /* 0x0000000d001d7c82 */ /* 0x000fe20008000000 */
[----:B-1----:R-:W-:Y:S01]  /*a090*/  R2UR UR4, R4 ;  /* 0x00000000040472ca */ /* 0x002fe200000e0000 */
[----:B------:R-:W-:Y:S01]  /*a0a0*/  IMAD.X R4, RZ, RZ, R11, P1 ;  /* 0x000000ffff047224 */ /* 0x000fe200008e060b */
[----:B------:R-:W-:Y:S01]  /*a0b0*/  UMOV UR7, 0x10000000 ;  /* 0x1000000000077882 */ /* 0x000fe20000000000 */
[----:B------:R-:W-:-:S02]  /*a0c0*/  ISETP.GE.AND P1, PT, R8, 0x41, PT ;  /* 0x000000410800780c */ /* 0x000fc40003f26270 */
[----:B---3--:R-:W-:Y:S02]  /*a0d0*/  MOV R5, UR43 ;  /* 0x0000002b00057c02 */ /* 0x008fe40008000f00 */
[----:B------:R-:W-:Y:S01]  /*a0e0*/  R2UR UR5, R4 ;  /* 0x00000000040572ca */ /* 0x000fe200000e0000 */
[----:B--2---:R-:W-:Y:S01]  /*a0f0*/  UIADD3 UR9, UR8, 0x31800, URZ ;  /* 0x0003180008097890 */ /* 0x004fe2000fffe03f */
        /* <DEDUP_REMOVED lines=9> */
[----:B-1----:R-:W-:Y:S01]  /*a190*/  UMOV UR10, 0xc0 ;  /* 0x000000c0000a7882 */ /* 0x002fe20000000000 */
[----:B--2---:R-:W-:Y:S01]  /*a1a0*/  UIADD3 UR24, UR8, 0xf000, URZ ;  /* 0x0000f00008187890 */ /* 0x004fe2000fffe03f */
[----:B------:R-:W-:Y:S01]  /*a1b0*/  UMOV UR26, 0x80 ;  /* 0x00000080001a7882 */ /* 0x000fe20000000000 */
[----:B---3--:R-:W-:Y:S01]  /*a1c0*/  R2UR UR45, R14 ;  /* 0x000000000e2d72ca */ /* 0x008fe200000e0000 */
        /* <DEDUP_REMOVED lines=12> */
[----:B----4-:R-:W-:Y:S05]  /*a290*/  @!P1 BRA `(.L_x_281) ;  /* 0x00000008007c9947 */ /* 0x010fea0003800000 */
[----:B------:R-:W1:Y:S01]  /*a2a0*/  LDC.64 R16, c[0x0][0x738] ;  /* 0x0001ce00ff107b82 */ /* 0x000e620000000a00 */
[----:B------:R-:W2:Y:S01]  /*a2b0*/  S2R R14, SR_CTAID.Y ;  /* 0x00000000000e7919 */ /* 0x000ea20000002600 */
[----:B------:R-:W-:Y:S02]  /*a2c0*/  VIADD R8, R8, 0x3f ;  /* 0x0000003f08087836 */ /* 0x000fe40000000000 */
[----:B-1----:R-:W-:-:S04]  /*a2d0*/  IMAD.WIDE.U32 R4, R16, UR21, R2 ;  /* 0x0000001510047c25 */ /* 0x002fc8000f8e0002 */
[----:B------:R-:W-:-:S04]  /*a2e0*/  IMAD R16, R15, R16, RZ ;  /* 0x000000100f107224 */ /* 0x000fc800078e02ff */
[----:B------:R-:W-:Y:S01]  /*a2f0*/  IMAD R16, R17, UR21, R16 ;  /* 0x0000001511107c24 */ /* 0x000fe2000f8e0210 */
[----:B--2---:R-:W-:-:S03]  /*a300*/  SHF.R.S32.HI R14, RZ, 0x1f, R14 ;  /* 0x0000001fff0e7819 */ /* 0x004fc6000001140e */
[----:B------:R-:W-:Y:S02]  /*a310*/  IMAD.IADD R5, R5, 0x1, R16 ;  /* 0x0000000105057824 */ /* 0x000fe400078e0210 */
[----:B------:R-:W1:Y:S02]  /*a320*/  LDC.64 R16, c[0x0][0x730] ;  /* 0x0001cc00ff107b82 */ /* 0x000e640000000a00 */
[----:B-1----:R-:W-:Y:S02]  /*a330*/  IMAD R6, R14, R16, RZ ;  /* 0x000000100e067224 */ /* 0x002fe400078e02ff */
[----:B------:R-:W-:Y:S01]  /*a340*/  IMAD.WIDE.U32 R4, R16, UR20, R4 ;  /* 0x0000001410047c25 */ /* 0x000fe2000f8e0004 */
[----:B------:R-:W1:Y:S03]  /*a350*/  S2R R14, SR_TID.X ;  /* 0x00000000000e7919 */ /* 0x000e660000002100 */
[----:B------:R-:W-:-:S02]  /*a360*/  IMAD R6, R17, UR20, R6 ;  /* 0x0000001411067c24 */ /* 0x000fc4000f8e0206 */
[----:B------:R-:W2:Y:S02]  /*a370*/  LDC.64 R16, c[0x0][0x728] ;  /* 0x0001ca00ff107b82 */ /* 0x000ea40000000a00 */
[----:B------:R-:W-:Y:S01]  /*a380*/  IMAD.IADD R6, R5, 0x1, R6 ;  /* 0x0000000105067824 */ /* 0x000fe200078e0206 */
[----:B--2---:R-:W-:Y:S01]  /*a390*/  LEA R5, P1, R4, R16, 0x2 ;  /* 0x0000001004057211 */ /* 0x004fe200078210ff */
        /* <DEDUP_REMOVED lines=15> */
[----:B-1----:R-:W-:Y:S01]  /*a490*/  LOP3.LUT R12, R14, 0x1f, RZ, 0xc0, !PT ;  /* 0x0000001f0e0c7812 */ /* 0x002fe200078ec0ff */
[----:B------:R-:W-:Y:S01]  /*a4a0*/  IMAD.MOV.U32 R14, RZ, RZ, 0x1 ;  /* 0x00000001ff0e7424 */ /* 0x000fe200078e00ff */
[----:B------:R-:W-:Y:S01]  /*a4b0*/  LEA.HI.SX32 R8, R8, 0xffffffff, 0x1a ;  /* 0xffffffff08087811 */ /* 0x000fe200078fd2ff */
[----:B------:R-:W-:-:S08]  /*a4c0*/  IMAD.X R10, RZ, RZ, R10, P1 ;  /* 0x000000ffff0a7224 */ /* 0x000fd000008e060a */
.L_x_286:
[----:B------:R-:W-:-:S04]  /*a4d0*/  SHF.L.U32 R9, R14, 0x1f, RZ ;  /* 0x0000001f0e097819 */ /* 0x000fc800000006ff */
[----:B-1----:R-:W1:Y:S02]  /*a4e0*/  SYNCS.PHASECHK.TRANS64.TRYWAIT P1, [R0+URZ+0x31838], R9 ;  /* 0x03183809000075a7 */ /* 0x002e64000802017f */
[----:B-12--5:R-:W-:Y:S05]  /*a4f0*/  @!P1 BRA `(.L_x_282) ;  /* 0x0000000c00dc9947 */ /* 0x026fea0003800000 */
.L_x_295:
[----:B------:R-:W-:Y:S05]  /*a500*/  @P0 BRA `(.L_x_283) ;  /* 0x0000000000140947 */ /* 0x000fea0003800000 */
[----:B------:R-:W-:Y:S01]  /*a510*/  ISETP.NE.AND P1, PT, R12, RZ, PT ;  /* 0x000000ff0c00720c */ /* 0x000fe20003f25270 */
[----:B-1----:R-:W-:-:S04]  /*a520*/  IMAD.MOV.U32 R9, RZ, RZ, 0x8100 ;  /* 0x00008100ff097424 */ /* 0x002fc800078e00ff */
[----:B------:R2:W-:Y:S08]  /*a530*/  SYNCS.ARRIVE.TRANS64 RZ, [R0+URZ+0x31830], R9 ;  /* 0x0318300900ff79a7 */ /* 0x0005f0000800003f */
[----:B------:R-:W-:Y:S05]  /*a540*/  @!P1 BRA `(.L_x_283) ;  /* 0x0000000000049947 */ /* 0x000fea0003800000 */
[----:B------:R-:W-:Y:S01]  /*a550*/  BPT.TRAP 0x1 ;  /* 0x000000040000795c */ /* 0x000fe20000300000 */
.L_x_283:
        /* <DEDUP_REMOVED lines=10> */
[----:B------:R-:W2:Y:S01]  /*a600*/  S2R R12, SR_TID.X ;  /* 0x00000000000c7919 */ /* 0x000ea20000002100 */
        /* <DEDUP_REMOVED lines=31> */
[----:B--2---:R-:W-:-:S04]  /*a800*/  LOP3.LUT R12, R12, 0x7f, RZ, 0xc0, !PT ;  /* 0x0000007f0c0c7812 */ /* 0x004fc800078ec0ff */
[----:B------:R-:W-:Y:S01]  /*a810*/  ISETP.NE.AND P2, PT, R12, RZ, PT ;  /* 0x000000ff0c00720c */ /* 0x000fe20003f45270 */
[----:B------:R1:W-:Y:S01]  /*a820*/  UTMALDG.4D [UR24], [UR6], desc[UR8] ;  /* 0x00000818060075b4 */ /* 0x0003e20008019000 */
[----:B------:R-:W2:Y:S01]  /*a830*/  S2R R12, SR_TID.X ;  /* 0x00000000000c7919 */ /* 0x000ea20000002100 */
[----:B---3--:R-:W-:Y:S02]  /*a840*/  UIADD3 UR16, UR14, 0x2a100, URZ ;  /* 0x0002a1000e107890 */ /* 0x008fe4000fffe03f */
[----:B------:R-:W-:Y:S01]  /*a850*/  UIADD3 UR14, UR14, 0x2c300, URZ ;  /* 0x0002c3000e0e7890 */ /* 0x000fe2000fffe03f */
[----:B------:R-:W-:-:S06]  /*a860*/  UMOV UR18, 0xc0 ;  /* 0x000000c000127882 */ /* 0x000fcc0000000000 */
[----:B------:R1:W-:Y:S02]  /*a870*/  UTMALDG.4D [UR16], [UR6], desc[UR8] ;  /* 0x00000810060075b4 */ /* 0x0003e40008019000 */
[----:B------:R1:W-:Y:S01]  /*a880*/  UBLKCP.S.G [UR14], [UR4], UR10 ;  /* 0x0000000e040073ba */ /* 0x0003e2000800020a */
[----:B------:R-:W3:Y:S01]  /*a890*/  SYNCS.PHASECHK.TRANS64.TRYWAIT P1, [R19+URZ+0x31820], R20 ;  /* 0x03182014130075a7 */ /* 0x000ee2000802017f */
[----:B--2---:R-:W-:Y:S01]  /*a8a0*/  LOP3.LUT R12, R12, 0x1f, RZ, 0xc0, !PT ;  /* 0x0000001f0c0c7812 */ /* 0x004fe200078ec0ff */
[----:B-1-3--:R-:W-:Y:S06]  /*a8b0*/  @!P1 BRA `(.L_x_284) ;  /* 0x0000000c00009947 */ /* 0x00afec0003800000 */
.L_x_297:
[----:B------:R-:W-:Y:S01]  /*a8c0*/  LOP3.LUT R14, R14, 0x1, RZ, 0x3c, !PT ;  /* 0x000000010e0e7812 */ /* 0x000fe200078e3cff */
[----:B------:R-:W-:Y:S06]  /*a8d0*/  @P2 BRA `(.L_x_285) ;  /* 0x0000000000142947 */ /* 0x000fec0003800000 */
[----:B------:R-:W-:Y:S01]  /*a8e0*/  ISETP.NE.AND P1, PT, R12, RZ, PT ;  /* 0x000000ff0c00720c */ /* 0x000fe20003f25270 */
[----:B-1----:R-:W-:-:S04]  /*a8f0*/  IMAD.MOV.U32 R20, RZ, RZ, 0x8100 ;  /* 0x00008100ff147424 */ /* 0x002fc800078e00ff */
[----:B------:R2:W-:Y:S08]  /*a900*/  SYNCS.ARRIVE.TRANS64 RZ, [R19+URZ+0x31810], R20 ;  /* 0x0318101413ff79a7 */ /* 0x0005f0000800003f */
[----:B------:R-:W-:Y:S05]  /*a910*/  @!P1 BRA `(.L_x_285) ;  /* 0x0000000000049947 */ /* 0x000fea0003800000 */
[----:B------:R-:W-:Y:S01]  /*a920*/  BPT.TRAP 0x1 ;  /* 0x000000040000795c */ /* 0x000fe20000300000 */
.L_x_285:
        /* <DEDUP_REMOVED lines=52> */
[----:B---3--:R-:W-:Y:S05]  /*ac70*/  @!P1 BRA `(.L_x_286) ;  /* 0xfffffff800149947 */ /* 0x008fea000383ffff */
[----:B------:R-:W-:-:S07]  /*ac80*/  VIADD R5, R16, 0x1 ;  /* 0x0000000110057836 */ /* 0x000fce0000000000 */
.L_x_281:
[----:B------:R-:W3:Y:S01]  /*ac90*/  S2R R8, SR_CTAID.Y ;  /* 0x0000000000087919 */ /* 0x000ee20000002600 */
[----:B------:R-:W-:Y:S01]  /*aca0*/  SHF.L.U32 R7, R14, 0x1f, RZ ;  /* 0x0000001f0e077819 */ /* 0x000fe200000006ff */
[----:B------:R-:W4:Y:S03]  /*acb0*/  LDC.64 R16, c[0x0][0x730] ;  /* 0x0001cc00ff107b82 */ /* 0x000f260000000a00 */
[----:B------:R-:W1:Y:S05]  /*acc0*/  SYNCS.PHASECHK.TRANS64.TRYWAIT P1, [R0+URZ+0x31838], R7 ;  /* 0x03183807000075a7 */ /* 0x000e6a000802017f */
[----:B------:R-:W2:Y:S01]  /*acd0*/  LDC.64 R12, c[0x0][0x738] ;  /* 0x0001ce00ff0c7b82 */ /* 0x000ea20000000a00 */
[----:B----45:R-:W-:Y:S01]  /*ace0*/  IMAD.WIDE.U32 R2, R16, UR20, R2 ;  /* 0x0000001410027c25 */ /* 0x030fe2000f8e0002 */
[----:B---3--:R-:W-:-:S05]  /*acf0*/  SHF.R.S32.HI R8, RZ, 0x1f, R8 ;  /* 0x0000001fff087819 */ /* 0x008fca0000011408 */
[----:B------:R-:W-:-:S04]  /*ad00*/  IMAD R8, R8, R16, RZ ;  /* 0x0000001008087224 */ /* 0x000fc800078e02ff */
[----:B------:R-:W-:-:S04]  /*ad10*/  IMAD R17, R17, UR20, R8 ;  /* 0x0000001411117c24 */ /* 0x000fc8000f8e0208 */
[----:B------:R-:W-:Y:S02]  /*ad20*/  IMAD.IADD R3, R17, 0x1, R3 ;  /* 0x0000000111037824 */ /* 0x000fe400078e0203 */
[----:B--2---:R-:W-:Y:S02]  /*ad30*/  IMAD R8, R15, R12, RZ ;  /* 0x0000000c0f087224 */ /* 0x004fe400078e02ff */
[----:B------:R-:W-:-:S04]  /*ad40*/  IMAD.WIDE.U32 R2, R12, UR21, R2 ;  /* 0x000000150c027c25 */ /* 0x000fc8000f8e0002 */
[----:B------:R-:W-:Y:S01]  /*ad50*/  IMAD R13, R13, UR21, R8 ;  /* 0x000000150d0d7c24 */ /* 0x000fe2000f8e0208 */
[----:B-1----:R-:W-:Y:S06]  /*ad60*/  @!P1 BRA `(.L_x_287) ;  /* 0x0000000400ec9947 */ /* 0x002fec0003800000 */
.L_x_298:
[----:B-1----:R-:W-:Y:S01]  /*ad70*/  IMAD.IADD R7, R13, 0x1, R3 ;  /* 0x000000010d077824 */ /* 0x002fe200078e0203 */
[----:B------:R-:W-:Y:S06]  /*ad80*/  @P0 BRA `(.L_x_288) ;  /* 0x0000000000180947 */ /* 0x000fec0003800000 */
[----:B------:R-:W1:Y:S01]  /*ad90*/  S2R R8, SR_TID.X ;  /* 0x0000000000087919 */ /* 0x000e620000002100 */
[----:B------:R-:W-:-:S04]  /*ada0*/  IMAD.MOV.U32 R13, RZ, RZ, 0x8100 ;  /* 0x00008100ff0d7424 */ /* 0x000fc800078e00ff */
[----:B------:R2:W-:Y:S01]  /*adb0*/  SYNCS.ARRIVE.TRANS64 RZ, [R0+URZ+0x31830], R13 ;  /* 0x0318300d00ff79a7 */ /* 0x0005e2000800003f */
[----:B-1----:R-:W-:-:S13]  /*adc0*/  LOP3.LUT P0, RZ, R8, 0x1f, RZ, 0xc0, !PT ;  /* 0x0000001f08ff7812 */ /* 0x002fda000780c0ff */
[----:B--2---:R-:W-:Y:S05]  /*add0*/  @!P0 BRA `(.L_x_288) ;  /* 0x0000000000048947 */ /* 0x004fea0003800000 */
[----:B------:R-:W-:Y:S01]  /*ade0*/  BPT.TRAP 0x1 ;  /* 0x000000040000795c */ /* 0x000fe20000300000 */
.L_x_288:
[----:B------:R-:W1:Y:S01]  /*adf0*/  LDC.64 R12, c[0x0][0x728] ;  /* 0x0001ca00ff0c7b82 */ /* 0x000e620000000a00 */
        /* <DEDUP_REMOVED lines=21> */
[C---:B-1----:R-:W-:Y:S01]  /*af50*/  LEA R12, P0, R2.reuse, R12, 0x2 ;  /* 0x0000000c020c7211 */ /* 0x042fe200078010ff */
        /* <DEDUP_REMOVED lines=27> */
[----:B-1----:R-:W-:Y:S01]  /*b110*/  NOP ;  /* 0x0000000000007918 */ /* 0x002fe20000000000 */
.L_x_277:
[----:B------:R-:W-:Y:S05]  /*b120*/  WARPSYNC.ALL ;  /* 0x0000000000007948 */ /* 0x000fea0003800000 */
[----:B------:R-:W-:-:S13]  /*b130*/  ELECT P0, URZ, PT ;  /* 0x00000000003f782f */ /* 0x000fda0003800000 */
[----:B------:R-:W-:Y:S05]  /*b140*/  @!P0 BRA `(.L_x_252) ;  /* 0x0000000000708947 */ /* 0x000fea0003800000 */
[----:B------:R-:W-:-:S04]  /*b150*/  LOP3.LUT R21, R21, 0x2, RZ, 0xfc, !PT ;  /* 0x0000000215157812 */ /* 0x000fc800078efcff */
[----:B------:R-:W-:-:S13]  /*b160*/  ISETP.NE.AND P1, PT, R21, 0x3, PT ;  /* 0x000000031500780c */ /* 0x000fda0003f25270 */
[----:B------:R-:W-:Y:S05]  /*b170*/  @!P1 BRA `(.L_x_289) ;  /* 0x0000000000049947 */ /* 0x000fea0003800000 */
[----:B--2---:R-:W-:Y:S01]  /*b180*/  BPT.TRAP 0x1 ;  /* 0x000000040000795c */ /* 0x004fe20000300000 */
.L_x_289:
[----:B------:R-:W1:Y:S01]  /*b190*/  S2R R3, SR_CgaCtaId ;  /* 0x0000000000037919 */ /* 0x000e620000008800 */
[----:B------:R-:W-:-:S04]  /*b1a0*/  MOV R2, 0x400 ;  /* 0x0000040000027802 */ /* 0x000fc80000000f00 */
[----:B-1----:R-:W-:Y:S02]  /*b1b0*/  LEA R7, R3, R2, 0x18 ;  /* 0x0000000203077211 */ /* 0x002fe400078ec0ff */
[----:B------:R-:W-:-:S03]  /*b1c0*/  SHF.L.U32 R3, R0, 0x1f, RZ ;  /* 0x0000001f00037819 */ /* 0x000fc600000006ff */
[----:B------:R-:W-:-:S04]  /*b1d0*/  VIADD R2, R7, 0x31820 ;  /* 0x0003182007027836 */ /* 0x000fc80000000000 */
[----:B------:R-:W-:-:S04]  /*b1e0*/  IMAD R6, R5, 0x8, R2 ;  /* 0x0000000805067824 */ /* 0x000fc800078e0202 */
[----:B------:R-:W1:Y:S02]  /*b1f0*/  SYNCS.PHASECHK.TRANS64.TRYWAIT P0, [R6+URZ], R3 ;  /* 0x00000003060075a7 */ /* 0x000e64000800017f */
[----:B-1----:R-:W-:Y:S05]  /*b200*/  @!P0 BRA `(.L_x_290) ;  /* 0x0000000000d88947 */ /* 0x002fea0003800000 */
.L_x_299:
[----:B------:R-:W-:-:S05]  /*b210*/  VIADD R5, R5, 0x1 ;  /* 0x0000000105057836 */ /* 0x000fca0000000000 */
[----:B------:R-:W-:-:S04]  /*b220*/  ISETP.NE.AND P0, PT, R5, 0x2, PT ;  /* 0x000000020500780c */ /* 0x000fc80003f05270 */
[----:B-1----:R-:W-:Y:S02]  /*b230*/  SEL R3, RZ, 0x1, P0 ;  /* 0x00000001ff037807 */ /* 0x002fe40000000000 */
[----:B------:R-:W-:Y:S02]  /*b240*/  SEL R5, R5, RZ, P0 ;  /* 0x000000ff05057207 */ /* 0x000fe40000000000 */
[----:B------:R-:W-:-:S03]  /*b250*/  LOP3.LUT R0, R0, R3, RZ, 0x3c, !PT ;  /* 0x0000000300007212 */ /* 0x000fc600078e3cff */
[----:B------:R-:W-:Y:S01]  /*b260*/  IMAD R5, R5, 0x8, R2 ;  /* 0x0000000805057824 */ /* 0x000fe200078e0202 */
[----:B------:R-:W-:-:S04]  /*b270*/  SHF.L.U32 R0, R0, 0x1f, RZ ;  /* 0x0000001f00007819 */ /* 0x000fc800000006ff */
[----:B------:R-:W1:Y:S02]  /*b280*/  SYNCS.PHASECHK.TRANS64.TRYWAIT P0, [R5+URZ], R0 ;  /* 0x00000000050075a7 */ /* 0x000e64000800017f */
[----:B-1----:R-:W-:Y:S05]  /*b290*/  @!P0 BRA `(.L_x_291) ;  /* 0x0000000000c88947 */ /* 0x002fea0003800000 */
.L_x_300:
[----:B------:R-:W-:Y:S05]  /*b2a0*/  @!P1 BRA `(.L_x_292) ;  /* 0x0000000000049947 */ /* 0x000fea0003800000 */
[----:B--2---:R-:W-:Y:S01]  /*b2b0*/  BPT.TRAP 0x1 ;  /* 0x000000040000795c */ /* 0x004fe20000300000 */
.L_x_292:
[----:B------:R-:W-:-:S07]  /*b2c0*/  SHF.L.U32 R4, R4, 0x1f, RZ ;  /* 0x0000001f04047819 */ /* 0x000fce00000006ff */
.L_x_293:
[----:B---3--:R3:W4:Y:S02]  /*b2d0*/  SYNCS.PHASECHK.TRANS64.TRYWAIT P0, [R7+URZ+0x31838], R4 ;  /* 0x03183804070075a7 */ /* 0x008724000800017f */
[----:B----4-:R-:W-:Y:S05]  /*b2e0*/  @!P0 NANOSLEEP.SYNCS 0x989680 ;  /* 0x009896800000895d */ /* 0x010fea0003900000 */
[----:B------:R-:W4:Y:S02]  /*b2f0*/  @!P0 SYNCS.PHASECHK.TRANS64 P0, [R7+URZ+0x31838], R4 ;  /* 0x03183804070085a7 */ /* 0x000f24000800007f */
[----:B----4-:R-:W-:Y:S05]  /*b300*/  @!P0 BRA `(.L_x_293) ;  /* 0xfffffffc00f08947 */ /* 0x010fea000383ffff */
.L_x_252:
[----:B--2---:R-:W-:Y:S05]  /*b310*/  BSYNC B0 ;  /* 0x0000000000007941 */ /* 0x004fea0003800000 */
.L_x_246:
[----:B------:R-:W-:Y:S05]  /*b320*/  EXIT ;  /* 0x000000000000794d */ /* 0x000fea0003800000 */
.L_x_258:
[----:B-1----:R1:W2:Y:S02]  /*b330*/  SYNCS.PHASECHK.TRANS64.TRYWAIT P0, [R18+URZ+0x31800], R13 ;  /* 0x0318000d120075a7 */ /* 0x0022a4000800017f */
[----:B--2---:R-:W-:Y:S05]  /*b340*/  @!P0 NANOSLEEP.SYNCS 0x989680 ;  /* 0x009896800000895d */ /* 0x004fea0003900000 */
[----:B------:R-:W2:Y:S02]  /*b350*/  @!P0 SYNCS.PHASECHK.TRANS64 P0, [R18+URZ+0x31800], R13 ;  /* 0x0318000d120085a7 */ /* 0x000ea4000800007f */
[----:B--2---:R-:W-:Y:S05]  /*b360*/  @!P0 BRA `(.L_x_258) ;  /* 0xfffffffc00f08947 */ /* 0x004fea000383ffff */
[----:B------:R-:W-:Y:S05]  /*b370*/  BRA `(.L_x_257) ;  /* 0xffffff5c00587947 */ /* 0x000fea000383ffff */
.L_x_262:
[----:B--2---:R2:W3:Y:S02]  /*b380*/  SYNCS.PHASECHK.TRANS64.TRYWAIT P1, [R17+URZ+0x31810], R8 ;  /* 0x03181008110075a7 */ /* 0x0044e4000802017f */
[----:B---3--:R-:W-:Y:S05]  /*b390*/  @!P1 NANOSLEEP.SYNCS 0x989680 ;  /* 0x009896800000995d */ /* 0x008fea0003900000 */
[----:B------:R-:W3:Y:S02]  /*b3a0*/  @!P1 SYNCS.PHASECHK.TRANS64 P1, [R17+URZ+0x31810], R8 ;  /* 0x03181008110095a7 */ /* 0x000ee4000802007f */
[----:B---3--:R-:W-:Y:S05]  /*b3b0*/  @!P1 BRA `(.L_x_262) ;  /* 0xfffffffc00f09947 */ /* 0x008fea000383ffff */
[----:B------:R-:W-:Y:S05]  /*b3c0*/  BRA `(.L_x_261) ;  /* 0xffffff6400c07947 */ /* 0x000fea000383ffff */
.L_x_266:
[----:B----4-:R4:W1:Y:S02]  /*b3d0*/  SYNCS.PHASECHK.TRANS64.TRYWAIT P1, [R18+URZ+0x31830], R11 ;  /* 0x0318300b120075a7 */ /* 0x010864000802017f */
[----:B-1----:R-:W-:Y:S05]  /*b3e0*/  @!P1 NANOSLEEP.SYNCS 0x989680 ;  /* 0x009896800000995d */ /* 0x002fea0003900000 */
[----:B------:R-:W1:Y:S02]  /*b3f0*/  @!P1 SYNCS.PHASECHK.TRANS64 P1, [R18+URZ+0x31830], R11 ;  /* 0x0318300b120095a7 */ /* 0x000e64000802007f */
[----:B-1----:R-:W-:Y:S05]  /*b400*/  @!P1 BRA `(.L_x_266) ;  /* 0xfffffffc00f09947 */ /* 0x002fea000383ffff */
[----:B------:R-:W-:Y:S05]  /*b410*/  BRA `(.L_x_265) ;  /* 0xffffff8000c07947 */ /* 0x000fea000383ffff */
.L_x_279:
[----:B-1----:R1:W2:Y:S02]  /*b420*/  SYNCS.PHASECHK.TRANS64.TRYWAIT P0, [R0+URZ+0x31820], R5 ;  /* 0x03182005000075a7 */ /* 0x0022a4000800017f */
[----:B--2---:R-:W-:Y:S05]  /*b430*/  @!P0 NANOSLEEP.SYNCS 0x989680 ;  /* 0x009896800000895d */ /* 0x004fea0003900000 */
[----:B------:R-:W2:Y:S02]  /*b440*/  @!P0 SYNCS.PHASECHK.TRANS64 P0, [R0+URZ+0x31820], R5 ;  /* 0x03182005000085a7 */ /* 0x000ea4000800007f */
[----:B--2---:R-:W-:Y:S05]  /*b450*/  @!P0 BRA `(.L_x_279) ;  /* 0xfffffffc00f08947 */ /* 0x004fea000383ffff */
[----:B------:R-:W-:Y:S05]  /*b460*/  BRA `(.L_x_294) ;  /* 0xffffffe400947947 */ /* 0x000fea000383ffff */
.L_x_282:
[----:B-1----:R1:W2:Y:S02]  /*b470*/  SYNCS.PHASECHK.TRANS64.TRYWAIT P1, [R0+URZ+0x31838], R9 ;  /* 0x03183809000075a7 */ /* 0x0022a4000802017f */
[----:B--2---:R-:W-:Y:S05]  /*b480*/  @!P1 NANOSLEEP.SYNCS 0x989680 ;  /* 0x009896800000995d */ /* 0x004fea0003900000 */
[----:B------:R-:W2:Y:S02]  /*b490*/  @!P1 SYNCS.PHASECHK.TRANS64 P1, [R0+URZ+0x31838], R9 ;  /* 0x03183809000095a7 */ /* 0x000ea4000802007f */
[----:B--2---:R-:W-:Y:S05]  /*b4a0*/  @!P1 BRA `(.L_x_282) ;  /* 0xfffffffc00f09947 */ /* 0x004fea000383ffff */
[----:B------:R-:W-:Y:S05]  /*b4b0*/  BRA `(.L_x_295) ;  /* 0xfffffff000107947 */ /* 0x000fea000383ffff */
.L_x_284:
[----:B------:R-:W-:-:S07]  /*b4c0*/  SHF.L.U32 R20, R6, 0x1f, RZ ;  /* 0x0000001f06147819 */ /* 0x000fce00000006ff */
.L_x_296:
[----:B-1----:R1:W2:Y:S02]  /*b4d0*/  SYNCS.PHASECHK.TRANS64.TRYWAIT P1, [R19+URZ+0x31820], R20 ;  /* 0x03182014130075a7 */ /* 0x0022a4000802017f */
[----:B--2---:R-:W-:Y:S05]  /*b4e0*/  @!P1 NANOSLEEP.SYNCS 0x989680 ;  /* 0x009896800000995d */ /* 0x004fea0003900000 */
[----:B------:R-:W2:Y:S02]  /*b4f0*/  @!P1 SYNCS.PHASECHK.TRANS64 P1, [R19+URZ+0x31820], R20 ;  /* 0x03182014130095a7 */ /* 0x000ea4000802007f */
[----:B--2---:R-:W-:Y:S05]  /*b500*/  @!P1 BRA `(.L_x_296) ;  /* 0xfffffffc00f09947 */ /* 0x004fea000383ffff */
[----:B------:R-:W-:Y:S05]  /*b510*/  BRA `(.L_x_297) ;  /* 0xfffffff000e87947 */ /* 0x000fea000383ffff */
.L_x_287:
[----:B-1----:R1:W2:Y:S02]  /*b520*/  SYNCS.PHASECHK.TRANS64.TRYWAIT P1, [R0+URZ+0x31838], R7 ;  /* 0x03183807000075a7 */ /* 0x0022a4000802017f */
[----:B--2---:R-:W-:Y:S05]  /*b530*/  @!P1 NANOSLEEP.SYNCS 0x989680 ;  /* 0x009896800000995d */ /* 0x004fea0003900000 */
[----:B------:R-:W2:Y:S02]  /*b540*/  @!P1 SYNCS.PHASECHK.TRANS64 P1, [R0+URZ+0x31838], R7 ;  /* 0x03183807000095a7 */ /* 0x000ea4000802007f */
[----:B--2---:R-:W-:Y:S05]  /*b550*/  @!P1 BRA `(.L_x_287) ;  /* 0xfffffffc00f09947 */ /* 0x004fea000383ffff */
[----:B------:R-:W-:Y:S05]  /*b560*/  BRA `(.L_x_298) ;  /* 0xfffffff800007947 */ /* 0x000fea000383ffff */
.L_x_290:
[----:B-1----:R1:W3:Y:S02]  /*b570*/  SYNCS.PHASECHK.TRANS64.TRYWAIT P0, [R6+URZ], R3 ;  /* 0x00000003060075a7 */ /* 0x0022e4000800017f */
[----:B---3--:R-:W-:Y:S05]  /*b580*/  @!P0 NANOSLEEP.SYNCS 0x989680 ;  /* 0x009896800000895d */ /* 0x008fea0003900000 */
[----:B------:R-:W3:Y:S02]  /*b590*/  @!P0 SYNCS.PHASECHK.TRANS64 P0, [R6+URZ], R3 ;  /* 0x00000003060085a7 */ /* 0x000ee4000800007f */
[----:B---3--:R-:W-:Y:S05]  /*b5a0*/  @!P0 BRA `(.L_x_290) ;  /* 0xfffffffc00f08947 */ /* 0x008fea000383ffff */
[----:B------:R-:W-:Y:S05]  /*b5b0*/  BRA `(.L_x_299) ;  /* 0xfffffffc00147947 */ /* 0x000fea000383ffff */
.L_x_291:
[----:B-1----:R1:W3:Y:S02]  /*b5c0*/  SYNCS.PHASECHK.TRANS64.TRYWAIT P0, [R5+URZ], R0 ;  /* 0x00000000050075a7 */ /* 0x0022e4000800017f */
[----:B---3--:R-:W-:Y:S05]  /*b5d0*/  @!P0 NANOSLEEP.SYNCS 0x989680 ;  /* 0x009896800000895d */ /* 0x008fea0003900000 */
[----:B------:R-:W3:Y:S02]  /*b5e0*/  @!P0 SYNCS.PHASECHK.TRANS64 P0, [R5+URZ], R0 ;  /* 0x00000000050085a7 */ /* 0x000ee4000800007f */
[----:B---3--:R-:W-:Y:S05]  /*b5f0*/  @!P0 BRA `(.L_x_291) ;  /* 0xfffffffc00f08947 */ /* 0x008fea000383ffff */
[----:B------:R-:W-:Y:S05]  /*b600*/  BRA `(.L_x_300) ;  /* 0xfffffffc00247947 */ /* 0x000fea000383ffff */
.L_x_301:
        /* <DEDUP_REMOVED lines=15> */
.L_x_1148:


//--------------------- .text._ZN7cutlass13device_kernelIN5flash11enable_sm90INS1_16FlashAttnBwdSm90INS1_25CollectiveMainloopBwdSm90ILi2ELi1ELi1EN4cute5tupleIJNS5_1CILi1EEES8_S8_EEENS6_IJNS7_ILi64EEENS7_ILi80EEENS7_ILi256EEEEEENS_10bfloat16_tEfNS_4arch4Sm90ELb0ELb1ELb1ELb0ELb0ELb0ELb1ELb1ELi2ELi1ELi1ELi1ELb0EEENS1_21CollectiveEpilogueBwdISD_SE_SG_Li256ELb0ELb1ELi2EEENS1_19SingleTileSchedulerILb0ELb0ELb0ELi80EEEEEEEEEvNT_6ParamsE --------------------------
	.section	.text._ZN7cutlass13device_kernelIN5flash11enable_sm90INS1_16FlashAttnBwdSm90INS1_25CollectiveMainloopBwdSm90ILi2ELi1ELi1EN4cute5tupleIJNS5_1CILi1EEES8_S8_EEENS6_IJNS7_ILi64EEENS7_ILi80EEENS7_ILi256EEEEEENS_10bfloat16_tEfNS_4arch4Sm90ELb0ELb1ELb1ELb0ELb0ELb0ELb1ELb1ELi2ELi1ELi1ELi1ELb0EEENS1_21CollectiveEpilogueBwdISD_SE_SG_Li256ELb0ELb1ELi2EEENS1_19SingleTileSchedulerILb0ELb0ELb0ELi80EEEEEEEEEvNT_6ParamsE,"ax",@progbits
	.align	128
.text._ZN7cutlass13device_kernelIN5flash11enable_sm90INS1_16FlashAttnBwdSm90INS1_25CollectiveMainloopBwdSm90ILi2ELi1ELi1EN4cute5tupleIJNS5_1CILi1EEES8_S8_EEENS6_IJNS7_ILi64EEENS7_ILi80EEENS7_ILi256EEEEEENS_10bfloat16_tEfNS_4arch4Sm90ELb0ELb1ELb1ELb0ELb0ELb0ELb1ELb1ELi2ELi1ELi1ELi1ELb0EEENS1_21CollectiveEpilogueBwdISD_SE_SG_Li256ELb0ELb1ELi2EEENS1_19SingleTileSchedulerILb0ELb0ELb0ELi80EEEEEEEEEvNT_6ParamsE:
        .type           _ZN7cutlass13device_kernelIN5flash11enable_sm90INS1_16FlashAttnBwdSm90INS1_25CollectiveMainloopBwdSm90ILi2ELi1ELi1EN4cute5tupleIJNS5_1CILi1EEES8_S8_EEENS6_IJNS7_ILi64EEENS7_ILi80EEENS7_ILi256EEEEEENS_10bfloat16_tEfNS_4arch4Sm90ELb0ELb1ELb1ELb0ELb0ELb0ELb1ELb1ELi2ELi1ELi1ELi1ELb0EEENS1_21CollectiveEpilogueBwdISD_SE_SG_Li256ELb0ELb1ELi2EEENS1_19SingleTileSchedulerILb0ELb0ELb0ELi80EEEEEEEEEvNT_6ParamsE,@function
        .size           _ZN7cutlass13device_kernelIN5flash11enable_sm90INS1_16FlashAttnBwdSm90INS1_25CollectiveMainloopBwdSm90ILi2ELi1ELi1EN4cute5tupleIJNS5_1CILi1EEES8_S8_EEENS6_IJNS7_ILi64EEENS7_ILi80EEENS7_ILi256EEEEEENS_10bfloat16_tEfNS_4arch4Sm90ELb0ELb1ELb1ELb0ELb0ELb0ELb1ELb1ELi2ELi1ELi1ELi1ELb0EEENS1_21CollectiveEpilogueBwdISD_SE_SG_Li256ELb0ELb1ELi2EEENS1_19SingleTileSchedulerILb0ELb0ELb0ELi80EEEEEEEEEvNT_6ParamsE,(.L_x_1149 - _ZN7cutlass13device_kernelIN5flash11enable_sm90INS1_16FlashAttnBwdSm90INS1_25CollectiveMainloopBwdSm90ILi2ELi1ELi1EN4cute5tupleIJNS5_1CILi1EEES8_S8_EEENS6_IJNS7_ILi64EEENS7_ILi80EEENS7_ILi256EEEEEENS_10bfloat16_tEfNS_4arch4Sm90ELb0ELb1ELb1ELb0ELb0ELb0ELb1ELb1ELi2ELi1ELi1ELi1ELb0EEENS1_21CollectiveEpilogueBwdISD_SE_SG_Li256ELb0ELb1ELi2EEENS1_19SingleTileSchedulerILb0ELb0ELb0ELi80EEEEEEEEEvNT_6ParamsE)
        .other          _ZN7cutlass13device_kernelIN5flash11enable_sm90INS1_16FlashAttnBwdSm90INS1_25CollectiveMainloopBwdSm90ILi2ELi1ELi1EN4cute5tupleIJNS5_1CILi1EEES8_S8_EEENS6_IJNS7_ILi64EEENS7_ILi80EEENS7_ILi256EEEEEENS_10bfloat16_tEfNS_4arch4Sm90ELb0ELb1ELb1ELb0ELb0ELb0ELb1ELb1ELi2ELi1ELi1ELi1ELb0EEENS1_21CollectiveEpilogueBwdISD_SE_SG_Li256ELb0ELb1ELi2EEENS1_19SingleTileSchedulerILb0ELb0ELb0ELi80EEEEEEEEEvNT_6ParamsE,@"STO_CUDA_ENTRY STV_DEFAULT"
_ZN7cutlass13device_kernelIN5flash11enable_sm90INS1_16FlashAttnBwdSm90INS1_25CollectiveMainloopBwdSm90ILi2ELi1ELi1EN4cute5tupleIJNS5_1CILi1EEES8_S8_EEENS6_IJNS7_ILi64EEENS7_ILi80EEENS7_ILi256EEEEEENS_10bfloat16_tEfNS_4arch4Sm90ELb0ELb1ELb1ELb0ELb0ELb0ELb1ELb1ELi2ELi1ELi1ELi1ELb0EEENS1_21CollectiveEpilogueBwdISD_SE_SG_Li256ELb0ELb1ELi2EEENS1_19SingleTileSchedulerILb0ELb0ELb0ELi80EEEEEEEEEvNT_6ParamsE:
[----:B------:R-:W1:Y:S02]  /*0000*/  LDC R1, c[0x0][0x28] ;  /* 0x00000a00ff017b82 */ /* 0x000e640000000800 */
[----:B-1----:R-:W-:Y:S01]  /*0010*/  VIADD R1, R1, 0xfffffff8 ;  /* 0xfffffff801017836 */ /* 0x002fe20000000000 */
[----:B------:R-:W1:Y:S01]  /*0020*/  S2R R21, SR_TID.X ;  /* 0x0000000000157919 */ /* 0x000e620000002100 */
[----:B------:R-:W-:Y:S01]  /*0030*/  ELECT P0, URZ, PT ;  /* 0x00000000003f782f */ /* 0x000fe20003800000 */
[----:B------:R-:W-:Y:S01]  /*0040*/  BSSY B0, `(.L_x_302) ;  /* 0x000001a000007945 */ /* 0x000fe20003800000 */
[----:B-1----:R-:W-:-:S05]  /*0050*/  SHF.R.U32.HI R2, RZ, 0x5, R21 ;  /* 0x00000005ff027819 */ /* 0x002fca0000011615 */
[----:B------:R-:W1:Y:S02]  /*0060*/  SHFL.IDX PT, R0, R2, RZ, 0x1f ;  /* 0x00001fff02007589 */ /* 0x000e6400000e0000 */
[----:B-1----:R-:W-:Y:S02]  /*0070*/  ISETP.EQ.AND P0, PT, R0, RZ, P0 ;  /* 0x000000ff0000720c */ /* 0x002fe40000702270 */
[----:B------:R-:W-:-:S11]  /*0080*/  SHF.R.U32.HI R0, RZ, 0x7, R21 ;  /* 0x00000007ff007819 */ /* 0x000fd60000011615 */
        /* <DEDUP_REMOVED lines=21> */
.L_x_303:
[----:B------:R-:W-:Y:S05]  /*01e0*/  BSYNC B0 ;  /* 0x0000000000007941 */ /* 0x000fea0003800000 */
.L_x_302:
[----:B------:R-:W-:Y:S01]  /*01f0*/  VOTEU.ANY UP0, P0 ;  /* 0x00000000003f7886 */ /* 0x000fe20000000100 */
[----:B------:R-:W1:Y:S01]  /*0200*/  SHFL.IDX PT, R0, R0, RZ, 0x1f ;  /* 0x00001fff00007589 */ /* 0x000e6200000e0000 */
[----:B------:R-:W-:Y:S01]  /*0210*/  UMOV UR4, 0x1 ;  /* 0x0000000100047882 */ /* 0x000fe20000000000 */
[----:B------:R-:W-:Y:S02]  /*0220*/  VOTEU.ANY UP1, P0 ;  /* 0x00000000003f7886 */ /* 0x000fe40000020100 */
[----:B------:R-:W2:Y:S01]  /*0230*/  @UP0 S2UR UR7, SR_CgaCtaId ;  /* 0x00000000000709c3 */ /* 0x000ea20000008800 */
[----:B------:R-:W-:Y:S01]  /*0240*/  @UP0 UMOV UR6, 0x400 ;  /* 0x0000040000060882 */ /* 0x000fe20000000000 */
[----:B------:R-:W-:-:S04]  /*0250*/  @UP0 UIADD3 UR4, -UR4, 0x100000, URZ ;  /* 0x0010000004040890 */ /* 0x000fc8000fffe13f */
[----:B------:R-:W-:Y:S02]  /*0260*/  @UP0 USHF.L.U32 UR5, UR4, 0xb, URZ ;  /* 0x0000000b04050899 */ /* 0x000fe4000800063f */
[----:B------:R-:W-:Y:S01]  /*0270*/  @UP0 USHF.L.U32 UR4, UR4, 0x1, URZ ;  /* 0x0000000104040899 */ /* 0x000fe2000800063f */
[----:B------:R-:W3:Y:S01]  /*0280*/  SHFL.IDX PT, R3, R2, RZ, 0x1f ;  /* 0x00001fff02037589 */ /* 0x000ee200000e0000 */
[----:B-1----:R-:W-:Y:S01]  /*0290*/  R2UR UR8, R0 ;  /* 0x00000000000872ca */ /* 0x002fe200000e0000 */
[----:B--2---:R-:W-:-:S03]  /*02a0*/  @UP0 ULEA UR6, UR7, UR6, 0x18 ;  /* 0x0000000607060291 */ /* 0x004fc6000f8ec03f */
[----:B------:R-:W-:Y:S01]  /*02b0*/  UMOV UR7, 0x1 ;  /* 0x0000000100077882 */ /* 0x000fe20000000000 */
[----:B---3--:R-:W-:-:S08]  /*02c0*/  ISETP.NE.AND P1, PT, R3, RZ, PT ;  /* 0x000000ff0300720c */ /* 0x008fd00003f25270 */
[----:B------:R-:W-:Y:S01]  /*02d0*/  UISETP.NE.AND UP0, UPT, UR8, URZ, UPT ;  /* 0x0000003f0800728c */ /* 0x000fe2000bf05270 */
[----:B------:R-:W1:Y:S02]  /*02e0*/  FENCE.VIEW.ASYNC.S ;  /* 0x00000000000073c6 */ /* 0x000e640000000000 */
[----:B-1----:R1:W2:Y:S02]  /*02f0*/  @UP1 SYNCS.EXCH.64 URZ, [UR6+0x31800], UR4 ;  /* 0x03180004063f15b2 */ /* 0x0022a40008000100 */
[----:B-1----:R-:W-:-:S06]  /*0300*/  USEL UR4, UR7, 0x2, !UP0 ;  /* 0x0000000207047887 */ /* 0x002fcc000c000000 */
[----:B------:R-:W-:-:S05]  /*0310*/  IMAD.U32 R0, RZ, RZ, UR4 ;  /* 0x00000004ff007e24 */ /* 0x000fca000f8e00ff */
[----:B------:R1:W-:Y:S01]  /*0320*/  STL [R1], R0 ;  /* 0x0000000001007387 */ /* 0x0003e20000100800 */
[----:B------:R-:W-:Y:S05]  /*0330*/  @P1 BRA `(.L_x_304) ;  /* 0x0000000000481947 */ /* 0x000fea0003800000 */
[----:B------:R-:W3:Y:S01]  /*0340*/  S2UR UR5, SR_CgaCtaId ;  /* 0x00000000000579c3 */ /* 0x000ee20000008800 */
[----:B------:R-:W-:Y:S01]  /*0350*/  UMOV UR4, 0x400 ;  /* 0x0000040000047882 */ /* 0x000fe20000000000 */
[----:B------:R-:W-:Y:S01]  /*0360*/  UMOV UR6, 0x1 ;  /* 0x0000000100067882 */ /* 0x000fe20000000000 */
[----:B------:R-:W-:Y:S01]  /*0370*/  UMOV UR9, 0x100 ;  /* 0x0000010000097882 */ /* 0x000fe20000000000 */
[----:B------:R-:W-:-:S04]  /*0380*/  UIADD3 UR6, -UR6, 0x100000, URZ ;  /* 0x0010000006067890 */ /* 0x000fc8000fffe13f */
[----:B------:R-:W-:Y:S02]  /*0390*/  USHF.L.U32 UR7, UR6, 0xb, URZ ;  /* 0x0000000b06077899 */ /* 0x000fe4000800063f */
[----:B------:R-:W-:Y:S01]  /*03a0*/  USHF.L.U32 UR6, UR6, 0x1, URZ ;  /* 0x0000000106067899 */ /* 0x000fe2000800063f */
[----:B------:R-:W-:Y:S01]  /*03b0*/  ELECT P0, URZ, PT ;  /* 0x00000000003f782f */ /* 0x000fe20003800000 */
[----:B---3--:R-:W-:Y:S02]  /*03c0*/  ULEA UR8, UR5, UR4, 0x18 ;  /* 0x0000000405087291 */ /* 0x008fe4000f8ec03f */
[----:B------:R-:W-:-:S04]  /*03d0*/  UIADD3 UR4, -UR9, 0x100000, URZ ;  /* 0x0010000009047890 */ /* 0x000fc8000fffe13f */
[----:B------:R-:W-:Y:S02]  /*03e0*/  USHF.L.U32 UR5, UR4, 0xb, URZ ;  /* 0x0000000b04057899 */ /* 0x000fe4000800063f */
[----:B------:R-:W-:Y:S01]  /*03f0*/  USHF.L.U32 UR4, UR4, 0x1, URZ ;  /* 0x0000000104047899 */ /* 0x000fe2000800063f */
[----:B------:R-:W3:Y:S03]  /*0400*/  FENCE.VIEW.ASYNC.S ;  /* 0x00000000000073c6 */ /* 0x000ee60000000000 */
[----:B---3--:R3:W4:Y:S08]  /*0410*/  SYNCS.EXCH.64 URZ, [UR8+0x31810], UR6 ;  /* 0x03181006083f75b2 */ /* 0x0087300008000100 */
[----:B------:R3:W1:Y:S01]  /*0420*/  SYNCS.EXCH.64 URZ, [UR8+0x31820], UR4 ;  /* 0x03182004083f75b2 */ /* 0x0006620008000100 */
[----:B------:R3:W1:Y:S01]  /*0430*/  SYNCS.EXCH.64 URZ, [UR8+0x31818], UR6 ;  /* 0x03181806083f75b2 */ /* 0x0006620008000100 */
[----:B------:R3:W1:Y:S01]  /*0440*/  SYNCS.EXCH.64 URZ, [UR8+0x31828], UR4 ;  /* 0x03182804083f75b2 */ /* 0x0006620008000100 */
[----:B------:R-:W-:Y:S01]  /*0450*/  NOP ;  /* 0x0000000000007918 */ /* 0x000fe20000000000 */
.L_x_304:
[----:B-1----:R-:W1:Y:S01]  /*0460*/  SHFL.IDX PT, R0, R2, RZ, 0x1f ;  /* 0x00001fff02007589 */ /* 0x002e6200000e0000 */
[----:B------:R-:W-:Y:S01]  /*0470*/  NOP ;  /* 0x0000000000007918 */ /* 0x000fe20000000000 */
[----:B-1----:R-:W-:-:S13]  /*0480*/  ISETP.NE.AND P0, PT, R0, RZ, PT ;  /* 0x000000ff0000720c */ /* 0x002fda0003f05270 */
[----:B------:R-:W-:Y:S05]  /*0490*/  @P0 BRA `(.L_x_305) ;  /* 0x0000000000400947 */ /* 0x000fea0003800000 */
[----:B---3--:R-:W1:Y:S01]  /*04a0*/  S2UR UR5, SR_CgaCtaId ;  /* 0x00000000000579c3 */ /* 0x008e620000008800 */
        /* <DEDUP_REMOVED lines=12> */
[----:B-1----:R1:W3:Y:S08]  /*0570*/  SYNCS.EXCH.64 URZ, [UR8+0x31830], UR4 ;  /* 0x03183004083f75b2 */ /* 0x0022f00008000100 */
[----:B------:R1:W1:Y:S01]  /*0580*/  SYNCS.EXCH.64 URZ, [UR8+0x31838], UR6 ;  /* 0x03183806083f75b2 */ /* 0x0002620008000100 */
[----:B------:R-:W-:Y:S01]  /*0590*/  NOP ;  /* 0x0000000000007918 */ /* 0x000fe20000000000 */
.L_x_305:
[----:B------:R-:W-:Y:S01]  /*05a0*/  PLOP3.LUT P0, PT, PT, PT, UP0, 0x80, 0x0 ;  /* 0x000000000000781c */ /* 0x000fe20003f0f008 */
[----:B------:R-:W-:Y:S01]  /*05b0*/  NOP ;  /* 0x0000000000007918 */ /* 0x000fe20000000000 */
[----:B------:R-:W-:Y:S01]  /*05c0*/  LOP3.LUT R0, R21, 0x7f, RZ, 0xc0, !PT ;  /* 0x0000007f15007812 */ /* 0x000fe200078ec0ff */
[----:B-1234-:R-:W-:Y:S10]  /*05d0*/  BAR.SYNC.DEFER_BLOCKING 0x0 ;  /* 0x0000000000007b1d */ /* 0x01eff40000010000 */
[----:B------:R-:W-:Y:S05]  /*05e0*/  @!P0 BRA `(.L_x_306) ;  /* 0x000000d4004c8947 */ /* 0x000fea0003800000 */
.L_x_307:
[----:B------:R-:W-:-:S08]  /*05f0*/  NOP ;  /* 0x0000000000007918 */ /* 0x000fd00000000000 */
[----:B------:R-:W1:Y:S02]  /*0600*/  USETMAXREG.TRY_ALLOC.CTAPOOL UP0, 0xf0 ;  /* 0x000000f0000079c8 */ /* 0x000e640008000600 */
[----:B-1----:R-:W-:-:S13]  /*0610*/  PLOP3.LUT P0, PT, PT, PT, UP0, 0x80, 0x0 ;  /* 0x000000000000781c */ /* 0x002fda0003f0f008 */
[----:B------:R-:W-:Y:S05]  /*0620*/  @!P0 BRA `(.L_x_307) ;  /* 0xfffffffc00f08947 */ /* 0x000fea000383ffff */
[----:B------:R-:W1:Y:S02]  /*0630*/  S2UR UR4, SR_CTAID.Z ;  /* 0x00000000000479c3 */ /* 0x000e640000002700 */
[----:B-1----:R-:W-:-:S13]  /*0640*/  ISETP.LE.AND P0, PT, RZ, UR4, PT ;  /* 0x00000004ff007c0c */ /* 0x002fda000bf03270 */
[----:B------:R-:W-:Y:S05]  /*0650*/  @!P0 EXIT ;  /* 0x000000000000894d */ /* 0x000fea0003800000 */
[----:B------:R-:W1:Y:S01]  /*0660*/  S2R R13, SR_CTAID.X ;  /* 0x00000000000d7919 */ /* 0x000e620000002500 */
[----:B------:R-:W2:Y:S01]  /*0670*/  LDC R232, c[0x0][0x280] ;  /* 0x0000a000ffe87b82 */ /* 0x000ea20000000800 */
[----:B------:R-:W-:Y:S01]  /*0680*/  ULDC UR7, c[0x0][0x290] ;  /* 0x0000a40000077ab9 */ /* 0x000fe20000000800 */
[----:B------:R-:W-:Y:S02]  /*0690*/  PLOP3.LUT P0, PT, PT, PT, PT, 0x80, 0x0 ;  /* 0x000000000000781c */ /* 0x000fe40003f0f070 */
[----:B------:R-:W-:Y:S02]  /*06a0*/  CS2R R134, SRZ ;  /* 0x0000000000867805 */ /* 0x000fe4000001ff00 */
[----:B------:R-:W-:Y:S02]  /*06b0*/  CS2R R132, SRZ ;  /* 0x0000000000847805 */ /* 0x000fe4000001ff00 */
[----:B------:R-:W-:Y:S02]  /*06c0*/  CS2R R130, SRZ ;  /* 0x0000000000827805 */ /* 0x000fe4000001ff00 */
[----:B------:R-:W-:-:S02]  /*06d0*/  CS2R R128, SRZ ;  /* 0x0000000000807805 */ /* 0x000fc4000001ff00 */
[----:B------:R-:W-:Y:S01]  /*06e0*/  CS2R R94, SRZ ;  /* 0x00000000005e7805 */ /* 0x000fe2000001ff00 */
[----:B------:R-:W3:Y:S01]  /*06f0*/  LDC R2, c[0x0][0x74c] ;  /* 0x0001d300ff027b82 */ /* 0x000ee20000000800 */
        /* <DEDUP_REMOVED lines=15> */
[----:B--2---:R-:W-:Y:S01]  /*07f0*/  VIADD R0, R232, 0x3f ;  /* 0x0000003fe8007836 */ /* 0x004fe20000000000 */
[----:B------:R-:W-:Y:S02]  /*0800*/  CS2R R78, SRZ ;  /* 0x00000000004e7805 */ /* 0x000fe4000001ff00 */
[----:B------:R-:W-:-:S02]  /*0810*/  CS2R R76, SRZ ;  /* 0x00000000004c7805 */ /* 0x000fc4000001ff00 */
[----:B------:R-:W-:Y:S02]  /*0820*/  CS2R R74, SRZ ;  /* 0x00000000004a7805 */ /* 0x000fe4000001ff00 */
[----:B------:R-:W-:Y:S02]  /*0830*/  CS2R R72, SRZ ;  /* 0x0000000000487805 */ /* 0x000fe4000001ff00 */
[----:B------:R-:W-:Y:S02]  /*0840*/  CS2R R110, SRZ ;  /* 0x00000000006e7805 */ /* 0x000fe4000001ff00 */
[----:B------:R-:W-:Y:S01]  /*0850*/  CS2R R108, SRZ ;  /* 0x00000000006c7805 */ /* 0x000fe2000001ff00 */
[C---:B-1----:R-:W-:Y:S01]  /*0860*/  IMAD R3, R13.reuse, 0x50, R232 ;  /* 0x000000500d037824 */ /* 0x042fe200078e02e8 */
[----:B------:R-:W-:Y:S02]  /*0870*/  ISETP.GE.AND P1, PT, R13, RZ, PT ;  /* 0x000000ff0d00720c */ /* 0x000fe40003f26270 */
[----:B------:R-:W-:-:S02]  /*0880*/  CS2R R106, SRZ ;  /* 0x00000000006a7805 */ /* 0x000fc4000001ff00 */
[----:B------:R-:W-:Y:S02]  /*0890*/  CS2R R104, SRZ ;  /* 0x0000000000687805 */ /* 0x000fe4000001ff00 */
[----:B------:R-:W-:Y:S02]  /*08a0*/  CS2R R70, SRZ ;  /* 0x0000000000467805 */ /* 0x000fe4000001ff00 */
[----:B---3--:R-:W-:Y:S02]  /*08b0*/  IADD3 R2, R3, -UR7, -R2 ;  /* 0x8000000703027c10 */ /* 0x008fe4000fffe802 */
[----:B------:R-:W-:Y:S02]  /*08c0*/  CS2R R68, SRZ ;  /* 0x0000000000447805 */ /* 0x000fe4000001ff00 */
[----:B------:R-:W-:Y:S02]  /*08d0*/  SHF.R.S32.HI R3, RZ, 0x1f, R0 ;  /* 0x0000001fff037819 */ /* 0x000fe40000011400 */
[----:B------:R-:W-:-:S02]  /*08e0*/  CS2R R66, SRZ ;  /* 0x0000000000427805 */ /* 0x000fc4000001ff00 */
[----:B------:R-:W-:Y:S02]  /*08f0*/  SHF.R.S32.HI R5, RZ, 0x1f, R2 ;  /* 0x0000001fff057819 */ /* 0x000fe40000011402 */
[----:B------:R-:W-:Y:S02]  /*0900*/  CS2R R64, SRZ ;  /* 0x0000000000407805 */ /* 0x000fe4000001ff00 */
[----:B------:R-:W-:Y:S02]  /*0910*/  LEA.HI R3, R3, R0, RZ, 0x6 ;  /* 0x0000000003037211 */ /* 0x000fe400078f30ff */
[----:B------:R-:W-:Y:S02]  /*0920*/  CS2R R102, SRZ ;  /* 0x0000000000667805 */ /* 0x000fe4000001ff00 */
[----:B------:R-:W-:Y:S02]  /*0930*/  LEA.HI R5, R5, R2, RZ, 0x6 ;  /* 0x0000000205057211 */ /* 0x000fe400078f30ff */
[----:B------:R-:W-:-:S02]  /*0940*/  CS2R R100, SRZ ;  /* 0x0000000000647805 */ /* 0x000fc4000001ff00 */
[----:B------:R-:W-:Y:S02]  /*0950*/  CS2R R98, SRZ ;  /* 0x0000000000627805 */ /* 0x000fe4000001ff00 */
[----:B------:R-:W-:Y:S02]  /*0960*/  CS2R R96, SRZ ;  /* 0x0000000000607805 */ /* 0x000fe4000001ff00 */
[----:B------:R-:W-:Y:S02]  /*0970*/  SHF.R.S32.HI R5, RZ, 0x6, R5 ;  /* 0x00000006ff057819 */ /* 0x000fe40000011405 */
        /* <DEDUP_REMOVED lines=41> */
[----:B------:R-:W-:Y:S02]  /*0c10*/  VIMNMX R5, RZ, R5, !PT ;  /* 0x00000005ff057248 */ /* 0x000fe40007fe0100 */
[----:B------:R-:W-:Y:S01]  /*0c20*/  SHF.R.S32.HI R234, RZ, 0x6, R3 ;  /* 0x00000006ffea7819 */ /* 0x000fe20000011403 */
[----:B------:R-:W-:Y:S06]  /*0c30*/  @!P1 BRA `(.L_x_308) ;  /* 0x0000000000249947 */ /* 0x000fec0003800000 */
[----:B------:R-:W1:Y:S01]  /*0c40*/  LDC R3, c[0x0][0x290] ;  /* 0x0000a400ff037b82 */ /* 0x000e620000000800 */
[----:B------:R-:W-:-:S07]  /*0c50*/  IMAD R0, R13, 0x50, R232 ;  /* 0x000000500d007824 */ /* 0x000fce00078e02e8 */
[----:B------:R-:W2:Y:S01]  /*0c60*/  LDC R7, c[0x0][0x748] ;  /* 0x0001d200ff077b82 */ /* 0x000ea20000000800 */
[----:B-1----:R-:W-:-:S05]  /*0c70*/  IADD3 R0, -R3, 0x8f, R0 ;  /* 0x0000008f03007810 */ /* 0x002fca0007ffe100 */
[----:B--2---:R-:W-:-:S05]  /*0c80*/  IMAD.IADD R0, R0, 0x1, R7 ;  /* 0x0000000100007824 */ /* 0x004fca00078e0207 */
[----:B------:R-:W-:-:S04]  /*0c90*/  SHF.R.S32.HI R3, RZ, 0x1f, R0 ;  /* 0x0000001fff037819 */ /* 0x000fc80000011400 */
[----:B------:R-:W-:-:S04]  /*0ca0*/  LEA.HI R3, R3, R0, RZ, 0x6 ;  /* 0x0000000003037211 */ /* 0x000fc800078f30ff */
[----:B------:R-:W-:-:S04]  /*0cb0*/  SHF.R.S32.HI R3, RZ, 0x6, R3 ;  /* 0x00000006ff037819 */ /* 0x000fc80000011403 */
[----:B------:R-:W-:-:S07]  /*0cc0*/  VIMNMX R234, R234, R3, PT ;  /* 0x00000003eaea7248 */ /* 0x000fce0003fe0100 */
.L_x_308:
[----:B------:R-:W-:Y:S01]  /*0cd0*/  ISETP.GT.AND P1, PT, R234, R5, PT ;  /* 0x00000005ea00720c */ /* 0x000fe20003f24270 */
[----:B------:R-:W-:Y:S01]  /*0ce0*/  ULDC.64 UR60, c[0x0][0x208] ;  /* 0x00008200003c7ab9 */ /* 0x000fe20000000a00 */
[----:B------:R-:W-:Y:S02]  /*0cf0*/  CS2R R140, SRZ ;  /* 0x00000000008c7805 */ /* 0x000fe4000001ff00 */
[----:B------:R-:W-:Y:S02]  /*0d00*/  CS2R R138, SRZ ;  /* 0x00000000008a7805 */ /* 0x000fe4000001ff00 */
[----:B------:R-:W-:-:S07]  /*0d10*/  CS2R R136, SRZ ;  /* 0x0000000000887805 */ /* 0x000fce000001ff00 */
[----:B------:R-:W-:Y:S05]  /*0d20*/  @!P1 BRA `(.L_x_309) ;  /* 0x000000a400109947 */ /* 0x000fea0003800000 */
[----:B------:R-:W1:Y:S01]  /*0d30*/  S2R R0, SR_CgaCtaId ;  /* 0x0000000000007919 */ /* 0x000e620000008800 */
[----:B------:R-:W-:Y:S01]  /*0d40*/  MOV R17, 0x400 ;  /* 0x0000040000117802 */ /* 0x000fe20000000f00 */
[----:B------:R-:W-:Y:S01]  /*0d50*/  VIADD R21, R21, 0xffffff80 ;  /* 0xffffff8015157836 */ /* 0x000fe20000000000 */
[----:B------:R-:W-:Y:S02]  /*0d60*/  SHF.L.U32 R8, RZ, 0x1f, RZ ;  /* 0x0000001fff087819 */ /* 0x000fe400000006ff */
[----:B-1----:R-:W-:Y:S02]  /*0d70*/  LEA R17, R0, R17, 0x18 ;  /* 0x0000001100117211 */ /* 0x002fe400078ec0ff */
[----:B------:R-:W-:Y:S02]  /*0d80*/  SHF.R.S32.HI R0, RZ, 0x1f, R21 ;  /* 0x0000001fff007819 */ /* 0x000fe40000011415 */
[----:B------:R-:W1:Y:S02]  /*0d90*/  SYNCS.PHASECHK.TRANS64.TRYWAIT P0, [R17+URZ+0x31800], R8 ;  /* 0x03180008110075a7 */ /* 0x000e64000800017f */
[----:B------:R-:W-:-:S02]  /*0da0*/  LEA.HI R2, R0, R21, RZ, 0x7 ;  /* 0x0000001500027211 */ /* 0x000fc400078f38ff */
[CC--:B------:R-:W-:Y:S02]  /*0db0*/  LEA.HI R4, R0.reuse, R21.reuse, RZ, 0x5 ;  /* 0x0000001500047211 */ /* 0x0c0fe400078f28ff */
[----:B------:R-:W-:Y:S02]  /*0dc0*/  SHF.R.S32.HI R3, RZ, 0x7, R2 ;  /* 0x00000007ff037819 */ /* 0x000fe40000011402 */
[----:B------:R-:W-:Y:S02]  /*0dd0*/  LEA.HI R6, R0, R21, RZ, 0x4 ;  /* 0x0000001500067211 */ /* 0x000fe400078f20ff */
[--C-:B------:R-:W-:Y:S02]  /*0de0*/  SHF.R.S32.HI R0, RZ, 0x5, R4.reuse ;  /* 0x00000005ff007819 */ /* 0x100fe40000011404 */
[----:B------:R-:W-:Y:S02]  /*0df0*/  SHF.R.S32.HI R7, RZ, 0x1f, R4 ;  /* 0x0000001fff077819 */ /* 0x000fe40000011404 */
[----:B------:R2:W3:Y:S02]  /*0e00*/  SHFL.IDX PT, R4, R3, RZ, 0x1f ;  /* 0x00001fff03047589 */ /* 0x0004e400000e0000 */
[----:B-123--:R-:W-:Y:S05]  /*0e10*/  @P0 BRA `(.L_x_310) ;  /* 0x0000000000080947 */ /* 0x00efea0003800000 */
[----:B------:R-:W1:Y:S02]  /*0e20*/  SYNCS.PHASECHK.TRANS64.TRYWAIT P0, [R17+URZ+0x31800], R8 ;  /* 0x03180008110075a7 */ /* 0x000e64000800017f */
[----:B-1----:R-:W-:Y:S05]  /*0e30*/  @!P0 BRA `(.L_x_311) ;  /* 0x000000e800088947 */ /* 0x002fea0003800000 */
.L_x_310:
[----:B------:R-:W2:Y:S01]  /*0e40*/  LDL R9, [R1] ;  /* 0x0000000001097983 */ /* 0x000ea20000100800 */
[----:B------:R-:W-:Y:S01]  /*0e50*/  LOP3.LUT R2, R2, 0xffffff80, RZ, 0xc0, !PT ;  /* 0xffffff8002027812 */ /* 0x000fe200078ec0ff */
[----:B------:R-:W3:Y:S01]  /*0e60*/  S2UR UR5, SR_CTAID.Y ;  /* 0x00000000000579c3 */ /* 0x000ee20000002600 */
[----:B------:R-:W-:Y:S01]  /*0e70*/  LOP3.LUT R6, R6, 0xffffff0, RZ, 0xc0, !PT ;  /* 0x0ffffff006067812 */ /* 0x000fe200078ec0ff */
[----:B------:R-:W-:Y:S01]  /*0e80*/  IMAD R13, R13, -0x50, RZ ;  /* 0xffffffb00d0d7824 */ /* 0x000fe200078e02ff */
[----:B------:R-:W-:Y:S01]  /*0e90*/  LEA.HI R7, R7, R0, RZ, 0x2 ;  /* 0x0000000007077211 */ /* 0x000fe200078f10ff */
[----:B------:R-:W-:Y:S01]  /*0ea0*/  IMAD.IADD R2, R21, 0x1, -R2 ;  /* 0x0000000115027824 */ /* 0x000fe200078e0a02 */
[----:B-1----:R-:W-:Y:S01]  /*0eb0*/  LEA.HI R8, R3, R3, RZ, 0x1 ;  /* 0x0000000303087211 */ /* 0x002fe200078f08ff */
[----:B------:R-:W-:Y:S01]  /*0ec0*/  IMAD.IADD R6, R21, 0x1, -R6 ;  /* 0x0000000115067824 */ /* 0x000fe200078e0a06 */
[----:B------:R-:W-:Y:S01]  /*0ed0*/  CS2R R134, SRZ ;  /* 0x0000000000867805 */ /* 0x000fe2000001ff00 */
[----:B------:R-:W1:Y:S01]  /*0ee0*/  LDC.64 R20, c[0x0][0x2d8] ;  /* 0x0000b600ff147b82 */ /* 0x000e620000000a00 */
[----:B------:R-:W-:Y:S01]  /*0ef0*/  LOP3.LUT R8, R8, 0x1ffffffe, RZ, 0xc0, !PT ;  /* 0x1ffffffe08087812 */ /* 0x000fe200078ec0ff */
[C---:B------:R-:W-:Y:S01]  /*0f00*/  IMAD R15, R3.reuse, 0x40, R6 ;  /* 0x00000040030f7824 */ /* 0x040fe200078e0206 */
[----:B------:R-:W-:Y:S01]  /*0f10*/  CS2R R132, SRZ ;  /* 0x0000000000847805 */ /* 0x000fe2000001ff00 */
[C---:B------:R-:W-:Y:S01]  /*0f20*/  IMAD R14, R3.reuse, 0x800, R2 ;  /* 0x00000800030e7824 */ /* 0x040fe200078e0202 */
[----:B------:R-:W-:Y:S01]  /*0f30*/  CS2R R130, SRZ ;  /* 0x0000000000827805 */ /* 0x000fe2000001ff00 */
[----:B------:R-:W-:Y:S01]  /*0f40*/  IMAD.IADD R12, R3, 0x1, -R8 ;  /* 0x00000001030c7824 */ /* 0x000fe200078e0a08 */
[----:B------:R-:W-:Y:S01]  /*0f50*/  CS2R R128, SRZ ;  /* 0x0000000000807805 */ /* 0x000fe2000001ff00 */
[----:B------:R-:W4:Y:S01]  /*0f60*/  LDC.64 R230, c[0x0][0x2e0] ;  /* 0x0000b800ffe67b82 */ /* 0x000f220000000a00 */
[----:B------:R-:W-:Y:S01]  /*0f70*/  IMAD.MOV.U32 R19, RZ, RZ, RZ ;  /* 0x000000ffff137224 */ /* 0x000fe200078e00ff */
[----:B------:R-:W-:-:S02]  /*0f80*/  CS2R R126, SRZ ;  /* 0x00000000007e7805 */ /* 0x000fc4000001ff00 */
[----:B------:R-:W-:Y:S02]  /*0f90*/  CS2R R124, SRZ ;  /* 0x00000000007c7805 */ /* 0x000fe4000001ff00 */
[----:B------:R-:W-:Y:S02]  /*0fa0*/  CS2R R122, SRZ ;  /* 0x00000000007a7805 */ /* 0x000fe4000001ff00 */
[----:B------:R-:W-:Y:S02]  /*0fb0*/  CS2R R120, SRZ ;  /* 0x0000000000787805 */ /* 0x000fe4000001ff00 */
[----:B------:R-:W-:Y:S02]  /*0fc0*/  CS2R R118, SRZ ;  /* 0x0000000000767805 */ /* 0x000fe4000001ff00 */
[----:B------:R-:W-:Y:S01]  /*0fd0*/  CS2R R116, SRZ ;  /* 0x0000000000747805 */ /* 0x000fe2000001ff00 */
[----:B---3--:R-:W-:Y:S01]  /*0fe0*/  USHF.R.S32.HI UR6, URZ, 0x1f, UR5 ;  /* 0x0000001f3f067899 */ /* 0x008fe20008011405 */
        /* <DEDUP_REMOVED lines=70> */
[----:B--2---:R-:W-:Y:S02]  /*1450*/  R2UR UR8, R9 ;  /* 0x00000000090872ca */ /* 0x004fe400000e0000 */
[----:B------:R-:W-:Y:S02]  /*1460*/  LOP3.LUT R9, R7, 0xfffffc, RZ, 0xc0, !PT ;  /* 0x00fffffc07097812 */ /* 0x000fe400078ec0ff */
[----:B------:R-:W-:-:S03]  /*1470*/  SHF.R.S32.HI R7, RZ, 0x1f, R2 ;  /* 0x0000001fff077819 */ /* 0x000fc60000011402 */
[----:B------:R-:W-:Y:S01]  /*1480*/  IMAD.IADD R10, R0, 0x1, -R9 ;  /* 0x00000001000a7824 */ /* 0x000fe200078e0a09 */
[CC--:B------:R-:W-:Y:S02]  /*1490*/  LEA.HI R0, R7.reuse, R2.reuse, RZ, 0x2 ;  /* 0x0000000207007211 */ /* 0x0c0fe400078f10ff */
[----:B------:R-:W-:Y:S01]  /*14a0*/  LEA.HI R7, R7, R2, RZ, 0x5 ;  /* 0x0000000207077211 */ /* 0x000fe200078f28ff */
[----:B------:R-:W-:Y:S01]  /*14b0*/  IMAD R10, R10, 0x10, R15 ;  /* 0x000000100a0a7824 */ /* 0x000fe200078e020f */
[--C-:B------:R-:W-:Y:S02]  /*14c0*/  SHF.R.S32.HI R6, RZ, 0x2, R0.reuse ;  /* 0x00000002ff067819 */ /* 0x100fe40000011400 */
[----:B------:R-:W-:Y:S02]  /*14d0*/  LOP3.LUT R9, R0, 0x7ffffffc, RZ, 0xc0, !PT ;  /* 0x7ffffffc00097812 */ /* 0x000fe400078ec0ff */
[----:B------:R-:W-:Y:S02]  /*14e0*/  SHF.R.S32.HI R3, RZ, 0x1f, R0 ;  /* 0x0000001fff037819 */ /* 0x000fe40000011400 */
[----:B------:R-:W-:Y:S01]  /*14f0*/  LEA.HI R0, R4, R4, RZ, 0x1 ;  /* 0x0000000404007211 */ /* 0x000fe200078f08ff */
[----:B------:R-:W-:Y:S01]  /*1500*/  IMAD.IADD R11, R2, 0x1, -R9 ;  /* 0x00000001020b7824 */ /* 0x000fe200078e0a09 */
[----:B------:R-:W-:Y:S01]  /*1510*/  LEA.HI R8, R3, R6, RZ, 0x3 ;  /* 0x0000000603087211 */ /* 0x000fe200078f18ff */
[----:B------:R-:W-:Y:S01]  /*1520*/  IMAD.SHL.U32 R2, R14, 0x4, RZ ;  /* 0x000000040e027824 */ /* 0x000fe200078e00ff */
[----:B------:R-:W-:Y:S01]  /*1530*/  LOP3.LUT R3, R0, 0xfffffffe, RZ, 0xc0, !PT ;  /* 0xfffffffe00037812 */ /* 0x000fe200078ec0ff */
[----:B-1----:R-:W-:Y:S01]  /*1540*/  IMAD R0, R20, UR6, RZ ;  /* 0x0000000614007c24 */ /* 0x002fe2000f8e02ff */
[----:B------:R-:W-:Y:S01]  /*1550*/  LOP3.LUT R9, R8, 0xfffffff8, RZ, 0xc0, !PT ;  /* 0xfffffff808097812 */ /* 0x000fe200078ec0ff */
[----:B------:R-:W-:Y:S01]  /*1560*/  IMAD R11, R12, 0x4, R11 ;  /* 0x000000040c0b7824 */ /* 0x000fe200078e020b */
[----:B------:R-:W-:Y:S01]  /*1570*/  SHF.R.S32.HI R7, RZ, 0x5, R7 ;  /* 0x00000005ff077819 */ /* 0x000fe20000011407 */
[----:B------:R-:W-:Y:S01]  /*1580*/  IMAD.IADD R4, R4, 0x1, -R3 ;  /* 0x0000000104047824 */ /* 0x000fe200078e0a03 */
[----:B------:R-:W-:Y:S01]  /*1590*/  SHF.R.S32.HI R3, RZ, 0x1f, R2 ;  /* 0x0000001fff037819 */ /* 0x000fe20000011402 */
[----:B------:R-:W-:-:S02]  /*15a0*/  IMAD.IADD R18, R6, 0x1, -R9 ;  /* 0x0000000106127824 */ /* 0x000fc400078e0a09 */
[----:B------:R-:W-:Y:S01]  /*15b0*/  IMAD R9, R21, UR5, R0 ;  /* 0x0000000515097c24 */ /* 0x000fe2000f8e0200 */
[----:B------:R-:W-:Y:S01]  /*15c0*/  IADD3.X R0, R13, UR7, RZ, PT, !PT ;  /* 0x000000070d007c10 */ /* 0x000fe2000bffe4ff */
[----:B------:R-:W-:Y:S01]  /*15d0*/  IMAD.WIDE.U32 R2, R20, UR5, R2 ;  /* 0x0000000514027c25 */ /* 0x000fe2000f8e0002 */
[----:B------:R-:W-:-:S03]  /*15e0*/  USHF.R.S32.HI UR5, URZ, 0x1f, UR4 ;  /* 0x0000001f3f057899 */ /* 0x000fc60008011404 */
[----:B------:R-:W-:Y:S02]  /*15f0*/  IMAD.IADD R3, R3, 0x1, R9 ;  /* 0x0000000103037824 */ /* 0x000fe400078e0209 */
[----:B------:R-:W-:Y:S02]  /*1600*/  IMAD.SHL.U32 R229, R11, 0x2, RZ ;  /* 0x000000020be57824 */ /* 0x000fe400078e00ff */
[----:B----4-:R-:W-:Y:S02]  /*1610*/  IMAD R6, R230, UR5, RZ ;  /* 0x00000005e6067c24 */ /* 0x010fe4000f8e02ff */
[----:B------:R-:W-:Y:S01]  /*1620*/  IMAD R18, R7, 0x10, R18 ;  /* 0x0000001007127824 */ /* 0x000fe200078e0212 */
[----:B------:R-:W-:Y:S01]  /*1630*/  IADD3 R232, R0, -R232, -R229 ;  /* 0x800000e800e87210 */ /* 0x000fe20007ffe8e5 */
[----:B------:R-:W-:Y:S01]  /*1640*/  IMAD R235, R231, UR4, R6 ;  /* 0x00000004e7eb7c24 */ /* 0x000fe2000f8e0206 */
[----:B------:R-:W-:Y:S01]  /*1650*/  IADD3 R233, -R229, UR7, R13 ;  /* 0x00000007e5e97c10 */ /* 0x000fe2000fffe10d */
[----:B------:R-:W-:Y:S01]  /*1660*/  IMAD.WIDE.U32 R230, R230, UR4, R2 ;  /* 0x00000004e6e67c25 */ /* 0x000fe2000f8e0002 */
[----:B------:R-:W-:-:S03]  /*1670*/  ULOP3.LUT UR4, UR8, 0x1, URZ, 0xfc, !UPT ;  /* 0x0000000108047892 */ /* 0x000fc6000f8efc3f */
[----:B------:R-:W-:Y:S02]  /*1680*/  IMAD.SHL.U32 R0, R10, 0x8, RZ ;  /* 0x000000080a007824 */ /* 0x000fe400078e00ff */
[----:B------:R-:W-:Y:S02]  /*1690*/  IMAD.MOV.U32 R3, RZ, RZ, R5 ;  /* 0x000000ffff037224 */ /* 0x000fe400078e0005 */
[----:B------:R-:W-:Y:S01]  /*16a0*/  IMAD.U32 R236, RZ, RZ, UR4 ;  /* 0x00000004ffec7e24 */ /* 0x000fe2000f8e00ff */
[----:B------:R-:W-:Y:S01]  /*16b0*/  UMOV UR4, URZ ;  /* 0x0000003f00047c82 */ /* 0x000fe20008000000 */
[----:B------:R-:W-:Y:S02]  /*16c0*/  IMAD.MOV.U32 R2, RZ, RZ, RZ ;  /* 0x000000ffff027224 */ /* 0x000fe400078e00ff */
[----:B------:R-:W-:Y:S02]  /*16d0*/  IMAD R0, R0, 0x2, R17 ;  /* 0x0000000200007824 */ /* 0x000fe400078e0211 */
[----:B------:R-:W-:-:S02]  /*16e0*/  IMAD.IADD R229, R13, 0x1, -R229 ;  /* 0x000000010de57824 */ /* 0x000fc400078e0ae5 */
[----:B------:R-:W-:Y:S02]  /*16f0*/  IMAD.IADD R235, R231, 0x1, R235 ;  /* 0x00000001e7eb7824 */ /* 0x000fe400078e02eb */
[----:B------:R-:W-:-:S07]  /*1700*/  IMAD.U32 R228, RZ, RZ, UR4 ;  /* 0x00000004ffe47e24 */ /* 0x000fce000f8e00ff */
.L_x_330:
[----:B------:R-:W-:-:S13]  /*1710*/  R2UR UR4, R236 ;  /* 0x00000000ec0472ca */ /* 0x000fda00000e0000 */
[----:B------:R-:W-:-:S06]  /*1720*/  UISETP.NE.AND UP1, UPT, UR4, 0x3, UPT ;  /* 0x000000030400788c */ /* 0x000fcc000bf25270 */
[----:B------:R-:W-:-:S13]  /*1730*/  PLOP3.LUT P0, PT, PT, PT, UP1, 0x40, 0x0 ;  /* 0x000000000000781c */ /* 0x000fda0003f0e818 */
[----:B-1----:R-:W-:Y:S05]  /*1740*/  @P0 BRA `(.L_x_312) ;  /* 0x0000000000040947 */ /* 0x002fea0003800000 */
[----:B------:R-:W-:Y:S01]  /*1750*/  BPT.TRAP 0x1 ;  /* 0x000000040000795c */ /* 0x000fe20000300000 */
.L_x_312:
[----:B------:R-:W-:Y:S01]  /*1760*/  PLOP3.LUT P1, PT, PT, PT, UP1, 0x40, 0x0 ;  /* 0x000000000000781c */ /* 0x000fe20003f2e818 */
[----:B------:R-:W-:Y:S01]  /*1770*/  IMAD R16, R2, 0x8, R17 ;  /* 0x0000000802107824 */ /* 0x000fe200078e0211 */
[----:B------:R-:W-:-:S04]  /*1780*/  SHF.L.U32 R9, R19, 0x1f, RZ ;  /* 0x0000001f13097819 */ /* 0x000fc800000006ff */
[----:B------:R1:W2:Y:S07]  /*1790*/  SYNCS.PHASECHK.TRANS64.TRYWAIT P0, [R16+URZ+0x31810], R9 ;  /* 0x03181009100075a7 */ /* 0x0002ae000800017f */
[----:B------:R-:W-:Y:S05]  /*17a0*/  @P1 BRA `(.L_x_313) ;  /* 0x0000000000041947 */ /* 0x000fea0003800000 */
[----:B------:R-:W-:Y:S01]  /*17b0*/  BPT.TRAP 0x1 ;  /* 0x000000040000795c */ /* 0x000fe20000300000 */
.L_x_313:
[----:B------:R-:W-:Y:S02]  /*17c0*/  VIADD R5, R17, 0x14100 ;  /* 0x0001410011057836 */ /* 0x000fe40000000000 */
[----:B------:R-:W-:-:S03]  /*17d0*/  IMAD R7, R4, 0x400, R17 ;  /* 0x0000040004077824 */ /* 0x000fc600078e0211 */
[----:B------:R-:W-:Y:S02]  /*17e0*/  SHF.R.U32.HI R5, RZ, 0x4, R5 ;  /* 0x00000004ff057819 */ /* 0x000fe40000011605 */
[----:B------:R-:W-:Y:S02]  /*17f0*/  SHF.R.U32.HI R6, RZ, 0x4, R7 ;  /* 0x00000004ff067819 */ /* 0x000fe40000011607 */
[----:B------:R-:W-:Y:S02]  /*1800*/  LOP3.LUT R5, R5, 0x3fff, RZ, 0xc0, !PT ;  /* 0x00003fff05057812 */ /* 0x000fe400078ec0ff */
[----:B------:R-:W-:Y:S02]  /*1810*/  LOP3.LUT R6, R6, 0x3fff, RZ, 0xc0, !PT ;  /* 0x00003fff06067812 */ /* 0x000fe400078ec0ff */
[----:B------:R-:W-:Y:S02]  /*1820*/  LOP3.LUT R11, R5, 0x10000, RZ, 0xfc, !PT ;  /* 0x00010000050b7812 */ /* 0x000fe400078efcff */
[----:B------:R-:W-:-:S03]  /*1830*/  LOP3.LUT R5, R6, 0x10000, RZ, 0xfc, !PT ;  /* 0x0001000006057812 */ /* 0x000fc600078efcff */
[----:B------:R-:W-:Y:S01]  /*1840*/  IMAD R6, R2, 0x800, R11 ;  /* 0x0000080002067824 */ /* 0x000fe200078e020b */
[----:B--2---:R-:W-:Y:S06]  /*1850*/  @P0 BRA `(.L_x_314) ;  /* 0x0000000000080947 */ /* 0x004fec0003800000 */
[----:B------:R-:W2:Y:S02]  /*1860*/  SYNCS.PHASECHK.TRANS64.TRYWAIT P0, [R16+URZ+0x31810], R9 ;  /* 0x03181009100075a7 */ /* 0x000ea4000800017f */
[----:B--2---:R-:W-:Y:S05]  /*1870*/  @!P0 BRA `(.L_x_315) ;  /* 0x000000dc008c8947 */ /* 0x004fea0003800000 */
.L_x_314:
[C---:B------:R-:W-:Y:S01]  /*1880*/  R2UR UR6, R5.reuse ;  /* 0x00000000050672ca */ /* 0x040fe200000e0000 */
[----:B------:R-:W-:Y:S01]  /*1890*/  WARPGROUP.ARRIVE ;  /* 0x00000000000079c5 */ /* 0x000fe20000000000 */
[----:B------:R-:W-:Y:S01]  /*18a0*/  R2UR UR4, R6 ;  /* 0x00000000060472ca */ /* 0x000fe200000e0000 */
[----:B------:R-:W-:Y:S01]  /*18b0*/  UMOV UR7, 0x40000000 ;  /* 0x4000000000077882 */ /* 0x000fe20000000000 */
[----:B------:R-:W-:Y:S01]  /*18c0*/  UMOV UR5, 0x40000040 ;  /* 0x4000004000057882 */ /* 0x000fe20000000000 */
[C---:B------:R-:W-:Y:S01]  /*18d0*/  VIADD R8, R5.reuse, 0x80 ;  /* 0x0000008005087836 */ /* 0x040fe20000000000 */
[----:B------:R-:W-:Y:S01]  /*18e0*/  PLOP3.LUT P0, PT, PT, PT, UP1, 0x40, 0x0 ;  /* 0x000000000000781c */ /* 0x000fe20003f0e818 */
[----:B-12---:R-:W-:-:S03]  /*18f0*/  VIADD R9, R5, 0x100 ;  /* 0x0000010005097836 */ /* 0x006fc60000000000 */
[----:B------:R-:W-:Y:S01]  /*1900*/  R2UR UR8, R8 ;  /* 0x00000000080872ca */ /* 0x000fe200000e0000 */
[----:B------:R-:W-:Y:S01]  /*1910*/  VIADD R8, R5, 0x180 ;  /* 0x0000018005087836 */ /* 0x000fe20000000000 */
        /* <DEDUP_REMOVED lines=554> */
[----:B------:R-:W-:Y:S02]  /*3bc0*/  VIADD R5, R5, 0x986 ;  /* 0x0000098605057836 */ /* 0x000fe40000000000 */
[----:B------:R-:W-:Y:S01]  /*3bd0*/  IMAD R6, R2, 0x40, R18 ;  /* 0x0000004002067824 */ /* 0x000fe200078e0212 */
[----:B------:R-:W-:Y:S02]  /*3be0*/  R2UR UR10, R8 ;  /* 0x00000000080a72ca */ /* 0x000fe400000e0000 */
[----:B------:R-:W-:Y:S01]  /*3bf0*/  R2UR UR11, R5 ;  /* 0x00000000050b72ca */ /* 0x000fe200000e0000 */
[----:B------:R-:W-:Y:S01]  /*3c00*/  IMAD R8, R6, 0x4, R17 ;  /* 0x0000000406087824 */ /* 0x000fe200078e0211 */
[----:B------:R-:W-:-:S02]  /*3c10*/  WARPGROUP.DEPBAR.LE gsb0, 0x0 ;  /* 0x00008000000079c5 */ /* 0x000fc40000010000 */
        /* <DEDUP_REMOVED lines=25> */
[----:B------:R-:W-:Y:S05]  /*3db0*/  @P0 BRA `(.L_x_316) ;  /* 0x0000000000040947 */ /* 0x000fea0003800000 */
[----:B------:R-:W-:Y:S01]  /*3dc0*/  BPT.TRAP 0x1 ;  /* 0x000000040000795c */ /* 0x000fe20000300000 */
.L_x_316:
[----:B------:R-:W-:Y:S02]  /*3dd0*/  R2UR UR4, R228 ;  /* 0x00000000e40472ca */ /* 0x000fe400000e0000 */
[----:B------:R-:W-:-:S11]  /*3de0*/  PLOP3.LUT P1, PT, PT, PT, UP1, 0x40, 0x0 ;  /* 0x000000000000781c */ /* 0x000fd60003f2e818 */
[----:B------:R-:W-:-:S05]  /*3df0*/  IMAD.U32 R10, RZ, RZ, UR4 ;  /* 0x00000004ff0a7e24 */ /* 0x000fca000f8e00ff */
[----:B------:R-:W-:-:S04]  /*3e00*/  SHF.L.U32 R10, R10, 0x1f, RZ ;  /* 0x0000001f0a0a7819 */ /* 0x000fc800000006ff */
[----:B------:R4:W1:Y:S01]  /*3e10*/  SYNCS.PHASECHK.TRANS64.TRYWAIT P0, [R17+URZ+0x31830], R10 ;  /* 0x0318300a110075a7 */ /* 0x000862000800017f */
[----:B------:R-:W-:Y:S05]  /*3e20*/  @P1 BRA `(.L_x_317) ;  /* 0x0000000000041947 */ /* 0x000fea0003800000 */
[----:B------:R-:W-:Y:S01]  /*3e30*/  BPT.TRAP 0x1 ;  /* 0x000000040000795c */ /* 0x000fe20000300000 */
.L_x_317:
[----:B------:R-:W-:Y:S02]  /*3e40*/  VIADD R7, R7, 0xa000 ;  /* 0x0000a00007077836 */ /* 0x000fe40000000000 */
[----:B-1----:R-:W-:-:S03]  /*3e50*/  VIADD R8, R17, 0x24100 ;  /* 0x0002410011087836 */ /* 0x002fc60000000000 */
[----:B------:R-:W-:Y:S02]  /*3e60*/  SHF.R.U32.HI R7, RZ, 0x4, R7 ;  /* 0x00000004ff077819 */ /* 0x000fe40000011607 */
[----:B------:R-:W-:Y:S02]  /*3e70*/  SHF.R.U32.HI R8, RZ, 0x4, R8 ;  /* 0x00000004ff087819 */ /* 0x000fe40000011608 */
[----:B------:R-:W-:Y:S02]  /*3e80*/  LOP3.LUT R7, R7, 0x3fff, RZ, 0xc0, !PT ;  /* 0x00003fff07077812 */ /* 0x000fe400078ec0ff */
[----:B------:R-:W-:Y:S02]  /*3e90*/  LOP3.LUT R8, R8, 0x3fff, RZ, 0xc0, !PT ;  /* 0x00003fff08087812 */ /* 0x000fe400078ec0ff */
[----:B------:R-:W-:Y:S02]  /*3ea0*/  LOP3.LUT R22, R7, 0x10000, RZ, 0xfc, !PT ;  /* 0x0001000007167812 */ /* 0x000fe400078efcff */
[----:B------:R-:W-:Y:S01]  /*3eb0*/  LOP3.LUT R20, R8, 0x10000, RZ, 0xfc, !PT ;  /* 0x0001000008147812 */ /* 0x000fe200078efcff */
[----:B------:R-:W-:Y:S06]  /*3ec0*/  @P0 BRA `(.L_x_318) ;  /* 0x0000000000080947 */ /* 0x000fec0003800000 */
[----:B------:R-:W1:Y:S02]  /*3ed0*/  SYNCS.PHASECHK.TRANS64.TRYWAIT P0, [R17+URZ+0x31830], R10 ;  /* 0x0318300a110075a7 */ /* 0x000e64000800017f */
[----:B-1----:R-:W-:Y:S05]  /*3ee0*/  @!P0 BRA `(.L_x_319) ;  /* 0x000000b800048947 */ /* 0x002fea0003800000 */
.L_x_318:
[----:B------:R-:W-:Y:S01]  /*3ef0*/  R2UR UR4, R20 ;  /* 0x00000000140472ca */ /* 0x000fe200000e0000 */
[----:B------:R-:W-:Y:S01]  /*3f00*/  WARPGROUP.ARRIVE ;  /* 0x00000000000079c5 */ /* 0x000fe20000000000 */
[C---:B------:R-:W-:Y:S01]  /*3f10*/  R2UR UR6, R22.reuse ;  /* 0x00000000160672ca */ /* 0x040fe200000e0000 */
[----:B------:R-:W-:Y:S01]  /*3f20*/  UMOV UR5, 0x40000040 ;  /* 0x4000004000057882 */ /* 0x000fe20000000000 */
[----:B------:R-:W-:Y:S01]  /*3f30*/  UMOV UR7, 0x40000000 ;  /* 0x4000000000077882 */ /* 0x000fe20000000000 */
[C---:B------:R-:W-:Y:S02]  /*3f40*/  VIADD R7, R22.reuse, 0x80 ;  /* 0x0000008016077836 */ /* 0x040fe40000000000 */
[C---:B------:R-:W-:Y:S02]  /*3f50*/  VIADD R8, R22.reuse, 0x180 ;  /* 0x0000018016087836 */ /* 0x040fe40000000000 */
[C---:B------:R-:W-:Y:S01]  /*3f60*/  VIADD R9, R22.reuse, 0x200 ;  /* 0x0000020016097836 */ /* 0x040fe20000000000 */
[----:B------:R-:W-:Y:S01]  /*3f70*/  R2UR UR8, R7 ;  /* 0x00000000070872ca */ /* 0x000fe200000e0000 */
[----:B------:R-:W-:Y:S01]  /*3f80*/  VIADD R7, R22, 0x100 ;  /* 0x0000010016077836 */ /* 0x000fe20000000000 */
[----:B------:R-:W-:Y:S01]  /*3f90*/  R2UR UR10, R8 ;  /* 0x00000000080a72ca */ /* 0x000fe200000e0000 */
[----:B----4-:R-:W-:Y:S01]  /*3fa0*/  VIADD R10, R22, 0x2 ;  /* 0x00000002160a7836 */ /* 0x010fe20000000000 */
[----:B------:R-:W-:Y:S01]  /*3fb0*/  R2UR UR11, R9 ;  /* 0x00000000090b72ca */ /* 0x000fe200000e0000 */
[----:B------:R-:W-:Y:S01]  /*3fc0*/  HGMMA.64x8x16.F32.BF16 R44, gdesc[UR4], RZ, !UPT, gsb0 ;  /* 0x00000000042c79f0 */ /* 0x000fe2000c0018ff */
[----:B------:R-:W-:Y:S01]  /*3fd0*/  UMOV UR7, 0x40000000 ;  /* 0x4000000000077882 */ /* 0x000fe20000000000 */
[----:B------:R-:W-:Y:S01]  /*3fe0*/  R2UR UR9, R7 ;  /* 0x00000000070972ca */ /* 0x000fe200000e0000 */
[----:B------:R-:W-:Y:S01]  /*3ff0*/  VIADD R7, R20, 0x2 ;  /* 0x0000000214077836 */ /* 0x000fe20000000000 */
[----:B------:R-:W-:Y:S01]  /*4000*/  R2UR UR12, R10 ;  /* 0x000000000a0c72ca */ /* 0x000fe200000e0000 */
[----:B------:R-:W-:-:S02]  /*4010*/  VIADD R8, R20, 0x604 ;  /* 0x0000060414087836 */ /* 0x000fc40000000000 */
[C---:B------:R-:W-:Y:S01]  /*4020*/  VIADD R10, R22.reuse, 0x804 ;  /* 0x00000804160a7836 */ /* 0x040fe20000000000 */
[----:B------:R-:W-:Y:S01]  /*4030*/  UMOV UR6, UR8 ;  /* 0x0000000800067c82 */ /* 0x000fe20008000000 */
[----:B------:R-:W-:Y:S01]  /*4040*/  R2UR UR8, R7 ;  /* 0x00000000070872ca */ /* 0x000fe200000e0000 */
[C---:B------:R-:W-:Y:S02]  /*4050*/  VIADD R7, R22.reuse, 0x82 ;  /* 0x0000008216077836 */ /* 0x040fe40000000000 */
[C---:B------:R-:W-:Y:S02]  /*4060*/  VIADD R11, R22.reuse, 0x884 ;  /* 0x00000884160b7836 */ /* 0x040fe40000000000 */
[C---:B------:R-:W-:Y:S02]  /*4070*/  VIADD R12, R22.reuse, 0x904 ;  /* 0x00000904160c7836 */ /* 0x040fe40000000000 */
[----:B------:R-:W-:Y:S02]  /*4080*/  VIADD R13, R22, 0x984 ;  /* 0x00000984160d7836 */ /* 0x000fe40000000000 */
[----:B------:R-:W-:-:S02]  /*4090*/  VIADD R21, R20, 0x606 ;  /* 0x0000060614157836 */ /* 0x000fc40000000000 */
[----:B------:R-:W-:Y:S01]  /*40a0*/  VIADD R23, R22, 0x806 ;  /* 0x0000080616177836 */ /* 0x000fe20000000000 */
        /* <DEDUP_REMOVED lines=471> */
[----:B------:R-:W-:Y:S02]  /*5e20*/  WARPGROUP.DEPBAR.LE gsb0, 0x0 ;  /* 0x00008000000079c5 */ /* 0x000fe40000010000 */
[----:B------:R-:W-:-:S06]  /*5e30*/  WARPGROUP.ARRIVE ;  /* 0x00000000000079c5 */ /* 0x000fcc0000000000 */
[----:B------:R-:W-:Y:S01]  /*5e40*/  HGMMA.64x8x16.F32.BF16 R48, gdesc[UR4], R48, gsb0 ;  /* 0x00000000043079f0 */ /* 0x000fe20008001830 */
[----:B------:R-:W-:Y:S01]  /*5e50*/  UMOV UR6, UR8 ;  /* 0x0000000800067c82 */ /* 0x000fe20008000000 */
[----:B------:R-:W-:Y:S01]  /*5e60*/  UMOV UR7, 0x40000000 ;  /* 0x4000000000077882 */ /* 0x000fe20000000000 */
[----:B------:R-:W-:Y:S02]  /*5e70*/  ULDC UR8, c[0x0][0x75c] ;  /* 0x0001d70000087ab9 */ /* 0x000fe40000000800 */
        /* <DEDUP_REMOVED lines=8> */
[----:B------:R1:W4:Y:S01]  /*5f00*/  MUFU.TANH R20, R33 ;  /* 0x0000002100147308 */ /* 0x0003220000002400 */
[----:B------:R-:W-:Y:S01]  /*5f10*/  FMUL.FTZ R15, R32, UR8 ;  /* 0x00000008200f7c20 */ /* 0x000fe20008410000 */
[----:B------:R-:W-:Y:S01]  /*5f20*/  FMUL.FTZ R26, R37, UR8 ;  /* 0x00000008251a7c20 */ /* 0x000fe20008410000 */
[----:B------:R-:W-:Y:S01]  /*5f30*/  FMUL.FTZ R31, R42, UR8 ;  /* 0x000000082a1f7c20 */ /* 0x000fe20008410000 */
[----:B------:R-:W-:Y:S01]  /*5f40*/  FMUL.FTZ R34, R34, UR8 ;  /* 0x0000000822227c20 */ /* 0x000fe20008410000 */
[----:B------:R-:W-:Y:S01]  /*5f50*/  FMUL.FTZ R35, R35, UR8 ;  /* 0x0000000823237c20 */ /* 0x000fe20008410000 */
[----:B------:R-:W-:-:S02]  /*5f60*/  IMAD R25, R3, 0x40, R18 ;  /* 0x0000004003197824 */ /* 0x000fc400078e0212 */
[----:B------:R-:W2:Y:S01]  /*5f70*/  MUFU.TANH R8, R8 ;  /* 0x0000000800087308 */ /* 0x000ea20000002400 */
[----:B-1----:R-:W-:-:S07]  /*5f80*/  FMUL.FTZ R33, R43, UR8 ;  /* 0x000000082b217c20 */ /* 0x002fce0008410000 */
[----:B------:R-:W1:Y:S08]  /*5f90*/  MUFU.TANH R9, R9 ;  /* 0x0000000900097308 */ /* 0x000e700000002400 */
[----:B------:R-:W1:Y:S08]  /*5fa0*/  MUFU.TANH R14, R14 ;  /* 0x0000000e000e7308 */ /* 0x000e700000002400 */
[----:B------:R-:W1:Y:S01]  /*5fb0*/  MUFU.TANH R15, R15 ;  /* 0x0000000f000f7308 */ /* 0x000e620000002400 */
[----:B------:R-:W-:-:S02]  /*5fc0*/  WARPGROUP.DEPBAR.LE gsb0, 0x0 ;  /* 0x00008000000079c5 */ /* 0x000fc40000010000 */
[----:B------:R-:W-:-:S05]  /*5fd0*/  WARPGROUP.ARRIVE ;  /* 0x00000000000079c5 */ /* 0x000fca0000000000 */
[----:B------:R-:W1:Y:S01]  /*5fe0*/  MUFU.TANH R26, R26 ;  /* 0x0000001a001a7308 */ /* 0x000e620000002400 */
[----:B------:R-:W-:Y:S01]  /*5ff0*/  HGMMA.64x8x16.F32.BF16 R52, gdesc[UR4], R52, gsb0 ;  /* 0x00000000043479f0 */ /* 0x000fe20008001834 */
[----:B------:R-:W-:Y:S01]  /*6000*/  UMOV UR6, UR9 ;  /* 0x0000000900067c82 */ /* 0x000fe20008000000 */
[----:B------:R-:W-:Y:S01]  /*6010*/  UMOV UR7, 0x40000000 ;  /* 0x4000000000077882 */ /* 0x000fe20000000000 */
[----:B------:R-:W-:Y:S01]  /*6020*/  R2UR UR9, R7 ;  /* 0x00000000070972ca */ /* 0x000fe200000e0000 */
[----:B------:R-:W-:-:S03]  /*6030*/  VIADD R7, R22, 0x902 ;  /* 0x0000090216077836 */ /* 0x000fc60000000000 */
[----:B------:R-:W1:Y:S08]  /*6040*/  MUFU.TANH R31, R31 ;  /* 0x0000001f001f7308 */ /* 0x000e700000002400 */
[----:B------:R-:W1:Y:S01]  /*6050*/  MUFU.TANH R33, R33 ;  /* 0x0000002100217308 */ /* 0x000e620000002400 */
        /* <DEDUP_REMOVED lines=10> */
[----:B------:R-:W-:Y:S01]  /*6100*/  FMUL.FTZ R7, R24, UR8 ;  /* 0x0000000818077c20 */ /* 0x000fe20008410000 */
[----:B------:R-:W-:-:S05]  /*6110*/  VIADD R24, R22, 0x886 ;  /* 0x0000088616187836 */ /* 0x000fca0000000000 */
[----:B------:R-:W1:Y:S01]  /*6120*/  MUFU.TANH R7, R7 ;  /* 0x0000000700077308 */ /* 0x000e620000002400 */
[----:B------:R-:W-:Y:S02]  /*6130*/  WARPGROUP.DEPBAR.LE gsb0, 0x0 ;  /* 0x00008000000079c5 */ /* 0x000fe40000010000 */
[----:B------:R-:W-:-:S06]  /*6140*/  WARPGROUP.ARRIVE ;  /* 0x00000000000079c5 */ /* 0x000fcc0000000000 */
[----:B------:R-:W-:Y:S01]  /*6150*/  HGMMA.64x8x16.F32.BF16 R220, gdesc[UR4], R220, gsb0 ;  /* 0x0000000004dc79f0 */ /* 0x000fe200080018dc */
[----:B------:R-:W-:Y:S01]  /*6160*/  UMOV UR6, UR11 ;  /* 0x0000000b00067c82 */ /* 0x000fe20008000000 */
[----:B------:R-:W-:Y:S01]  /*6170*/  UMOV UR7, 0x40000000 ;  /* 0x4000000000077882 */ /* 0x000fe20000000000 */
[----:B------:R-:W-:Y:S01]  /*6180*/  UMOV UR4, UR12 ;  /* 0x0000000c00047c82 */ /* 0x000fe20008000000 */
[----:B------:R-:W-:Y:S01]  /*6190*/  UMOV UR5, 0x40000040 ;  /* 0x4000004000057882 */ /* 0x000fe20000000000 */
[----:B------:R-:W-:Y:S02]  /*61a0*/  R2UR UR11, R12 ;  /* 0x000000000c0b72ca */ /* 0x000fe400000e0000 */
[----:B------:R-:W-:Y:S01]  /*61b0*/  R2UR UR12, R13 ;  /* 0x000000000d0c72ca */ /* 0x000fe200000e0000 */
[----:B------:R5:W1:Y:S08]  /*61c0*/  MUFU.TANH R12, R29 ;  /* 0x0000001d000c7308 */ /* 0x000a700000002400 */
[----:B------:R3:W1:Y:S01]  /*61d0*/  MUFU.TANH R13, R30 ;  /* 0x0000001e000d7308 */ /* 0x0006620000002400 */
[----:B-----5:R-:W-:-:S07]  /*61e0*/  FMUL.FTZ R29, R40, UR8 ;  /* 0x00000008281d7c20 */ /* 0x020fce0008410000 */
[----:B------:R-:W1:Y:S01]  /*61f0*/  MUFU.TANH R29, R29 ;  /* 0x0000001d001d7308 */ /* 0x000e620000002400 */
[----:B---3--:R-:W-:-:S07]  /*6200*/  FMUL.FTZ R30, R41, UR8 ;  /* 0x00000008291e7c20 */ /* 0x008fce0008410000 */
[----:B------:R-:W3:Y:S01]  /*6210*/  MUFU.TANH R30, R30 ;  /* 0x0000001e001e7308 */ /* 0x000ee20000002400 */
        /* <DEDUP_REMOVED lines=10> */
[----:B------:R-:W-:Y:S02]  /*62c0*/  R2UR UR9, R10 ;  /* 0x000000000a0972ca */ /* 0x000fe400000e0000 */
[----:B------:R5:W1:Y:S02]  /*62d0*/  MUFU.TANH R10, R27 ;  /* 0x0000001b000a7308 */ /* 0x000a640000002400 */
[----:B-----5:R-:W-:-:S06]  /*62e0*/  FMUL.FTZ R27, R38, UR8 ;  /* 0x00000008261b7c20 */ /* 0x020fcc0008410000 */
[----:B------:R-:W1:Y:S01]  /*62f0*/  MUFU.TANH R27, R27 ;  /* 0x0000001b001b7308 */ /* 0x000e620000002400 */
        /* <DEDUP_REMOVED lines=41> */
[----:B------:R-:W-:-:S06]  /*6590*/  FMUL.FTZ R23, R36, UR8 ;  /* 0x0000000824177c20 */ /* 0x000fcc0008410000 */
[----:B------:R-:W1:Y:S01]  /*65a0*/  MUFU.TANH R23, R23 ;  /* 0x0000001700177308 */ /* 0x000e620000002400 */
        /* <DEDUP_REMOVED lines=9> */
[----:B------:R-:W-:Y:S01]  /*6640*/  R2UR UR4, R21 ;  /* 0x00000000150472ca */ /* 0x000fe200000e0000 */
[----:B------:R-:W-:Y:S01]  /*6650*/  VIADD R21, R22, 0x786 ;  /* 0x0000078616157836 */ /* 0x000fe20000000000 */
[----:B------:R-:W-:Y:S01]  /*6660*/  UMOV UR5, 0x40000040 ;  /* 0x4000004000057882 */ /* 0x000fe20000000000 */
[----:B------:R-:W-:Y:S01]  /*6670*/  UMOV UR7, 0x40000000 ;  /* 0x4000000000077882 */ /* 0x000fe20000000000 */
[----:B------:R1:W1:Y:S02]  /*6680*/  MUFU.TANH R22, R35 ;  /* 0x0000002300167308 */ /* 0x0002640000002400 */
[----:B------:R-:W-:-:S06]  /*6690*/  R2UR UR6, R21 ;  /* 0x00000000150672ca */ /* 0x000fcc00000e0000 */
[----:B------:R1:W1:Y:S01]  /*66a0*/  MUFU.TANH R21, R34 ;  /* 0x0000002200157308 */ /* 0x0002620000002400 */
        /* <DEDUP_REMOVED lines=23> */
[----:B------:R-:W-:Y:S01]  /*6820*/  ULDC UR6, c[0x0][0x750] ;  /* 0x0001d40000067ab9 */ /* 0x000fe20000000800 */
[----:B------:R-:W-:Y:S01]  /*6830*/  ULDC.64 UR4, c[0x0][0x748] ;  /* 0x0001d20000047ab9 */ /* 0x000fe20000000a00 */
[----:B------:R-:W-:Y:S01]  /*6840*/  UISETP.GE.AND UP0, UPT, UR6, 0x1, UPT ;  /* 0x000000010600788c */ /* 0x000fe2000bf06270 */
[----:B------:R-:W-:Y:S01]  /*6850*/  VIADD R24, R232, UR5 ;  /* 0x00000005e8187c36 */ /* 0x000fe20008000000 */
[----:B------:R-:W-:-:S04]  /*6860*/  ULOP3.LUT UR4, URZ, UR4, URZ, 0x33, !UPT ;  /* 0x000000043f047292 */ /* 0x000fc8000f8e333f */
[----:B------:R-:W-:Y:S02]  /*6870*/  PLOP3.LUT P1, PT, PT, PT, UP0, 0x80, 0x0 ;  /* 0x000000000000781c */ /* 0x000fe40003f2f008 */
[----:B------:R-:W-:Y:S01]  /*6880*/  VIADD R32, R232, UR4 ;  /* 0x00000004e8207c36 */ /* 0x000fe20008000000 */
[----:B------:R-:W-:-:S03]  /*6890*/  VIADDMNMX R39, R25, R24, R233, PT ;  /* 0x0000001819277246 */ /* 0x000fc600038001e9 */
[----:B------:R-:W-:Y:S01]  /*68a0*/  IMAD.IADD R42, R25, 0x1, R32 ;  /* 0x00000001192a7824 */ /* 0x000fe200078e0220 */
[----:B------:R-:W-:-:S06]  /*68b0*/  WARPGROUP.DEPBAR.LE gsb0, 0x0 ;  /* 0x00008000000079c5 */ /* 0x000fcc0000010000 */
[----:B-1234-:R-:W-:Y:S05]  /*68c0*/  @!P1 BRA `(.L_x_320) ;  /* 0x0000000000649947 */ /* 0x01efea0003800000 */
[----:B------:R-:W1:Y:S01]  /*68d0*/  LDC R34, c[0x0][0x280] ;  /* 0x0000a000ff227b82 */ /* 0x000e620000000800 */
[----:B------:R-:W-:Y:S01]  /*68e0*/  ULDC UR4, c[0x0][0x290] ;  /* 0x0000a40000047ab9 */ /* 0x000fe20000000800 */
[----:B------:R-:W-:Y:S01]  /*68f0*/  BSSY B0, `(.L_x_321) ;  /* 0x0000013000007945 */ /* 0x000fe20003800000 */
[----:B-1----:R-:W-:-:S04]  /*6900*/  IADD3 R34, R25, UR4, -R34 ;  /* 0x0000000419227c10 */ /* 0x002fc8000fffe822 */
[----:B------:R-:W-:-:S13]  /*6910*/  ISETP.GT.AND P0, PT, R34, -0x1, PT ;  /* 0xffffffff2200780c */ /* 0x000fda0003f04270 */
[----:B------:R-:W-:Y:S05]  /*6920*/  @P0 BRA `(.L_x_322) ;  /* 0x0000000000240947 */ /* 0x000fea0003800000 */
[----:B------:R-:W-:Y:S01]  /*6930*/  UISETP.NE.AND UP0, UPT, UR6, 0x1, UPT ;  /* 0x000000010600788c */ /* 0x000fe2000bf05270 */
[----:B------:R-:W-:-:S05]  /*6940*/  LOP3.LUT R34, RZ, R34, RZ, 0x33, !PT ;  /* 0x00000022ff227212 */ /* 0x000fca00078e33ff */
[----:B------:R-:W-:-:S05]  /*6950*/  PLOP3.LUT P0, PT, PT, PT, UP0, 0x80, 0x0 ;  /* 0x000000000000781c */ /* 0x000fca0003f0f008 */
[----:B------:R-:W-:-:S08]  /*6960*/  @UP0 ULDC UR4, c[0x0][0x754] ;  /* 0x0001d50000040ab9 */ /* 0x000fd00000000800 */
[----:B------:R-:W-:Y:S01]  /*6970*/  @P0 IMAD.HI.U32 R35, R34, UR4, RZ ;  /* 0x0000000422230c27 */ /* 0x000fe2000f8e00ff */
[----:B------:R-:W-:-:S04]  /*6980*/  @UP0 ULDC UR4, c[0x0][0x758] ;  /* 0x0001d60000040ab9 */ /* 0x000fc80000000800 */
[----:B------:R-:W-:-:S04]  /*6990*/  @P0 SHF.R.U32.HI R34, RZ, UR4, R35 ;  /* 0x00000004ff220c19 */ /* 0x000fc80008011623 */
[----:B------:R-:W-:Y:S01]  /*69a0*/  LOP3.LUT R34, RZ, R34, RZ, 0x33, !PT ;  /* 0x00000022ff227212 */ /* 0x000fe200078e33ff */
[----:B------:R-:W-:Y:S06]  /*69b0*/  BRA `(.L_x_323) ;  /* 0x0000000000187947 */ /* 0x000fec0003800000 */
.L_x_322:
[----:B------:R-:W-:-:S06]  /*69c0*/  UISETP.NE.AND UP0, UPT, UR6, 0x1, UPT ;  /* 0x000000010600788c */ /* 0x000fcc000bf05270 */
[----:B------:R-:W-:-:S05]  /*69d0*/  PLOP3.LUT P0, PT, PT, PT, UP0, 0x80, 0x0 ;  /* 0x000000000000781c */ /* 0x000fca0003f0f008 */
[----:B------:R-:W-:-:S08]  /*69e0*/  @UP0 ULDC UR4, c[0x0][0x754] ;  /* 0x0001d50000040ab9 */ /* 0x000fd00000000800 */
[----:B------:R-:W-:Y:S01]  /*69f0*/  @P0 IMAD.HI.U32 R35, R34, UR4, RZ ;  /* 0x0000000422230c27 */ /* 0x000fe2000f8e00ff */
[----:B------:R-:W-:-:S04]  /*6a00*/  @UP0 ULDC UR4, c[0x0][0x758] ;  /* 0x0001d60000040ab9 */ /* 0x000fc80000000800 */
[----:B------:R-:W-:-:S07]  /*6a10*/  @P0 SHF.R.U32.HI R34, RZ, UR4, R35 ;  /* 0x00000004ff220c19 */ /* 0x000fce0008011623 */
.L_x_323:
[----:B------:R-:W-:Y:S05]  /*6a20*/  BSYNC B0 ;  /* 0x0000000000007941 */ /* 0x000fea0003800000 */
.L_x_321:
[----:B------:R-:W-:-:S05]  /*6a30*/  IMAD R34, R34, UR6, R229 ;  /* 0x0000000622227c24 */ /* 0x000fca000f8e02e5 */
[----:B------:R-:W-:Y:S02]  /*6a40*/  VIMNMX R42, R42, R34, !PT ;  /* 0x000000222a2a7248 */ /* 0x000fe40007fe0100 */
[----:B------:R-:W-:-:S07]  /*6a50*/  VIADDMNMX R39, R34, UR6, R39, PT ;  /* 0x0000000622277c46 */ /* 0x000fce000b800127 */
.L_x_320:
[----:B------:R-:W-:-:S05]  /*6a60*/  VIADD R35, R25, 0x8 ;  /* 0x0000000819237836 */ /* 0x000fca0000000000 */
[----:B------:R-:W-:Y:S01]  /*6a70*/  VIADDMNMX R25, R35, R24, R233, PT ;  /* 0x0000001823197246 */ /* 0x000fe200038001e9 */
[----:B------:R-:W-:Y:S01]  /*6a80*/  IMAD.IADD R24, R32, 0x1, R35 ;  /* 0x0000000120187824 */ /* 0x000fe200078e0223 */
[----:B------:R-:W-:Y:S06]  /*6a90*/  @!P1 BRA `(.L_x_324) ;  /* 0x0000000000649947 */ /* 0x000fec0003800000 */
        /* <DEDUP_REMOVED lines=15> */
.L_x_326:
[----:B------:R-:W-:-:S06]  /*6b90*/  UISETP.NE.AND UP0, UPT, UR6, 0x1, UPT ;  /* 0x000000010600788c */ /* 0x000fcc000bf05270 */
[----:B------:R-:W-:-:S05]  /*6ba0*/  PLOP3.LUT P0, PT, PT, PT, UP0, 0x80, 0x0 ;  /* 0x000000000000781c */ /* 0x000fca0003f0f008 */
[----:B------:R-:W-:-:S08]  /*6bb0*/  @UP0 ULDC UR4, c[0x0][0x754] ;  /* 0x0001d50000040ab9 */ /* 0x000fd00000000800 */
[----:B------:R-:W-:Y:S01]  /*6bc0*/  @P0 IMAD.HI.U32 R34, R32, UR4, RZ ;  /* 0x0000000420220c27 */ /* 0x000fe2000f8e00ff */
[----:B------:R-:W-:-:S04]  /*6bd0*/  @UP0 ULDC UR4, c[0x0][0x758] ;  /* 0x0001d60000040ab9 */ /* 0x000fc80000000800 */
[----:B------:R-:W-:-:S07]  /*6be0*/  @P0 SHF.R.U32.HI R32, RZ, UR4, R34 ;  /* 0x00000004ff200c19 */ /* 0x000fce0008011622 */
.L_x_327:
[----:B------:R-:W-:Y:S05]  /*6bf0*/  BSYNC B0 ;  /* 0x0000000000007941 */ /* 0x000fea0003800000 */
.L_x_325:
[----:B------:R-:W-:-:S05]  /*6c00*/  IMAD R32, R32, UR6, R229 ;  /* 0x0000000620207c24 */ /* 0x000fca000f8e02e5 */
[----:B------:R-:W-:Y:S02]  /*6c10*/  VIMNMX R24, R24, R32, !PT ;  /* 0x0000002018187248 */ /* 0x000fe40007fe0100 */
[----:B------:R-:W-:-:S07]  /*6c20*/  VIADDMNMX R25, R32, UR6, R25, PT ;  /* 0x0000000620197c46 */ /* 0x000fce000b800119 */
.L_x_324:
[----:B------:R-:W1:Y:S01]  /*6c30*/  S2R R226, SR_CTAID.X ;  /* 0x0000000000e27919 */ /* 0x000e620000002500 */
[----:B------:R-:W-:Y:S01]  /*6c40*/  LOP3.LUT R40, R40, 0xffffffef, RZ, 0xc0, !PT ;  /* 0xffffffef28287812 */ /* 0x000fe200078ec0ff */
[----:B------:R-:W-:Y:S01]  /*6c50*/  ULDC UR4, c[0x0][0x744] ;  /* 0x0001d10000047ab9 */ /* 0x000fe20000000800 */
[----:B------:R-:W-:Y:S01]  /*6c60*/  UMOV UR57, 0x40000040 ;  /* 0x4000004000397882 */ /* 0x000fe20000000000 */
[----:B------:R-:W-:Y:S01]  /*6c70*/  UMOV UR59, 0x40 ;  /* 0x00000040003b7882 */ /* 0x000fe20000000000 */
[----:B------:R-:W-:Y:S01]  /*6c80*/  UMOV UR9, UR57 ;  /* 0x0000003900097c82 */ /* 0x000fe20008000000 */
        /* <DEDUP_REMOVED lines=23> */
[----:B-1----:R-:W-:-:S05]  /*6e00*/  IMAD R226, R226, -0x50, RZ ;  /* 0xffffffb0e2e27824 */ /* 0x002fca00078e02ff */
[C---:B------:R-:W-:Y:S02]  /*6e10*/  ISETP.GE.AND P4, PT, R226.reuse, 0x2, PT ;  /* 0x00000002e200780c */ /* 0x040fe40003f86270 */
[----:B------:R-:W-:Y:S02]  /*6e20*/  ISETP.GE.AND P2, PT, R226, 0x11, PT ;  /* 0x00000011e200780c */ /* 0x000fe40003f46270 */
[----:B------:R-:W-:Y:S02]  /*6e30*/  ISETP.GT.AND P5, PT, R24, 0x1, !P4 ;  /* 0x000000011800780c */ /* 0x000fe400067a4270 */
[C---:B------:R-:W-:Y:S02]  /*6e40*/  ISETP.GT.AND P4, PT, R42.reuse, 0x1, !P4 ;  /* 0x000000012a00780c */ /* 0x040fe40006784270 */
[----:B------:R-:W-:Y:S02]  /*6e50*/  ISETP.GT.AND P3, PT, R42, 0x10, !P2 ;  /* 0x000000102a00780c */ /* 0x000fe40005764270 */
[----:B------:R-:W-:-:S02]  /*6e60*/  ISETP.LT.OR P4, PT, R39, 0x2, P4 ;  /* 0x000000022700780c */ /* 0x000fc40002781670 */
[----:B------:R-:W-:Y:S02]  /*6e70*/  ISETP.GT.AND P2, PT, R24, 0x10, !P2 ;  /* 0x000000101800780c */ /* 0x000fe40005744270 */
[----:B------:R-:W-:Y:S02]  /*6e80*/  ISETP.LT.OR P3, PT, R39, 0x11, P3 ;  /* 0x000000112700780c */ /* 0x000fe40001f61670 */
[C---:B------:R-:W-:Y:S02]  /*6e90*/  ISETP.GE.AND P6, PT, R226.reuse, 0x12, PT ;  /* 0x00000012e200780c */ /* 0x040fe40003fc6270 */
[----:B------:R-:W-:Y:S02]  /*6ea0*/  ISETP.GE.AND P1, PT, R226, 0x21, PT ;  /* 0x00000021e200780c */ /* 0x000fe40003f26270 */
[----:B------:R-:W-:Y:S02]  /*6eb0*/  FSEL R227, R8, -INF , !P4 ;  /* 0xff80000008e37808 */ /* 0x000fe40006000000 */
[----:B------:R-:W-:-:S02]  /*6ec0*/  ISETP.LT.OR P2, PT, R25, 0x11, P2 ;  /* 0x000000111900780c */ /* 0x000fc40001741670 */
[----:B------:R-:W-:Y:S02]  /*6ed0*/  FSEL R35, R11, -INF , !P3 ;  /* 0xff8000000b237808 */ /* 0x000fe40005800000 */
[----:B------:R-:W-:Y:S02]  /*6ee0*/  ISETP.LT.OR P5, PT, R25, 0x2, P5 ;  /* 0x000000021900780c */ /* 0x000fe40002fa1670 */
[----:B------:R-:W-:Y:S01]  /*6ef0*/  ISETP.GE.AND P0, PT, R226, 0x22, PT ;  /* 0x00000022e200780c */ /* 0x000fe20003f06270 */
[----:B------:R-:W-:Y:S01]  /*6f00*/  FFMA.FTZ R35, R35, UR4, -R6 ;  /* 0x0000000423237c23 */ /* 0x000fe20008010806 */
[C---:B------:R-:W-:Y:S02]  /*6f10*/  ISETP.GT.AND P4, PT, R42.reuse, 0x11, !P6 ;  /* 0x000000112a00780c */ /* 0x040fe40007784270 */
[----:B------:R-:W-:Y:S02]  /*6f20*/  ISETP.GT.AND P3, PT, R42, 0x20, !P1 ;  /* 0x000000202a00780c */ /* 0x000fe40004f64270 */
[----:B------:R-:W-:Y:S01]  /*6f30*/  FSEL R37, R13, -INF , !P2 ;  /* 0xff8000000d257808 */ /* 0x000fe20005000000 */
[----:B------:R-:W-:Y:S01]  /*6f40*/  MUFU.EX2 R35, R35 ;  /* 0x0000002300237308 */ /* 0x000fe20000000800 */
[C---:B------:R-:W-:Y:S01]  /*6f50*/  FSEL R41, R10.reuse, -INF , !P5 ;  /* 0xff8000000a297808 */ /* 0x040fe20006800000 */
[----:B------:R-:W-:Y:S01]  /*6f60*/  FFMA.FTZ R10, -R10, R10, 1 ;  /* 0x3f8000000a0a7423 */ /* 0x000fe2000001010a */
[----:B------:R-:W-:-:S02]  /*6f70*/  ISETP.LT.OR P4, PT, R39, 0x12, P4 ;  /* 0x000000122700780c */ /* 0x000fc40002781670 */
[----:B------:R-:W-:Y:S01]  /*6f80*/  ISETP.GT.AND P2, PT, R42, 0x21, !P0 ;  /* 0x000000212a00780c */ /* 0x000fe20004744270 */
[----:B------:R-:W-:Y:S01]  /*6f90*/  FFMA.FTZ R41, R41, UR4, -R5 ;  /* 0x0000000429297c23 */ /* 0x000fe20008010805 */
[C---:B------:R-:W-:Y:S02]  /*6fa0*/  ISETP.LT.OR P3, PT, R39.reuse, 0x21, P3 ;  /* 0x000000212700780c */ /* 0x040fe40001f61670 */
[----:B------:R-:W-:Y:S02]  /*6fb0*/  ISETP.GE.AND P5, PT, R226, 0x31, PT ;  /* 0x00000031e200780c */ /* 0x000fe40003fa6270 */
[----:B------:R-:W-:Y:S01]  /*6fc0*/  FSEL R38, R12, -INF , !P4 ;  /* 0xff8000000c267808 */ /* 0x000fe20006000000 */
[----:B------:R-:W-:Y:S01]  /*6fd0*/  MUFU.EX2 R41, R41 ;  /* 0x0000002900297308 */ /* 0x000fe20000000800 */
[----:B------:R-:W-:Y:S02]  /*6fe0*/  ISETP.LT.OR P2, PT, R39, 0x22, P2 ;  /* 0x000000222700780c */ /* 0x000fe40001741670 */
[----:B------:R-:W-:Y:S01]  /*6ff0*/  FSEL R224, R15, -INF , !P3 ;  /* 0xff8000000fe07808 */ /* 0x000fe20005800000 */
[----:B------:R-:W-:Y:S01]  /*7000*/  FFMA.FTZ R38, R38, UR4, -R6 ;  /* 0x0000000426267c23 */ /* 0x000fe20008010806 */
[----:B------:R-:W-:-:S02]  /*7010*/  ISETP.GE.AND P4, PT, R226, 0x32, PT ;  /* 0x00000032e200780c */ /* 0x000fc40003f86270 */
[----:B------:R-:W-:Y:S02]  /*7020*/  ISETP.GT.AND P3, PT, R42, 0x30, !P5 ;  /* 0x000000302a00780c */ /* 0x000fe40006f64270 */
[----:B------:R-:W-:Y:S01]  /*7030*/  FSEL R32, R20, -INF , !P2 ;  /* 0xff80000014207808 */ /* 0x000fe20005000000 */
[----:B------:R-:W-:Y:S01]  /*7040*/  MUFU.EX2 R38, R38 ;  /* 0x0000002600267308 */ /* 0x000fe20000000800 */
[----:B------:R-:W-:Y:S02]  /*7050*/  ISETP.GT.AND P2, PT, R42, 0x31, !P4 ;  /* 0x000000312a00780c */ /* 0x000fe40006744270 */
[C---:B------:R-:W-:Y:S02]  /*7060*/  ISETP.LT.OR P3, PT, R39.reuse, 0x31, P3 ;  /* 0x000000312700780c */ /* 0x040fe40001f61670 */
[----:B------:R-:W-:Y:S02]  /*7070*/  ISETP.LT.OR P2, PT, R39, 0x32, P2 ;  /* 0x000000322700780c */ /* 0x000fe40001741670 */
[----:B------:R-:W-:-:S02]  /*7080*/  FSEL R43, R23, -INF , !P3 ;  /* 0xff800000172b7808 */ /* 0x000fc40005800000 */
[----:B------:R-:W-:Y:S02]  /*7090*/  ISETP.GE.AND P3, PT, R226, 0x41, PT ;  /* 0x00000041e200780c */ /* 0x000fe40003f66270 */
[C---:B------:R-:W-:Y:S01]  /*70a0*/  FSEL R36, R26.reuse, -INF , !P2 ;  /* 0xff8000001a247808 */ /* 0x040fe20005000000 */
[----:B------:R-:W-:Y:S01]  /*70b0*/  FFMA.FTZ R26, -R26, R26, 1 ;  /* 0x3f8000001a1a7423 */ /* 0x000fe2000001011a */
[----:B------:R-:W-:Y:S02]  /*70c0*/  ISETP.GT.AND P2, PT, R42, 0x40, !P3 ;  /* 0x000000402a00780c */ /* 0x000fe40005f44270 */
[----:B------:R-:W-:Y:S02]  /*70d0*/  ISETP.GE.AND P6, PT, R226, 0x1, PT ;  /* 0x00000001e200780c */ /* 0x000fe40003fc6270 */
[----:B------:R-:W-:Y:S02]  /*70e0*/  ISETP.LT.OR P2, PT, R39, 0x41, P2 ;  /* 0x000000412700780c */ /* 0x000fe40001741670 */
[----:B------:R-:W-:-:S02]  /*70f0*/  @P1 LOP3.LUT R40, R40, 0x10, RZ, 0xfc, !PT ;  /* 0x0000001028281812 */ /* 0x000fc400078efcff */
[----:B------:R-:W-:Y:S02]  /*7100*/  FSEL R34, R29, -INF , !P2 ;  /* 0xff8000001d227808 */ /* 0x000fe40005000000 */
[----:B------:R-:W-:Y:S02]  /*7110*/  ISETP.GT.AND P2, PT, R42, RZ, !P6 ;  /* 0x000000ff2a00720c */ /* 0x000fe40007744270 */
[----:B------:R-:W-:Y:S02]  /*7120*/  ISETP.GT.AND P6, PT, R24, RZ, !P6 ;  /* 0x000000ff1800720c */ /* 0x000fe400077c4270 */
[----:B------:R-:W-:Y:S02]  /*7130*/  ISETP.LT.OR P2, PT, R39, 0x1, P2 ;  /* 0x000000012700780c */ /* 0x000fe40001741670 */
[----:B------:R-:W-:Y:S02]  /*7140*/  ISETP.LT.OR P6, PT, R25, 0x1, P6 ;  /* 0x000000011900780c */ /* 0x000fe400037c1670 */
[----:B------:R-:W-:-:S02]  /*7150*/  FSEL R225, R7, -INF , !P2 ;  /* 0xff80000007e17808 */ /* 0x000fc40005000000 */
[----:B------:R-:W-:Y:S02]  /*7160*/  ISETP.GE.AND P2, PT, R226, 0x42, PT ;  /* 0x00000042e200780c */ /* 0x000fe40003f46270 */
[----:B------:R-:W-:Y:S01]  /*7170*/  ISETP.GT.AND P0, PT, R24, 0x21, !P0 ;  /* 0x000000211800780c */ /* 0x000fe20004704270 */
[----:B------:R-:W-:Y:S01]  /*7180*/  FFMA.FTZ R225, R225, UR4, -R6 ;  /* 0x00000004e1e17c23 */ /* 0x000fe20008010806 */
[----:B------:R-:W-:Y:S02]  /*7190*/  ISETP.GT.AND P1, PT, R42, 0x41, !P2 ;  /* 0x000000412a00780c */ /* 0x000fe40005724270 */
[----:B------:R-:W-:Y:S02]  /*71a0*/  ISETP.GT.AND P5, PT, R24, 0x30, !P5 ;  /* 0x000000301800780c */ /* 0x000fe40006fa4270 */
[----:B------:R-:W-:Y:S01]  /*71b0*/  ISETP.LT.OR P1, PT, R39, 0x42, P1 ;  /* 0x000000422700780c */ /* 0x000fe20000f21670 */
[----:B------:R-:W-:Y:S01]  /*71c0*/  IMAD R39, R18, 0x4, R17 ;  /* 0x0000000412277824 */ /* 0x000fe200078e0211 */
[----:B------:R-:W-:Y:S01]  /*71d0*/  ISETP.GT.AND P4, PT, R24, 0x31, !P4 ;  /* 0x000000311800780c */ /* 0x000fe20006784270 */
[----:B------:R-:W-:Y:S01]  /*71e0*/  MUFU.EX2 R225, R225 ;  /* 0x000000e100e17308 */ /* 0x000fe20000000800 */
[C---:B------:R-:W-:Y:S01]  /*71f0*/  FSEL R42, R30.reuse, -INF , !P1 ;  /* 0xff8000001e2a7808 */ /* 0x040fe20004800000 */
[----:B------:R-:W-:Y:S01]  /*7200*/  FFMA.FTZ R30, -R30, R30, 1 ;  /* 0x3f8000001e1e7423 */ /* 0x000fe2000001011e */
[----:B------:R-:W-:-:S02]  /*7210*/  LOP3.LUT P1, RZ, R40, 0x10, RZ, 0xc0, !PT ;  /* 0x0000001028ff7812 */ /* 0x000fc4000782c0ff */
[----:B------:R-:W-:Y:S01]  /*7220*/  FSEL R40, R9, -INF , !P6 ;  /* 0xff80000009287808 */ /* 0x000fe20007000000 */
[--C-:B------:R-:W-:Y:S01]  /*7230*/  FFMA.FTZ R42, R42, UR4, -R6.reuse ;  /* 0x000000042a2a7c23 */ /* 0x100fe20008010806 */
[----:B------:R-:W-:Y:S01]  /*7240*/  ISETP.GE.AND P6, PT, R226, 0x12, PT ;  /* 0x00000012e200780c */ /* 0x000fe20003fc6270 */
[----:B------:R-:W-:Y:S01]  /*7250*/  FFMA.FTZ R226, R227, UR4, -R6 ;  /* 0x00000004e3e27c23 */ /* 0x000fe20008010806 */
[----:B------:R-:W-:Y:S01]  /*7260*/  ISETP.GT.AND P1, PT, R24, 0x20, !P1 ;  /* 0x000000201800780c */ /* 0x000fe20004f24270 */
[----:B------:R-:W-:Y:S01]  /*7270*/  FFMA.FTZ R40, R40, UR4, -R5 ;  /* 0x0000000428287c23 */ /* 0x000fe20008010805 */
[C---:B------:R-:W-:Y:S02]  /*7280*/  ISETP.GT.AND P6, PT, R24.reuse, 0x11, !P6 ;  /* 0x000000111800780c */ /* 0x040fe400077c4270 */
[C---:B------:R-:W-:Y:S01]  /*7290*/  ISETP.GT.AND P3, PT, R24.reuse, 0x40, !P3 ;  /* 0x000000401800780c */ /* 0x040fe20005f64270 */
[----:B------:R-:W-:Y:S01]  /*72a0*/  MUFU.EX2 R226, R226 ;  /* 0x000000e200e27308 */ /* 0x000fe20000000800 */
[----:B------:R-:W-:-:S02]  /*72b0*/  ISETP.GT.AND P2, PT, R24, 0x41, !P2 ;  /* 0x000000411800780c */ /* 0x000fc40005744270 */
[----:B------:R-:W1:Y:S01]  /*72c0*/  LDS R24, [R39+0x2c300] ;  /* 0x02c3000027187984 */ /* 0x000e620000000800 */
[C---:B------:R-:W-:Y:S02]  /*72d0*/  ISETP.LT.OR P6, PT, R25.reuse, 0x12, P6 ;  /* 0x000000121900780c */ /* 0x040fe400037c1670 */
[C---:B------:R-:W-:Y:S01]  /*72e0*/  ISETP.LT.OR P1, PT, R25.reuse, 0x21, P1 ;  /* 0x000000211900780c */ /* 0x040fe20000f21670 */
[----:B------:R-:W2:Y:S01]  /*72f0*/  LDS R39, [R39+0x2c320] ;  /* 0x02c3200027277984 */ /* 0x000ea20000000800 */
[----:B------:R-:W3:Y:S01]  /*7300*/  MUFU.EX2 R40, R40 ;  /* 0x0000002800287308 */ /* 0x000ee20000000800 */
[C---:B------:R-:W-:Y:S02]  /*7310*/  ISETP.LT.OR P0, PT, R25.reuse, 0x22, P0 ;  /* 0x000000221900780c */ /* 0x040fe40000701670 */
[C---:B------:R-:W-:Y:S02]  /*7320*/  ISETP.LT.OR P5, PT, R25.reuse, 0x31, P5 ;  /* 0x000000311900780c */ /* 0x040fe40002fa1670 */
[----:B------:R-:W-:-:S02]  /*7330*/  ISETP.LT.OR P4, PT, R25, 0x32, P4 ;  /* 0x000000321900780c */ /* 0x000fc40002781670 */
[C---:B------:R-:W-:Y:S02]  /*7340*/  ISETP.LT.OR P3, PT, R25.reuse, 0x41, P3 ;  /* 0x000000411900780c */ /* 0x040fe40001f61670 */
[----:B------:R-:W-:Y:S02]  /*7350*/  ISETP.LT.OR P2, PT, R25, 0x42, P2 ;  /* 0x000000421900780c */ /* 0x000fe40001741670 */
[----:B---3--:R-:W-:Y:S01]  /*7360*/  F2FP.BF16.F32.PACK_AB R25, R41, R40 ;  /* 0x000000282919723e */ /* 0x008fe200000010ff */
[--C-:B-1----:R-:W-:Y:S01]  /*7370*/  FADD.FTZ R45, R45, -R24.reuse ;  /* 0x800000182d2d7221 */ /* 0x102fe20000010000 */
[--C-:B------:R-:W-:Y:S01]  /*7380*/  FADD.FTZ R44, R44, -R24.reuse ;  /* 0x800000182c2c7221 */ /* 0x100fe20000010000 */
[--C-:B------:R-:W-:Y:S01]  /*7390*/  FADD.FTZ R48, R48, -R24.reuse ;  /* 0x8000001830307221 */ /* 0x100fe20000010000 */
[--C-:B------:R-:W-:Y:S01]  /*73a0*/  FADD.FTZ R49, R49, -R24.reuse ;  /* 0x8000001831317221 */ /* 0x100fe20000010000 */
[--C-:B------:R-:W-:Y:S01]  /*73b0*/  FADD.FTZ R52, R52, -R24.reuse ;  /* 0x8000001834347221 */ /* 0x100fe20000010000 */
[--C-:B------:R-:W-:Y:S01]  /*73c0*/  FADD.FTZ R53, R53, -R24.reuse ;  /* 0x8000001835357221 */ /* 0x100fe20000010000 */
[--C-:B------:R-:W-:Y:S01]  /*73d0*/  FADD.FTZ R216, R216, -R24.reuse ;  /* 0x80000018d8d87221 */ /* 0x100fe20000010000 */
[--C-:B------:R-:W-:Y:S01]  /*73e0*/  FADD.FTZ R217, R217, -R24.reuse ;  /* 0x80000018d9d97221 */ /* 0x100fe20000010000 */
[--C-:B------:R-:W-:Y:S01]  /*73f0*/  FADD.FTZ R220, R220, -R24.reuse ;  /* 0x80000018dcdc7221 */ /* 0x100fe20000010000 */
[----:B------:R-:W-:Y:S01]  /*7400*/  FADD.FTZ R221, R221, -R24 ;  /* 0x80000018dddd7221 */ /* 0x000fe20000010000 */
[C---:B------:R-:W-:Y:S01]  /*7410*/  F2FP.BF16.F32.PACK_AB R24, R226.reuse, R225 ;  /* 0x000000e1e218723e */ /* 0x040fe200000010ff */
[----:B------:R-:W-:Y:S01]  /*7420*/  BAR.SYNC.DEFER_BLOCKING 0x9, 0x100 ;  /* 0x0244000000007b1d */ /* 0x000fe20000010000 */
[----:B------:R-:W-:Y:S01]  /*7430*/  FMUL.FTZ R226, R226, R45 ;  /* 0x0000002de2e27220 */ /* 0x000fe20000410000 */
[--C-:B------:R-:W-:Y:S01]  /*7440*/  FFMA.FTZ R45, R224, UR4, -R6.reuse ;  /* 0x00000004e02d7c23 */ /* 0x100fe20008010806 */
[--C-:B------:R-:W-:Y:S01]  /*7450*/  FFMA.FTZ R224, R32, UR4, -R6.reuse ;  /* 0x0000000420e07c23 */ /* 0x100fe20008010806 */
[----:B------:R-:W-:Y:S01]  /*7460*/  FFMA.FTZ R32, -R11, R11, 1 ;  /* 0x3f8000000b207423 */ /* 0x000fe2000001010b */
[----:B------:R-:W-:Y:S01]  /*7470*/  FMUL.FTZ R11, R35, R48 ;  /* 0x00000030230b7220 */ /* 0x000fe20000410000 */
[----:B------:R-:W-:Y:S01]  /*7480*/  FMUL.FTZ R44, R225, R44 ;  /* 0x0000002ce12c7220 */ /* 0x000fe20000410000 */
[--C-:B--2---:R-:W-:Y:S01]  /*7490*/  FADD.FTZ R54, R54, -R39.reuse ;  /* 0x8000002736367221 */ /* 0x104fe20000010000 */
[----:B------:R-:W1:Y:S01]  /*74a0*/  MUFU.EX2 R45, R45 ;  /* 0x0000002d002d7308 */ /* 0x000e620000000800 */
[----:B------:R-:W-:Y:S01]  /*74b0*/  FMUL.FTZ R11, R11, R32 ;  /* 0x000000200b0b7220 */ /* 0x000fe20000410000 */
[--C-:B------:R-:W-:Y:S01]  /*74c0*/  FFMA.FTZ R32, R36, UR4, -R6.reuse ;  /* 0x0000000424207c23 */ /* 0x100fe20008010806 */
[----:B------:R-:W-:Y:S01]  /*74d0*/  FFMA.FTZ R36, R34, UR4, -R6 ;  /* 0x0000000422247c23 */ /* 0x000fe20008010806 */
[----:B------:R-:W-:Y:S01]  /*74e0*/  FFMA.FTZ R34, -R20, R20, 1 ;  /* 0x3f80000014227423 */ /* 0x000fe20000010114 */
[--C-:B------:R-:W-:Y:S01]  /*74f0*/  FADD.FTZ R55, R55, -R39.reuse ;  /* 0x8000002737377221 */ /* 0x100fe20000010000 */
[--C-:B------:R-:W-:Y:S01]  /*7500*/  FADD.FTZ R218, R218, -R39.reuse ;  /* 0x80000027dada7221 */ /* 0x100fe20000010000 */
[--C-:B------:R-:W-:Y:S01]  /*7510*/  FADD.FTZ R219, R219, -R39.reuse ;  /* 0x80000027dbdb7221 */ /* 0x100fe20000010000 */
[----:B------:R-:W-:Y:S01]  /*7520*/  MUFU.EX2 R32, R32 ;  /* 0x0000002000207308 */ /* 0x000fe20000000800 */
[--C-:B------:R-:W-:Y:S01]  /*7530*/  FADD.FTZ R222, R222, -R39.reuse ;  /* 0x80000027dede7221 */ /* 0x100fe20000010000 */
[----:B------:R-:W-:Y:S01]  /*7540*/  FADD.FTZ R223, R223, -R39 ;  /* 0x80000027dfdf7221 */ /* 0x000fe20000010000 */
[----:B------:R-:W-:Y:S01]  /*7550*/  FFMA.FTZ R48, -R33, R33, 1 ;  /* 0x3f80000021307423 */ /* 0x000fe20000010121 */
[----:B------:R-:W-:Y:S01]  /*7560*/  FFMA.FTZ R225, -R8, R8, 1 ;  /* 0x3f80000008e17423 */ /* 0x000fe20000010108 */
[----:B------:R2:W-:Y:S01]  /*7570*/  STSM.16.M88.2 [R0+0x2c500], R24 ;  /* 0x02c5001800007844 */ /* 0x0005e20000000100 */
[----:B-1----:R-:W-:-:S02]  /*7580*/  FMUL.FTZ R52, R45, R52 ;  /* 0x000000342d347220 */ /* 0x002fc40000410000 */
[----:B------:R1:W-:Y:S01]  /*7590*/  MUFU.EX2 R20, R42 ;  /* 0x0000002a00147308 */ /* 0x0003e20000000800 */
[----:B------:R-:W-:Y:S01]  /*75a0*/  FMUL.FTZ R8, R226, R225 ;  /* 0x000000e1e2087220 */ /* 0x000fe20000410000 */
[----:B-1----:R-:W-:Y:S01]  /*75b0*/  FADD.FTZ R42, R51, -R39 ;  /* 0x80000027332a7221 */ /* 0x002fe20000010000 */
[----:B--2---:R-:W-:-:S05]  /*75c0*/  FFMA.FTZ R25, R43, UR4, -R6 ;  /* 0x000000042b197c23 */ /* 0x004fca0008010806 */
[----:B------:R-:W1:Y:S01]  /*75d0*/  MUFU.EX2 R24, R224 ;  /* 0x000000e000187308 */ /* 0x000e620000000800 */
[----:B------:R-:W-:Y:S01]  /*75e0*/  FFMA.FTZ R43, -R12, R12, 1 ;  /* 0x3f8000000c2b7423 */ /* 0x000fe2000001010c */
[----:B------:R-:W-:Y:S01]  /*75f0*/  FMUL.FTZ R12, R38, R49 ;  /* 0x00000031260c7220 */ /* 0x000fe20000410000 */
[----:B------:R-:W-:Y:S01]  /*7600*/  FADD.FTZ R49, R46, -R39 ;  /* 0x800000272e317221 */ /* 0x000fe20000010000 */
[----:B------:R-:W-:Y:S01]  /*7610*/  FFMA.FTZ R46, -R13, R13, 1 ;  /* 0x3f8000000d2e7423 */ /* 0x000fe2000001010d */
[----:B------:R-:W-:Y:S02]  /*7620*/  VIADD R13, R17, 0x2c500 ;  /* 0x0002c500110d7836 */ /* 0x000fe40000000000 */
[----:B------:R-:W-:Y:S01]  /*7630*/  FMUL.FTZ R12, R12, R43 ;  /* 0x0000002b0c0c7220 */ /* 0x000fe20000410000 */
[----:B------:R-:W-:Y:S01]  /*7640*/  FFMA.FTZ R43, -R15, R15, 1 ;  /* 0x3f8000000f2b7423 */ /* 0x000fe2000001010f */
[----:B------:R-:W2:Y:S01]  /*7650*/  MUFU.EX2 R25, R25 ;  /* 0x0000001900197308 */ /* 0x000ea20000000800 */
[----:B------:R-:W-:Y:S01]  /*7660*/  FMUL.FTZ R49, R40, R49 ;  /* 0x0000003128317220 */ /* 0x000fe20000410000 */
[----:B------:R-:W-:Y:S01]  /*7670*/  FFMA.FTZ R40, -R9, R9, 1 ;  /* 0x3f80000009287423 */ /* 0x000fe20000010109 */
[----:B------:R-:W-:Y:S01]  /*7680*/  FMUL.FTZ R6, R52, R43 ;  /* 0x0000002b34067220 */ /* 0x000fe20000410000 */
[----:B------:R-:W-:Y:S01]  /*7690*/  FFMA.FTZ R43, -R23, R23, 1 ;  /* 0x3f800000172b7423 */ /* 0x000fe20000010117 */
[----:B------:R-:W-:Y:S01]  /*76a0*/  SHF.R.U32.HI R13, RZ, 0x4, R13 ;  /* 0x00000004ff0d7819 */ /* 0x000fe2000001160d */
[----:B------:R-:W-:Y:S01]  /*76b0*/  FMUL.FTZ R9, R49, R40 ;  /* 0x0000002831097220 */ /* 0x000fe20000410000 */
[----:B------:R-:W-:Y:S01]  /*76c0*/  F2FP.BF16.F32.PACK_AB R38, R38, R35 ;  /* 0x000000232626723e */ /* 0x000fe200000010ff */
[----:B------:R3:W4:Y:S01]  /*76d0*/  MUFU.EX2 R15, R36 ;  /* 0x00000024000f7308 */ /* 0x0007220000000800 */
[----:B-1----:R-:W-:Y:S01]  /*76e0*/  FMUL.FTZ R23, R24, R53 ;  /* 0x0000003518177220 */ /* 0x002fe20000410000 */
[----:B------:R-:W-:-:S03]  /*76f0*/  LOP3.LUT R13, R13, 0x3fff, RZ, 0xc0, !PT ;  /* 0x00003fff0d0d7812 */ /* 0x000fc600078ec0ff */
[----:B------:R-:W-:Y:S01]  /*7700*/  FMUL.FTZ R23, R23, R34 ;  /* 0x0000002217177220 */ /* 0x000fe20000410000 */
[----:B------:R-:W-:Y:S01]  /*7710*/  LOP3.LUT R13, R13, 0x80000, RZ, 0xfc, !PT ;  /* 0x000800000d0d7812 */ /* 0x000fe200078efcff */
[----:B--2---:R-:W-:Y:S01]  /*7720*/  FMUL.FTZ R216, R25, R216 ;  /* 0x000000d819d87220 */ /* 0x004fe20000410000 */
[----:B---3--:R-:W-:Y:S02]  /*7730*/  FSEL R36, R14, -INF , !P6 ;  /* 0xff8000000e247808 */ /* 0x008fe40007000000 */
[----:B------:R-:W-:Y:S01]  /*7740*/  F2FP.BF16.F32.PACK_AB R6, R23, R6 ;  /* 0x000000061706723e */ /* 0x000fe200000010ff */
[----:B------:R-:W-:Y:S01]  /*7750*/  FMUL.FTZ R34, R216, R43 ;  /* 0x0000002bd8227220 */ /* 0x000fe20000410000 */
[----:B------:R-:W-:Y:S01]  /*7760*/  FFMA.FTZ R43, -R29, R29, 1 ;  /* 0x3f8000001d2b7423 */ /* 0x000fe2000001011d */
[C---:B------:R-:W-:Y:S01]  /*7770*/  FMUL.FTZ R29, R32.reuse, R217 ;  /* 0x000000d9201d7220 */ /* 0x040fe20000410000 */
[----:B------:R-:W-:Y:S01]  /*7780*/  F2FP.BF16.F32.PACK_AB R32, R32, R25 ;  /* 0x000000192020723e */ /* 0x000fe200000010ff */
[----:B----4-:R-:W-:Y:S01]  /*7790*/  FMUL.FTZ R220, R15, R220 ;  /* 0x000000dc0fdc7220 */ /* 0x010fe20000410000 */
[----:B------:R-:W-:Y:S01]  /*77a0*/  R2UR UR58, R13 ;  /* 0x000000000d3a72ca */ /* 0x000fe200000e0000 */
[----:B------:R-:W-:-:S02]  /*77b0*/  FMUL.FTZ R29, R29, R26 ;  /* 0x0000001a1d1d7220 */ /* 0x000fc40000410000 */
[----:B------:R-:W-:Y:S01]  /*77c0*/  FMUL.FTZ R26, R220, R43 ;  /* 0x0000002bdc1a7220 */ /* 0x000fe20000410000 */
[----:B------:R-:W-:Y:S01]  /*77d0*/  FFMA.FTZ R43, -R7, R7, 1 ;  /* 0x3f800000072b7423 */ /* 0x000fe20000010107 */
[C---:B------:R-:W-:Y:S01]  /*77e0*/  FMUL.FTZ R7, R20.reuse, R221 ;  /* 0x000000dd14077220 */ /* 0x040fe20000410000 */
[----:B------:R-:W-:Y:S02]  /*77f0*/  F2FP.BF16.F32.PACK_AB R20, R20, R15 ;  /* 0x0000000f1414723e */ /* 0x000fe400000010ff */
[----:B------:R-:W-:Y:S01]  /*7800*/  FMUL.FTZ R43, R44, R43 ;  /* 0x0000002b2c2b7220 */ /* 0x000fe20000410000 */
[----:B------:R-:W-:Y:S01]  /*7810*/  FMUL.FTZ R7, R7, R30 ;  /* 0x0000001e07077220 */ /* 0x000fe20000410000 */
[----:B------:R-:W-:Y:S01]  /*7820*/  FFMA.FTZ R30, R37, UR4, -R5 ;  /* 0x00000004251e7c23 */ /* 0x000fe20008010805 */
[--C-:B------:R-:W-:Y:S01]  /*7830*/  FADD.FTZ R44, R47, -R39.reuse ;  /* 0x800000272f2c7221 */ /* 0x100fe20000010000 */
[----:B------:R-:W-:Y:S01]  /*7840*/  FADD.FTZ R47, R50, -R39 ;  /* 0x80000027322f7221 */ /* 0x000fe20000010000 */
[--C-:B------:R-:W-:Y:S01]  /*7850*/  FFMA.FTZ R39, R36, UR4, -R5.reuse ;  /* 0x0000000424277c23 */ /* 0x100fe20008010805 */
[----:B------:R-:W-:Y:S01]  /*7860*/  FSEL R36, R21, -INF , !P1 ;  /* 0xff80000015247808 */ /* 0x000fe20004800000 */
[----:B------:R-:W-:Y:S01]  /*7870*/  FMUL.FTZ R37, R41, R44 ;  /* 0x0000002c29257220 */ /* 0x000fe20000410000 */
[----:B------:R-:W1:Y:S01]  /*7880*/  MUFU.EX2 R30, R30 ;  /* 0x0000001e001e7308 */ /* 0x000e620000000800 */
[----:B------:R-:W-:Y:S01]  /*7890*/  FSEL R44, R27, -INF , !P5 ;  /* 0xff8000001b2c7808 */ /* 0x000fe20006800000 */
[----:B------:R-:W-:Y:S01]  /*78a0*/  FFMA.FTZ R21, -R21, R21, 1 ;  /* 0x3f80000015157423 */ /* 0x000fe20000010115 */
[----:B------:R-:W-:Y:S01]  /*78b0*/  FFMA.FTZ R41, R36, UR4, -R5 ;  /* 0x0000000424297c23 */ /* 0x000fe20008010805 */
[C---:B------:R-:W-:Y:S01]  /*78c0*/  FSEL R36, R22.reuse, -INF , !P0 ;  /* 0xff80000016247808 */ /* 0x040fe20004000000 */
[----:B------:R-:W-:Y:S01]  /*78d0*/  FFMA.FTZ R22, -R22, R22, 1 ;  /* 0x3f80000016167423 */ /* 0x000fe20000010116 */
[----:B------:R-:W-:-:S02]  /*78e0*/  F2FP.BF16.F32.PACK_AB R8, R8, R43 ;  /* 0x0000002b0808723e */ /* 0x000fc400000010ff */
[----:B------:R-:W2:Y:S01]  /*78f0*/  MUFU.EX2 R39, R39 ;  /* 0x0000002700277308 */ /* 0x000ea20000000800 */
[----:B------:R-:W-:Y:S01]  /*7900*/  FFMA.FTZ R40, R36, UR4, -R5 ;  /* 0x0000000424287c23 */ /* 0x000fe20008010805 */
[----:B------:R-:W-:Y:S01]  /*7910*/  FMUL.FTZ R36, R37, R10 ;  /* 0x0000000a25247220 */ /* 0x000fe20000410000 */
[----:B------:R-:W-:Y:S02]  /*7920*/  F2FP.BF16.F32.PACK_AB R26, R7, R26 ;  /* 0x0000001a071a723e */ /* 0x000fe400000010ff */
[----:B------:R-:W-:Y:S02]  /*7930*/  F2FP.BF16.F32.PACK_AB R34, R29, R34 ;  /* 0x000000221d22723e */ /* 0x000fe400000010ff */
[----:B------:R-:W-:Y:S01]  /*7940*/  F2FP.BF16.F32.PACK_AB R9, R36, R9 ;  /* 0x000000092409723e */ /* 0x000fe200000010ff */
[----:B------:R-:W3:Y:S01]  /*7950*/  MUFU.EX2 R41, R41 ;  /* 0x0000002900297308 */ /* 0x000ee20000000800 */
[----:B-1----:R-:W-:-:S04]  /*7960*/  FMUL.FTZ R47, R30, R47 ;  /* 0x0000002f1e2f7220 */ /* 0x002fc80000410000 */
[----:B------:R-:W-:Y:S01]  /*7970*/  FMUL.FTZ R10, R47, R46 ;  /* 0x0000002e2f0a7220 */ /* 0x000fe20000410000 */
[----:B------:R-:W-:Y:S01]  /*7980*/  FFMA.FTZ R46, -R14, R14, 1 ;  /* 0x3f8000000e2e7423 */ /* 0x000fe2000001010e */
[----:B------:R-:W-:Y:S01]  /*7990*/  FSEL R14, R28, -INF , !P4 ;  /* 0xff8000001c0e7808 */ /* 0x000fe20006000000 */
[--C-:B------:R-:W-:Y:S01]  /*79a0*/  FFMA.FTZ R47, R44, UR4, -R5.reuse ;  /* 0x000000042c2f7c23 */ /* 0x100fe20008010805 */
[----:B--2---:R-:W-:Y:S01]  /*79b0*/  FMUL.FTZ R37, R39, R42 ;  /* 0x0000002a27257220 */ /* 0x004fe20000410000 */
[----:B------:R-:W-:Y:S01]  /*79c0*/  FSEL R44, R33, -INF , !P2 ;  /* 0xff800000212c7808 */ /* 0x000fe20005000000 */
[----:B------:R-:W-:Y:S01]  /*79d0*/  MUFU.EX2 R40, R40 ;  /* 0x0000002800287308 */ /* 0x000fe20000000800 */
[--C-:B------:R-:W-:Y:S01]  /*79e0*/  FFMA.FTZ R42, R14, UR4, -R5.reuse ;  /* 0x000000040e2a7c23 */ /* 0x100fe20008010805 */
[----:B------:R-:W-:Y:S01]  /*79f0*/  FSEL R14, R31, -INF , !P3 ;  /* 0xff8000001f0e7808 */ /* 0x000fe20005800000 */
[----:B------:R-:W-:Y:S01]  /*7a00*/  FMUL.FTZ R37, R37, R46 ;  /* 0x0000002e25257220 */ /* 0x000fe20000410000 */
[----:B------:R-:W-:Y:S01]  /*7a10*/  FFMA.FTZ R44, R44, UR4, -R5 ;  /* 0x000000042c2c7c23 */ /* 0x000fe20008010805 */
[----:B------:R-:W-:-:S02]  /*7a20*/  VIADD R46, R13, 0x180 ;  /* 0x000001800d2e7836 */ /* 0x000fc40000000000 */
[----:B---3--:R-:W-:Y:S01]  /*7a30*/  FMUL.FTZ R54, R41, R54 ;  /* 0x0000003629367220 */ /* 0x008fe20000410000 */
[----:B------:R-:W-:Y:S01]  /*7a40*/  FFMA.FTZ R14, R14, UR4, -R5 ;  /* 0x000000040e0e7c23 */ /* 0x000fe20008010805 */
[----:B------:R-:W1:Y:S01]  /*7a50*/  MUFU.EX2 R42, R42 ;  /* 0x0000002a002a7308 */ /* 0x000e620000000800 */
[----:B------:R-:W-:Y:S01]  /*7a60*/  FFMA.FTZ R31, -R31, R31, 1 ;  /* 0x3f8000001f1f7423 */ /* 0x000fe2000001011f */
[----:B------:R-:W-:Y:S01]  /*7a70*/  R2UR UR6, R46 ;  /* 0x000000002e0672ca */ /* 0x000fe200000e0000 */
[----:B------:R-:W-:Y:S01]  /*7a80*/  VIADD R46, R13, 0x200 ;  /* 0x000002000d2e7836 */ /* 0x000fe20000000000 */
[----:B------:R-:W-:Y:S01]  /*7a90*/  F2FP.BF16.F32.PACK_AB R39, R39, R30 ;  /* 0x0000001e2727723e */ /* 0x000fe200000010ff */
[----:B------:R-:W-:Y:S01]  /*7aa0*/  VIADD R5, R13, 0x80 ;  /* 0x000000800d057836 */ /* 0x000fe20000000000 */
[----:B------:R-:W-:Y:S02]  /*7ab0*/  F2FP.BF16.F32.PACK_AB R30, R24, R45 ;  /* 0x0000002d181e723e */ /* 0x000fe400000010ff */
[----:B------:R2:W3:Y:S01]  /*7ac0*/  MUFU.EX2 R49, R14 ;  /* 0x0000000e00317308 */ /* 0x0004e20000000800 */
[----:B------:R-:W-:Y:S01]  /*7ad0*/  R2UR UR7, R46 ;  /* 0x000000002e0772ca */ /* 0x000fe200000e0000 */
[----:B------:R-:W-:Y:S01]  /*7ae0*/  STSM.16.M88.2 [R0+0x2cd00], R38 ;  /* 0x02cd002600007844 */ /* 0x000fe20000000100 */
[----:B------:R-:W-:Y:S01]  /*7af0*/  R2UR UR4, R5 ;  /* 0x00000000050472ca */ /* 0x000fe200000e0000 */
[----:B------:R-:W-:Y:S01]  /*7b00*/  VIADD R5, R13, 0x100 ;  /* 0x000001000d057836 */ /* 0x000fe20000000000 */
[----:B------:R-:W-:-:S02]  /*7b10*/  F2FP.BF16.F32.PACK_AB R24, R12, R11 ;  /* 0x0000000b0c18723e */ /* 0x000fc400000010ff */
[----:B------:R-:W-:Y:S01]  /*7b20*/  F2FP.BF16.F32.PACK_AB R25, R37, R10 ;  /* 0x0000000a2519723e */ /* 0x000fe200000010ff */
[----:B------:R-:W4:Y:S01]  /*7b30*/  MUFU.EX2 R47, R47 ;  /* 0x0000002f002f7308 */ /* 0x000f220000000800 */
[----:B--2---:R-:W-:Y:S01]  /*7b40*/  FMUL.FTZ R14, R54, R21 ;  /* 0x00000015360e7220 */ /* 0x004fe20000410000 */
[----:B------:R-:W-:Y:S01]  /*7b50*/  FFMA.FTZ R21, -R28, R28, 1 ;  /* 0x3f8000001c157423 */ /* 0x000fe2000001011c */
[----:B-1----:R-:W-:Y:S01]  /*7b60*/  FMUL.FTZ R28, R42, R219 ;  /* 0x000000db2a1c7220 */ /* 0x002fe20000410000 */
[----:B------:R-:W-:Y:S01]  /*7b70*/  R2UR UR5, R5 ;  /* 0x00000000050572ca */ /* 0x000fe200000e0000 */
[----:B------:R-:W-:Y:S01]  /*7b80*/  FMUL.FTZ R5, R40, R55 ;  /* 0x0000003728057220 */ /* 0x000fe20000410000 */
[----:B------:R-:W-:Y:S01]  /*7b90*/  UMOV UR18, UR6 ;  /* 0x0000000600127c82 */ /* 0x000fe20008000000 */
[----:B------:R-:W-:Y:S01]  /*7ba0*/  FMUL.FTZ R28, R28, R21 ;  /* 0x000000151c1c7220 */ /* 0x000fe20000410000 */
[----:B------:R-:W1:Y:S01]  /*7bb0*/  MUFU.EX2 R44, R44 ;  /* 0x0000002c002c7308 */ /* 0x000e620000000800 */
[----:B---3--:R-:W-:Y:S01]  /*7bc0*/  FMUL.FTZ R46, R49, R222 ;  /* 0x000000de312e7220 */ /* 0x008fe20000410000 */
[----:B------:R-:W-:Y:S01]  /*7bd0*/  FMUL.FTZ R5, R5, R22 ;  /* 0x0000001605057220 */ /* 0x000fe20000410000 */
[----:B------:R-:W-:Y:S01]  /*7be0*/  FFMA.FTZ R22, -R27, R27, 1 ;  /* 0x3f8000001b167423 */ /* 0x000fe2000001011b */
[----:B------:R-:W-:Y:S01]  /*7bf0*/  UMOV UR10, UR4 ;  /* 0x00000004000a7c82 */ /* 0x000fe20008000000 */
[----:B------:R-:W-:Y:S01]  /*7c00*/  FMUL.FTZ R46, R46, R31 ;  /* 0x0000001f2e2e7220 */ /* 0x000fe20000410000 */
[----:B------:R-:W-:-:S02]  /*7c10*/  F2FP.BF16.F32.PACK_AB R31, R40, R41 ;  /* 0x00000029281f723e */ /* 0x000fc400000010ff */
[----:B------:R-:W-:Y:S01]  /*7c20*/  F2FP.BF16.F32.PACK_AB R7, R5, R14 ;  /* 0x0000000e0507723e */ /* 0x000fe200000010ff */
[----:B----4-:R-:W-:Y:S01]  /*7c30*/  FMUL.FTZ R27, R47, R218 ;  /* 0x000000da2f1b7220 */ /* 0x010fe20000410000 */
[----:B------:R-:W-:Y:S01]  /*7c40*/  F2FP.BF16.F32.PACK_AB R33, R42, R47 ;  /* 0x0000002f2a21723e */ /* 0x000fe200000010ff */
[----:B------:R-:W-:Y:S01]  /*7c50*/  STSM.16.M88.2 [R0+0x2d500], R30 ;  /* 0x02d5001e00007844 */ /* 0x000fe20000000100 */
[----:B------:R-:W-:Y:S01]  /*7c60*/  UMOV UR14, UR5 ;  /* 0x00000005000e7c82 */ /* 0x000fe20008000000 */
[----:B------:R-:W-:Y:S01]  /*7c70*/  FMUL.FTZ R27, R27, R22 ;  /* 0x000000161b1b7220 */ /* 0x000fe20000410000 */
[----:B------:R-:W-:Y:S01]  /*7c80*/  IMAD R22, R4, 0x2000, R17 ;  /* 0x0000200004167824 */ /* 0x000fe200078e0211 */
[----:B------:R-:W-:Y:S01]  /*7c90*/  STSM.16.M88.2 [R0+0x2dd00], R32 ;  /* 0x02dd002000007844 */ /* 0x000fe20000000100 */
[----:B------:R-:W-:Y:S01]  /*7ca0*/  VIADD R14, R13, 0xb0 ;  /* 0x000000b00d0e7836 */ /* 0x000fe20000000000 */
[----:B-1----:R-:W-:Y:S01]  /*7cb0*/  F2FP.BF16.F32.PACK_AB R21, R44, R49 ;  /* 0x000000312c15723e */ /* 0x002fe200000010ff */
[----:B------:R-:W-:-:S02]  /*7cc0*/  VIADD R15, R22, 0x24100 ;  /* 0x00024100160f7836 */ /* 0x000fc40000000000 */
[----:B------:R-:W-:Y:S01]  /*7cd0*/  FMUL.FTZ R223, R44, R223 ;  /* 0x000000df2cdf7220 */ /* 0x000fe20000410000 */
[----:B------:R-:W-:Y:S01]  /*7ce0*/  F2FP.BF16.F32.PACK_AB R35, R28, R27 ;  /* 0x0000001b1c23723e */ /* 0x000fe200000010ff */
[----:B------:R-:W-:Y:S01]  /*7cf0*/  STSM.16.M88.2 [R0+0x2e500], R20 ;  /* 0x02e5001400007844 */ /* 0x000fe20000000100 */
[----:B------:R-:W-:Y:S01]  /*7d00*/  SHF.R.U32.HI R15, RZ, 0x4, R15 ;  /* 0x00000004ff0f7819 */ /* 0x000fe2000001160f */
[----:B------:R-:W-:Y:S01]  /*7d10*/  FMUL.FTZ R223, R223, R48 ;  /* 0x00000030dfdf7220 */ /* 0x000fe20000410000 */
[----:B------:R-:W-:Y:S01]  /*7d20*/  @!PT LDS RZ, [RZ] ;  /* 0x00000000fffff984 */ /* 0x000fe20000000800 */
[----:B------:R-:W-:Y:S01]  /*7d30*/  @!PT LDS RZ, [RZ] ;  /* 0x00000000fffff984 */ /* 0x000fe20000000800 */
[----:B------:R-:W-:Y:S01]  /*7d40*/  @!PT LDS RZ, [RZ] ;  /* 0x00000000fffff984 */ /* 0x000fe20000000800 */
[----:B------:R-:W-:Y:S01]  /*7d50*/  @!PT LDS RZ, [RZ] ;  /* 0x00000000fffff984 */ /* 0x000fe20000000800 */
[----:B------:R1:W-:Y:S06]  /*7d60*/  MEMBAR.ALL.CTA ;  /* 0x0000000000007992 */ /* 0x0003ec0000008000 */
[----:B-1----:R-:W1:Y:S01]  /*7d70*/  FENCE.VIEW.ASYNC.S ;  /* 0x00000000000073c6 */ /* 0x002e620000000000 */
[----:B------:R-:W-:Y:S01]  /*7d80*/  LOP3.LUT R23, R15, 0x3fff, RZ, 0xc0, !PT ;  /* 0x00003fff0f177812 */ /* 0x000fe200078ec0ff */
[----:B------:R-:W-:Y:S01]  /*7d90*/  VIADD R15, R13, 0x130 ;  /* 0x000001300d0f7836 */ /* 0x000fe20000000000 */
[----:B------:R-:W-:-:S02]  /*7da0*/  F2FP.BF16.F32.PACK_AB R27, R223, R46 ;  /* 0x0000002edf1b723e */ /* 0x000fc400000010ff */
[C---:B------:R-:W-:Y:S01]  /*7db0*/  R2UR UR56, R23.reuse ;  /* 0x00000000173872ca */ /* 0x040fe200000e0000 */
[----:B------:R-:W-:-:S05]  /*7dc0*/  VIADD R5, R23, 0x80 ;  /* 0x0000008017057836 */ /* 0x000fca0000000000 */
[----:B------:R-:W-:Y:S01]  /*7dd0*/  R2UR UR48, R5 ;  /* 0x00000000053072ca */ /* 0x000fe200000e0000 */
[----:B------:R-:W-:-:S05]  /*7de0*/  VIADD R5, R13, 0x90 ;  /* 0x000000900d057836 */ /* 0x000fca0000000000 */
[----:B------:R-:W-:Y:S01]  /*7df0*/  R2UR UR4, R5 ;  /* 0x00000000050472ca */ /* 0x000fe200000e0000 */
[----:B------:R-:W-:Y:S01]  /*7e00*/  UMOV UR8, UR56 ;  /* 0x0000003800087c82 */ /* 0x000fe20008000000 */
[----:B------:R-:W-:Y:S01]  /*7e10*/  UMOV UR12, UR56 ;  /* 0x00000038000c7c82 */ /* 0x000fe20008000000 */
[----:B------:R-:W-:Y:S01]  /*7e20*/  UMOV UR16, UR56 ;  /* 0x0000003800107c82 */ /* 0x000fe20008000000 */
[----:B------:R-:W-:Y:S01]  /*7e30*/  VIADD R5, R13, 0x190 ;  /* 0x000001900d057836 */ /* 0x000fe20000000000 */
[----:B-1----:R-:W-:Y:S04]  /*7e40*/  BAR.SYNC.DEFER_BLOCKING 0x9, 0x100 ;  /* 0x0244000000007b1d */ /* 0x002fe80000010000 */
[----:B------:R-:W-:Y:S01]  /*7e50*/  R2UR UR54, R5 ;  /* 0x00000000053672ca */ /* 0x000fe200000e0000 */
[----:B------:R-:W-:Y:S01]  /*7e60*/  VIADD R5, R23, 0x100 ;  /* 0x0000010017057836 */ /* 0x000fe20000000000 */
[----:B------:R-:W-:Y:S01]  /*7e70*/  UMOV UR52, UR48 ;  /* 0x0000003000347c82 */ /* 0x000fe20008000000 */
[----:B------:R-:W-:-:S03]  /*7e80*/  UMOV UR44, UR48 ;  /* 0x00000030002c7c82 */ /* 0x000fc60008000000 */
[----:B------:R-:W-:Y:S01]  /*7e90*/  R2UR UR28, R5 ;  /* 0x00000000051c72ca */ /* 0x000fe200000e0000 */
[----:B------:R-:W-:-:S05]  /*7ea0*/  VIADD R5, R13, 0xa0 ;  /* 0x000000a00d057836 */ /* 0x000fca0000000000 */
[----:B------:R-:W-:Y:S01]  /*7eb0*/  R2UR UR42, R5 ;  /* 0x00000000052a72ca */ /* 0x000fe200000e0000 */
[----:B------:R-:W-:-:S05]  /*7ec0*/  VIADD R5, R13, 0x1a0 ;  /* 0x000001a00d057836 */ /* 0x000fca0000000000 */
[----:B------:R-:W-:Y:S01]  /*7ed0*/  R2UR UR34, R5 ;  /* 0x00000000052272ca */ /* 0x000fe200000e0000 */
[----:B------:R-:W-:Y:S01]  /*7ee0*/  UMOV UR40, UR28 ;  /* 0x0000001c00287c82 */ /* 0x000fe20008000000 */
[----:B------:R-:W-:Y:S01]  /*7ef0*/  UMOV UR36, UR28 ;  /* 0x0000001c00247c82 */ /* 0x000fe20008000000 */
[----:B------:R-:W-:Y:S01]  /*7f00*/  UMOV UR32, UR28 ;  /* 0x0000001c00207c82 */ /* 0x000fe20008000000 */
[----:B------:R1:W-:Y:S01]  /*7f10*/  STSM.16.M88.2 [R0+0x2ed00], R8 ;  /* 0x02ed000800007844 */ /* 0x0003e20000000100 */
[----:B------:R-:W-:Y:S01]  /*7f20*/  UMOV UR24, UR28 ;  /* 0x0000001c00187c82 */ /* 0x000fe20008000000 */
[----:B------:R-:W-:Y:S02]  /*7f30*/  VIADD R5, R23, 0x180 ;  /* 0x0000018017057836 */ /* 0x000fe40000000000 */
[----:B------:R-:W-:Y:S03]  /*7f40*/  STSM.16.M88.2 [R0+0x2f500], R24 ;  /* 0x02f5001800007844 */ /* 0x000fe60000000100 */
[----:B------:R-:W-:Y:S01]  /*7f50*/  R2UR UR20, R5 ;  /* 0x00000000051472ca */ /* 0x000fe200000e0000 */
[----:B------:R2:W-:Y:S01]  /*7f60*/  STSM.16.M88.2 [R0+0x2fd00], R6 ;  /* 0x02fd000600007844 */ /* 0x0005e20000000100 */
[----:B------:R-:W-:-:S03]  /*7f70*/  IMAD R5, R4, 0x2800, R17 ;  /* 0x0000280004057824 */ /* 0x000fc600078e0211 */
[----:B------:R-:W-:Y:S01]  /*7f80*/  STSM.16.M88.2 [R0+0x30500], R34 ;  /* 0x0305002200007844 */ /* 0x000fe20000000100 */
[----:B-1----:R-:W-:Y:S02]  /*7f90*/  MOV R8, UR59 ;  /* 0x0000003b00087c02 */ /* 0x002fe40008000f00 */
[----:B------:R-:W-:Y:S01]  /*7fa0*/  MOV R9, UR58 ;  /* 0x0000003a00097c02 */ /* 0x000fe20008000f00 */
[----:B------:R1:W-:Y:S01]  /*7fb0*/  STSM.16.M88.2 [R0+0x30d00], R26 ;  /* 0x030d001a00007844 */ /* 0x0003e20000000100 */
[----:B------:R-:W-:Y:S01]  /*7fc0*/  WARPGROUP.ARRIVE ;  /* 0x00000000000079c5 */ /* 0x000fe20000000000 */
[----:B------:R-:W-:Y:S01]  /*7fd0*/  SHF.R.U32.HI R5, RZ, 0x4, R5 ;  /* 0x00000004ff057819 */ /* 0x000fe20000011605 */
[----:B--2---:R-:W-:-:S03]  /*7fe0*/  VIADD R6, R13, 0x10 ;  /* 0x000000100d067836 */ /* 0x004fc60000000000 */
[----:B------:R-:W-:Y:S01]  /*7ff0*/  LOP3.LUT R5, R5, 0x3fff, RZ, 0xc0, !PT ;  /* 0x00003fff05057812 */ /* 0x000fe200078ec0ff */
[----:B------:R-:W-:Y:S01]  /*8000*/  HGMMA.64x16x16.F32.BF16 R136, gdesc[UR56].tnspA.tnspB, R136, gsb0 ;  /* 0x60200000388879f0 */ /* 0x000fe20008001888 */
        /* <DEDUP_REMOVED lines=14> */
[----:B------:R-:W-:-:S04]  /*80f0*/  SHF.R.U32.HI R6, RZ, 0x4, R6 ;  /* 0x00000004ff067819 */ /* 0x000fc80000011606 */
[----:B------:R-:W-:Y:S01]  /*8100*/  LOP3.LUT R216, R6, 0x3fff, RZ, 0xc0, !PT ;  /* 0x00003fff06d87812 */ /* 0x000fe200078ec0ff */
[----:B------:R-:W-:Y:S02]  /*8110*/  WARPGROUP.DEPBAR.LE gsb0, 0x0 ;  /* 0x00008000000079c5 */ /* 0x000fe40000010000 */
[----:B------:R-:W-:Y:S01]  /*8120*/  WARPGROUP.ARRIVE ;  /* 0x00000000000079c5 */ /* 0x000fe20000000000 */
[----:B------:R-:W-:-:S05]  /*8130*/  LOP3.LUT R6, R216, 0x400000, RZ, 0xfc, !PT ;  /* 0x00400000d8067812 */ /* 0x000fca00078efcff */
        /* <DEDUP_REMOVED lines=29> */
[----:B------:R-:W-:Y:S01]  /*8310*/  MOV R7, UR59 ;  /* 0x0000003b00077c02 */ /* 0x000fe20008000f00 */
[----:B------:R-:W-:Y:S01]  /*8320*/  UMOV UR59, UR7 ;  /* 0x00000007003b7c82 */ /* 0x000fe20008000000 */
[----:B------:R-:W-:Y:S01]  /*8330*/  MOV R11, UR58 ;  /* 0x0000003a000b7c02 */ /* 0x000fe20008000f00 */
[----:B------:R-:W-:Y:S01]  /*8340*/  UMOV UR58, UR10 ;  /* 0x0000000a003a7c82 */ /* 0x000fe20008000000 */
[----:B------:R-:W-:Y:S01]  /*8350*/  R2UR UR10, R14 ;  /* 0x000000000e0a72ca */ /* 0x000fe200000e0000 */
[----:B------:R-:W-:Y:S01]  /*8360*/  UMOV UR4, UR20 ;  /* 0x0000001400047c82 */ /* 0x000fe20008000000 */
[----:B------:R-:W-:Y:S01]  /*8370*/  MOV R10, UR59 ;  /* 0x0000003b000a7c02 */ /* 0x000fe20008000f00 */
[----:B------:R-:W-:Y:S01]  /*8380*/  UMOV UR59, UR11 ;  /* 0x0000000b003b7c82 */ /* 0x000fe20008000000 */
[----:B------:R-:W-:Y:S01]  /*8390*/  UMOV UR11, 0x40 ;  /* 0x00000040000b7882 */ /* 0x000fe20000000000 */
[----:B------:R-:W-:Y:S01]  /*83a0*/  R2UR UR6, R15 ;  /* 0x000000000f0672ca */ /* 0x000fe200000e0000 */
[----:B------:R-:W-:Y:S01]  /*83b0*/  UMOV UR7, 0x40 ;  /* 0x0000004000077882 */ /* 0x000fe20000000000 */
[C---:B------:R-:W-:Y:S01]  /*83c0*/  VIADD R14, R13.reuse, 0x1b0 ;  /* 0x000001b00d0e7836 */ /* 0x040fe20000000000 */
[----:B------:R-:W-:Y:S01]  /*83d0*/  MOV R12, UR59 ;  /* 0x0000003b000c7c02 */ /* 0x000fe20008000f00 */
[----:B------:R-:W-:Y:S01]  /*83e0*/  VIADD R13, R13, 0x230 ;  /* 0x000002300d0d7836 */ /* 0x000fe20000000000 */
[----:B------:R-:W-:Y:S01]  /*83f0*/  MOV R222, UR58 ;  /* 0x0000003a00de7c02 */ /* 0x000fe20008000f00 */
[----:B------:R-:W-:Y:S01]  /*8400*/  UMOV UR59, 0x8 ;  /* 0x00000008003b7882 */ /* 0x000fe20000000000 */
[----:B------:R-:W-:Y:S01]  /*8410*/  R2UR UR14, R14 ;  /* 0x000000000e0e72ca */ /* 0x000fe200000e0000 */
[----:B------:R-:W-:-:S02]  /*8420*/  VIADD R14, R6, 0x80 ;  /* 0x00000080060e7836 */ /* 0x000fc40000000000 */
[----:B------:R-:W-:Y:S01]  /*8430*/  IMAD.U32 R21, RZ, RZ, UR59 ;  /* 0x0000003bff157e24 */ /* 0x000fe2000f8e00ff */
        /* <DEDUP_REMOVED lines=12> */
[----:B------:R-:W-:Y:S01]  /*8500*/  UMOV UR57, UR19 ;  /* 0x0000001300397c82 */ /* 0x000fe20008000000 */
[----:B------:R-:W-:Y:S01]  /*8510*/  MOV R219, UR56 ;  /* 0x0000003800db7c02 */ /* 0x000fe20008000f00 */
[----:B------:R-:W-:Y:S01]  /*8520*/  UMOV UR56, UR12 ;  /* 0x0000000c00387c82 */ /* 0x000fe20008000000 */
[----:B------:R-:W-:Y:S01]  /*8530*/  MOV R218, UR57 ;  /* 0x0000003900da7c02 */ /* 0x000fe20008000f00 */
[----:B------:R-:W-:Y:S01]  /*8540*/  UMOV UR57, UR13 ;  /* 0x0000000d00397c82 */ /* 0x000fe20008000000 */
[----:B------:R-:W-:Y:S01]  /*8550*/  UMOV UR12, UR20 ;  /* 0x00000014000c7c82 */ /* 0x000fe20008000000 */
[----:B------:R-:W-:Y:S01]  /*8560*/  UMOV UR13, UR21 ;  /* 0x00000015000d7c82 */ /* 0x000fe20008000000 */
[----:B------:R-:W-:-:S02]  /*8570*/  MOV R221, UR56 ;  /* 0x0000003800dd7c02 */ /* 0x000fc40008000f00 */
[----:B------:R-:W-:Y:S01]  /*8580*/  MOV R220, UR57 ;  /* 0x0000003900dc7c02 */ /* 0x000fe20008000f00 */
[----:B------:R-:W-:Y:S01]  /*8590*/  UMOV UR57, 0x40000040 ;  /* 0x4000004000397882 */ /* 0x000fe20000000000 */
[----:B------:R-:W-:Y:S02]  /*85a0*/  WARPGROUP.DEPBAR.LE gsb0, 0x0 ;  /* 0x00008000000079c5 */ /* 0x000fe40000010000 */
[----:B------:R-:W-:-:S06]  /*85b0*/  WARPGROUP.ARRIVE ;  /* 0x00000000000079c5 */ /* 0x000fcc0000000000 */
[----:B------:R-:W-:Y:S01]  /*85c0*/  HGMMA.64x16x16.F32.BF16 R168, gdesc[UR16].tnspA.tnspB, R168, gsb0 ;  /* 0x6020000010a879f0 */ /* 0x000fe200080018a8 */
[----:B------:R-:W-:Y:S01]  /*85d0*/  R2UR UR16, R5 ;  /* 0x00000000051072ca */ /* 0x000fe200000e0000 */
[----:B------:R-:W-:Y:S01]  /*85e0*/  UMOV UR17, UR21 ;  /* 0x0000001500117c82 */ /* 0x000fe20008000000 */
[----:B------:R-:W-:Y:S01]  /*85f0*/  R2UR UR18, R13 ;  /* 0x000000000d1272ca */ /* 0x000fe200000e0000 */
[----:B------:R-:W-:Y:S01]  /*8600*/  UMOV UR19, 0x40 ;  /* 0x0000004000137882 */ /* 0x000fe20000000000 */
[----:B------:R-:W-:-:S09]  /*8610*/  VIADD R13, R5, 0x80 ;  /* 0x00000080050d7836 */ /* 0x000fd20000000000 */
        /* <DEDUP_REMOVED lines=15> */
[----:B------:R-:W-:Y:S02]  /*8710*/  UMOV UR29, 0x40000040 ;  /* 0x40000040001d7882 */ /* 0x000fe40000000000 */
        /* <DEDUP_REMOVED lines=14> */
[----:B------:R-:W-:-:S13]  /*8800*/  R2UR UR24, R6 ;  /* 0x00000000061872ca */ /* 0x000fda00000e0000 */
[----:B------:R-:W-:Y:S02]  /*8810*/  UMOV UR58, UR24 ;  /* 0x00000018003a7c82 */ /* 0x000fe40008000000 */
[----:B------:R-:W-:Y:S01]  /*8820*/  IMAD.U32 R20, RZ, RZ, UR58 ;  /* 0x0000003aff147e24 */ /* 0x000fe2000f8e00ff */
        /* <DEDUP_REMOVED lines=10> */
[----:B------:R-:W-:Y:S01]  /*88d0*/  VIADD R13, R6, 0x100 ;  /* 0x00000100060d7836 */ /* 0x000fe20000000000 */
[----:B------:R-:W-:Y:S01]  /*88e0*/  R2UR UR5, R14 ;  /* 0x000000000e0572ca */ /* 0x000fe200000e0000 */
[----:B------:R-:W-:Y:S02]  /*88f0*/  WARPGROUP.DEPBAR.LE gsb0, 0x0 ;  /* 0x00008000000079c5 */ /* 0x000fe40000010000 */
[----:B------:R-:W-:-:S06]  /*8900*/  WARPGROUP.ARRIVE ;  /* 0x00000000000079c5 */ /* 0x000fcc0000000000 */
[----:B------:R-:W-:Y:S03]  /*8910*/  HGMMA.64x16x16.F32.BF16 R184, gdesc[UR12].tnspA.tnspB, R184, gsb0 ;  /* 0x602000000cb879f0 */ /* 0x000fe600080018b8 */
[----:B------:R-:W-:Y:S02]  /*8920*/  WARPGROUP.DEPBAR.LE gsb0, 0x0 ;  /* 0x00008000000079c5 */ /* 0x000fe40000010000 */
[----:B------:R-:W-:-:S06]  /*8930*/  WARPGROUP.ARRIVE ;  /* 0x00000000000079c5 */ /* 0x000fcc0000000000 */
[----:B------:R-:W-:Y:S03]  /*8940*/  HGMMA.64x16x16.F32.BF16 R200, gdesc[UR16].tnspA.tnspB, R200, gsb0 ;  /* 0x6020000010c879f0 */ /* 0x000fe600080018c8 */
        /* <DEDUP_REMOVED lines=14> */
[----:B------:R-:W-:Y:S01]  /*8a30*/  IMAD.U32 R14, RZ, RZ, UR58 ;  /* 0x0000003aff0e7e24 */ /* 0x000fe2000f8e00ff */
[----:B------:R-:W-:Y:S01]  /*8a40*/  R2UR UR5, R13 ;  /* 0x000000000d0572ca */ /* 0x000fe200000e0000 */
[----:B------:R-:W-:Y:S01]  /*8a50*/  IMAD.U32 R15, RZ, RZ, UR59 ;  /* 0x0000003bff0f7e24 */ /* 0x000fe2000f8e00ff */
[----:B------:R-:W-:Y:S02]  /*8a60*/  WARPGROUP.DEPBAR.LE gsb0, 0x0 ;  /* 0x00008000000079c5 */ /* 0x000fe40000010000 */
[----:B------:R-:W-:-:S06]  /*8a70*/  WARPGROUP.ARRIVE ;  /* 0x00000000000079c5 */ /* 0x000fcc0000000000 */
[----:B------:R-:W-:Y:S01]  /*8a80*/  HGMMA.64x64x16.F32.BF16 R24, gdesc[UR56].tnspA, R24, gsb0 ;  /* 0x20e00000381879f0 */ /* 0x000fe20008001818 */
[----:B------:R-:W-:Y:S01]  /*8a90*/  R2UR UR59, R12 ;  /* 0x000000000c3b72ca */ /* 0x000fe200000e0000 */
[----:B------:R-:W-:Y:S01]  /*8aa0*/  VIADD R12, R5, 0x100 ;  /* 0x00000100050c7836 */ /* 0x000fe20000000000 */
[----:B------:R-:W-:Y:S02]  /*8ab0*/  R2UR UR58, R222 ;  /* 0x00000000de3a72ca */ /* 0x000fe400000e0000 */
[----:B------:R-:W-:Y:S02]  /*8ac0*/  R2UR UR57, R220 ;  /* 0x00000000dc3972ca */ /* 0x000fe400000e0000 */
[----:B------:R-:W-:Y:S02]  /*8ad0*/  R2UR UR56, R221 ;  /* 0x00000000dd3872ca */ /* 0x000fe400000e0000 */
[----:B------:R-:W-:-:S05]  /*8ae0*/  R2UR UR4, R12 ;  /* 0x000000000c0472ca */ /* 0x000fca00000e0000 */
        /* <DEDUP_REMOVED lines=10> */
[----:B------:R-:W-:-:S02]  /*8b90*/  WARPGROUP.DEPBAR.LE gsb0, 0x0 ;  /* 0x00008000000079c5 */ /* 0x000fc40000010000 */
[----:B------:R-:W-:-:S06]  /*8ba0*/  WARPGROUP.ARRIVE ;  /* 0x00000000000079c5 */ /* 0x000fcc0000000000 */
[----:B------:R-:W-:Y:S01]  /*8bb0*/  HGMMA.64x64x16.F32.BF16 R24, gdesc[UR56].tnspA, R24, gsb0 ;  /* 0x20e00000381879f0 */ /* 0x000fe20008001818 */
[----:B------:R-:W-:Y:S01]  /*8bc0*/  R2UR UR59, R10 ;  /* 0x000000000a3b72ca */ /* 0x000fe200000e0000 */
[----:B------:R-:W-:Y:S01]  /*8bd0*/  VIADD R10, R5, 0x180 ;  /* 0x00000180050a7836 */ /* 0x000fe20000000000 */
[----:B------:R-:W-:Y:S01]  /*8be0*/  R2UR UR58, R11 ;  /* 0x000000000b3a72ca */ /* 0x000fe200000e0000 */
[C---:B------:R-:W-:Y:S01]  /*8bf0*/  VIADD R11, R6.reuse, 0x180 ;  /* 0x00000180060b7836 */ /* 0x040fe20000000000 */
[----:B------:R-:W-:Y:S01]  /*8c00*/  UMOV UR57, 0x40000040 ;  /* 0x4000004000397882 */ /* 0x000fe20000000000 */
[----:B------:R-:W-:Y:S01]  /*8c10*/  VIADD R6, R6, 0x200 ;  /* 0x0000020006067836 */ /* 0x000fe20000000000 */
[----:B------:R-:W-:Y:S02]  /*8c20*/  R2UR UR4, R10 ;  /* 0x000000000a0472ca */ /* 0x000fe400000e0000 */
[----:B------:R-:W-:-:S05]  /*8c30*/  R2UR UR5, R11 ;  /* 0x000000000b0572ca */ /* 0x000fca00000e0000 */
[----:B------:R-:W-:Y:S01]  /*8c40*/  UMOV UR49, UR59 ;  /* 0x0000003b00317c82 */ /* 0x000fe20008000000 */
[----:B------:R-:W-:Y:S01]  /*8c50*/  UMOV UR59, 0x8 ;  /* 0x00000008003b7882 */ /* 0x000fe20000000000 */
[----:B------:R-:W-:Y:S01]  /*8c60*/  UMOV UR48, UR58 ;  /* 0x0000003a00307c82 */ /* 0x000fe20008000000 */
[----:B------:R-:W-:-:S03]  /*8c70*/  IMAD.U32 R11, RZ, RZ, UR59 ;  /* 0x0000003bff0b7e24 */ /* 0x000fc6000f8e00ff */
[----:B------:R-:W-:Y:S02]  /*8c80*/  UMOV UR56, UR4 ;  /* 0x0000000400387c82 */ /* 0x000fe40008000000 */
[----:B------:R-:W-:Y:S01]  /*8c90*/  UMOV UR58, UR5 ;  /* 0x00000005003a7c82 */ /* 0x000fe20008000000 */
[----:B------:R-:W-:Y:S01]  /*8ca0*/  R2UR UR5, R6 ;  /* 0x00000000060572ca */ /* 0x000fe200000e0000 */
[----:B------:R-:W-:Y:S01]  /*8cb0*/  IMAD.U32 R10, RZ, RZ, UR58 ;  /* 0x0000003aff0a7e24 */ /* 0x000fe2000f8e00ff */
[----:B------:R-:W-:Y:S02]  /*8cc0*/  WARPGROUP.DEPBAR.LE gsb0, 0x0 ;  /* 0x00008000000079c5 */ /* 0x000fe40000010000 */
[----:B------:R-:W-:-:S06]  /*8cd0*/  WARPGROUP.ARRIVE ;  /* 0x00000000000079c5 */ /* 0x000fcc0000000000 */
[----:B------:R-:W-:Y:S01]  /*8ce0*/  HGMMA.64x64x16.F32.BF16 R24, gdesc[UR56].tnspA, R24, gsb0 ;  /* 0x20e00000381879f0 */ /* 0x000fe20008001818 */
[----:B------:R-:W-:Y:S01]  /*8cf0*/  R2UR UR59, R7 ;  /* 0x00000000073b72ca */ /* 0x000fe200000e0000 */
[----:B------:R-:W-:Y:S01]  /*8d00*/  VIADD R7, R5, 0x200 ;  /* 0x0000020005077836 */ /* 0x000fe20000000000 */
[----:B------:R-:W-:Y:S01]  /*8d10*/  R2UR UR58, R217 ;  /* 0x00000000d93a72ca */ /* 0x000fe200000e0000 */
[----:B------:R-:W-:Y:S01]  /*8d20*/  VIADD R217, R23, 0x400 ;  /* 0x0000040017d97836 */ /* 0x000fe20000000000 */
        /* <DEDUP_REMOVED lines=13> */
[----:B------:R-:W-:Y:S01]  /*8e00*/  UMOV UR25, UR29 ;  /* 0x0000001d00197c82 */ /* 0x000fe20008000000 */
[----:B------:R-:W-:Y:S01]  /*8e10*/  UMOV UR21, 0x40000040 ;  /* 0x4000004000157882 */ /* 0x000fe20000000000 */
[----:B------:R-:W-:Y:S01]  /*8e20*/  ULDC.64 UR4, c[0x0][0x2c0] ;  /* 0x0000b00000047ab9 */ /* 0x000fe20000000a00 */
[----:B------:R-:W-:-:S02]  /*8e30*/  WARPGROUP.DEPBAR.LE gsb0, 0x0 ;  /* 0x00008000000079c5 */ /* 0x000fc40000010000 */
[----:B------:R-:W-:-:S06]  /*8e40*/  WARPGROUP.ARRIVE ;  /* 0x00000000000079c5 */ /* 0x000fcc0000000000 */
[----:B------:R-:W-:Y:S01]  /*8e50*/  HGMMA.64x64x16.F32.BF16 R24, gdesc[UR56].tnspA, R24, gsb0 ;  /* 0x20e00000381879f0 */ /* 0x000fe20008001818 */
[----:B------:R-:W-:Y:S01]  /*8e60*/  R2UR UR59, R8 ;  /* 0x00000000083b72ca */ /* 0x000fe200000e0000 */
[----:B------:R-:W-:Y:S01]  /*8e70*/  UMOV UR57, 0x40000040 ;  /* 0x4000004000397882 */ /* 0x000fe20000000000 */
[----:B------:R-:W-:Y:S01]  /*8e80*/  R2UR UR58, R9 ;  /* 0x00000000093a72ca */ /* 0x000fe200000e0000 */
[----:B------:R-:W-:Y:S01]  /*8e90*/  VIADD R8, R23, 0x480 ;  /* 0x0000048017087836 */ /* 0x000fe20000000000 */
[----:B------:R-:W-:Y:S01]  /*8ea0*/  R2UR UR56, R217 ;  /* 0x00000000d93872ca */ /* 0x000fe200000e0000 */
[----:B------:R-:W-:-:S05]  /*8eb0*/  VIADD R217, R23, 0x500 ;  /* 0x0000050017d97836 */ /* 0x000fca0000000000 */
[----:B------:R-:W-:Y:S01]  /*8ec0*/  R2UR UR28, R217 ;  /* 0x00000000d91c72ca */ /* 0x000fe200000e0000 */
        /* <DEDUP_REMOVED lines=26> */
[----:B------:R-:W-:Y:S01]  /*9070*/  UMOV UR32, UR28 ;  /* 0x0000001c00207c82 */ /* 0x000fe20008000000 */
[----:B------:R-:W-:Y:S01]  /*9080*/  UMOV UR33, UR29 ;  /* 0x0000001d00217c82 */ /* 0x000fe20008000000 */
[----:B------:R-:W-:Y:S01]  /*9090*/  UMOV UR24, UR28 ;  /* 0x0000001c00187c82 */ /* 0x000fe20008000000 */
[----:B------:R-:W-:Y:S01]  /*90a0*/  VIADD R23, R23, 0x580 ;  /* 0x0000058017177836 */ /* 0x000fe20000000000 */
[----:B------:R-:W-:Y:S01]  /*90b0*/  UMOV UR9, UR21 ;  /* 0x0000001500097c82 */ /* 0x000fe20008000000 */
[----:B------:R-:W-:Y:S01]  /*90c0*/  IMAD.SHL.U32 R8, R3, 0x4000, RZ ;  /* 0x0000400003087824 */ /* 0x000fe200078e00ff */
[----:B------:R-:W-:-:S02]  /*90d0*/  WARPGROUP.DEPBAR.LE gsb0, 0x0 ;  /* 0x00008000000079c5 */ /* 0x000fc40000010000 */
[----:B------:R-:W-:Y:S01]  /*90e0*/  WARPGROUP.ARRIVE ;  /* 0x00000000000079c5 */ /* 0x000fe20000000000 */
[----:B------:R-:W-:Y:S02]  /*90f0*/  R2UR UR20, R23 ;  /* 0x00000000171472ca */ /* 0x000fe400000e0000 */
[----:B------:R-:W-:-:S03]  /*9100*/  IADD3 R9, P0, R8, R230, RZ ;  /* 0x000000e608097210 */ /* 0x000fc60007f1e0ff */
[----:B------:R-:W-:Y:S01]  /*9110*/  HGMMA.64x16x16.F32.BF16 R208, gdesc[UR56].tnspA.tnspB, R208, gsb0 ;  /* 0x6020000038d079f0 */ /* 0x000fe200080018d0 */
[----:B------:R-:W-:Y:S02]  /*9120*/  LEA.HI.X.SX32 R218, R8, R235, 0x1, P0 ;  /* 0x000000eb08da7211 */ /* 0x000fe400000f0eff */
[----:B------:R-:W-:-:S04]  /*9130*/  LEA R8, P0, R9, UR4, 0x2 ;  /* 0x0000000409087c11 */ /* 0x000fc8000f8010ff */
[----:B------:R-:W-:Y:S01]  /*9140*/  LEA.HI.X R9, R9, UR5, R218, 0x2, P0 ;  /* 0x0000000509097c11 */ /* 0x000fe200080f14da */
[----:B------:R-:W-:Y:S02]  /*9150*/  WARPGROUP.DEPBAR.LE gsb0, 0x0 ;  /* 0x00008000000079c5 */ /* 0x000fe40000010000 */
[----:B------:R-:W-:Y:S01]  /*9160*/  WARPGROUP.ARRIVE ;  /* 0x00000000000079c5 */ /* 0x000fe20000000000 */
[----:B------:R-:W-:Y:S01]  /*9170*/  UMOV UR8, UR20 ;  /* 0x0000001400087c82 */ /* 0x000fe20008000000 */
[----:B------:R-:W-:Y:S01]  /*9180*/  UMOV UR4, UR20 ;  /* 0x0000001400047c82 */ /* 0x000fe20008000000 */
[----:B------:R-:W-:Y:S01]  /*9190*/  UMOV UR5, UR21 ;  /* 0x0000001500057c82 */ /* 0x000fe20008000000 */
[----:B------:R-:W-:Y:S01]  /*91a0*/  UMOV UR12, UR20 ;  /* 0x00000014000c7c82 */ /* 0x000fe20008000000 */
[----:B------:R-:W-:Y:S01]  /*91b0*/  UMOV UR13, UR21 ;  /* 0x00000015000d7c82 */ /* 0x000fe20008000000 */
[----:B------:R-:W-:Y:S01]  /*91c0*/  HGMMA.64x16x16.F32.BF16 R144, gdesc[UR48].tnspA.tnspB, R144, gsb0 ;  /* 0x60200000309079f0 */ /* 0x000fe20008001890 */
[----:B------:R-:W-:Y:S01]  /*91d0*/  UMOV UR50, UR44 ;  /* 0x0000002c00327c82 */ /* 0x000fe20008000000 */
[----:B------:R-:W-:Y:S01]  /*91e0*/  UMOV UR51, UR45 ;  /* 0x0000002d00337c82 */ /* 0x000fe20008000000 */
[----:B------:R-:W-:Y:S01]  /*91f0*/  UMOV UR44, UR48 ;  /* 0x00000030002c7c82 */ /* 0x000fe20008000000 */
[----:B------:R-:W-:Y:S01]  /*9200*/  UMOV UR45, UR49 ;  /* 0x00000031002d7c82 */ /* 0x000fe20008000000 */
[----:B------:R-:W-:Y:S01]  /*9210*/  UMOV UR16, UR20 ;  /* 0x0000001400107c82 */ /* 0x000fe20008000000 */
[----:B------:R-:W-:Y:S01]  /*9220*/  UMOV UR17, UR21 ;  /* 0x0000001500117c82 */ /* 0x000fe20008000000 */
[----:B------:R-:W-:Y:S01]  /*9230*/  VIADD R22, R22, 0x14100 ;  /* 0x0001410016167836 */ /* 0x000fe20000000000 */
[----:B------:R1:W-:Y:S01]  /*9240*/  REDG.E.ADD.F32x4.FTZ.RN.STRONG.GPU desc[UR60][R8.64], R24 ;  /* 0x00000018080079a6 */ /* 0x0003e2000c10f7bc */
[----:B------:R-:W-:-:S02]  /*9250*/  WARPGROUP.DEPBAR.LE gsb0, 0x0 ;  /* 0x00008000000079c5 */ /* 0x000fc40000010000 */
[----:B------:R-:W-:Y:S01]  /*9260*/  WARPGROUP.ARRIVE ;  /* 0x00000000000079c5 */ /* 0x000fe20000000000 */
[----:B------:R-:W-:Y:S01]  /*9270*/  SHF.R.U32.HI R22, RZ, 0x4, R22 ;  /* 0x00000004ff167819 */ /* 0x000fe20000011616 */
[----:B------:R-:W-:Y:S01]  /*9280*/  UMOV UR59, 0x40 ;  /* 0x00000040003b7882 */ /* 0x000fe20000000000 */
[----:B-1----:R-:W-:Y:S01]  /*9290*/  LOP3.LUT R24, R216, 0x80000, RZ, 0xfc, !PT ;  /* 0x00080000d8187812 */ /* 0x002fe200078efcff */
[----:B------:R1:W-:Y:S02]  /*92a0*/  REDG.E.ADD.F32x4.FTZ.RN.STRONG.GPU desc[UR60][R8.64+0x800], R28 ;  /* 0x0008001c080079a6 */ /* 0x0003e4000c10f7bc */
[----:B------:R-:W-:Y:S01]  /*92b0*/  HGMMA.64x16x16.F32.BF16 R160, gdesc[UR48].tnspA.tnspB, R160, gsb0 ;  /* 0x6020000030a079f0 */ /* 0x000fe200080018a0 */
[----:B------:R-:W-:Y:S01]  /*92c0*/  UMOV UR50, UR52 ;  /* 0x0000003400327c82 */ /* 0x000fe20008000000 */
[----:B------:R-:W-:Y:S01]  /*92d0*/  UMOV UR51, UR53 ;  /* 0x0000003500337c82 */ /* 0x000fe20008000000 */
[----:B------:R-:W-:Y:S01]  /*92e0*/  UMOV UR52, UR48 ;  /* 0x0000003000347c82 */ /* 0x000fe20008000000 */
[----:B------:R-:W-:Y:S01]  /*92f0*/  UMOV UR53, UR49 ;  /* 0x0000003100357c82 */ /* 0x000fe20008000000 */
[----:B------:R-:W-:Y:S01]  /*9300*/  LOP3.LUT R237, R22, 0x3fff, RZ, 0xc0, !PT ;  /* 0x00003fff16ed7812 */ /* 0x000fe200078ec0ff */
[C---:B------:R-:W-:Y:S01]  /*9310*/  VIADD R23, R24.reuse, 0x80 ;  /* 0x0000008018177836 */ /* 0x040fe20000000000 */
[----:B------:R-:W-:Y:S01]  /*9320*/  PLOP3.LUT P0, PT, PT, PT, UP1, 0x40, 0x0 ;  /* 0x000000000000781c */ /* 0x000fe20003f0e818 */
[----:B------:R-:W-:Y:S01]  /*9330*/  VIADD R25, R24, 0x200 ;  /* 0x0000020018197836 */ /* 0x000fe20000000000 */
[----:B------:R1:W-:Y:S01]  /*9340*/  REDG.E.ADD.F32x4.FTZ.RN.STRONG.GPU desc[UR60][R8.64+0x1000], R32 ;  /* 0x00100020080079a6 */ /* 0x0003e2000c10f7bc */
[----:B------:R-:W-:-:S02]  /*9350*/  WARPGROUP.DEPBAR.LE gsb0, 0x0 ;  /* 0x00008000000079c5 */ /* 0x000fc40000010000 */
[----:B------:R-:W-:Y:S01]  /*9360*/  WARPGROUP.ARRIVE ;  /* 0x00000000000079c5 */ /* 0x000fe20000000000 */
[----:B------:R-:W-:Y:S01]  /*9370*/  IMAD R237, R2, 0x800, R237 ;  /* 0x0000080002ed7824 */ /* 0x000fe200078e02ed */
[----:B------:R1:W-:Y:S04]  /*9380*/  REDG.E.ADD.F32x4.FTZ.RN.STRONG.GPU desc[UR60][R8.64+0x1800], R36 ;  /* 0x00180024080079a6 */ /* 0x0003e8000c10f7bc */
[----:B------:R-:W-:Y:S01]  /*9390*/  HGMMA.64x16x16.F32.BF16 R176, gdesc[UR48].tnspA.tnspB, R176, gsb0 ;  /* 0x6020000030b079f0 */ /* 0x000fe200080018b0 */
[C---:B------:R-:W-:Y:S01]  /*93a0*/  VIADD R22, R24.reuse, 0x100 ;  /* 0x0000010018167836 */ /* 0x040fe20000000000 */
[----:B------:R1:W-:Y:S01]  /*93b0*/  REDG.E.ADD.F32x4.FTZ.RN.STRONG.GPU desc[UR60][R8.64+0x2000], R40 ;  /* 0x00200028080079a6 */ /* 0x0003e2000c10f7bc */
[----:B------:R-:W-:Y:S01]  /*93c0*/  VIADD R26, R24, 0x10 ;  /* 0x00000010181a7836 */ /* 0x000fe20000000000 */
[----:B------:R-:W-:-:S02]  /*93d0*/  UMOV UR51, 0x40 ;  /* 0x0000004000337882 */ /* 0x000fc40000000000 */
[----:B------:R1:W-:Y:S04]  /*93e0*/  REDG.E.ADD.F32x4.FTZ.RN.STRONG.GPU desc[UR60][R8.64+0x2800], R44 ;  /* 0x0028002c080079a6 */ /* 0x0003e8000c10f7bc */
[----:B------:R1:W-:Y:S04]  /*93f0*/  REDG.E.ADD.F32x4.FTZ.RN.STRONG.GPU desc[UR60][R8.64+0x3000], R48 ;  /* 0x00300030080079a6 */ /* 0x0003e8000c10f7bc */
[----:B------:R1:W-:Y:S01]  /*9400*/  REDG.E.ADD.F32x4.FTZ.RN.STRONG.GPU desc[UR60][R8.64+0x3800], R52 ;  /* 0x00380034080079a6 */ /* 0x0003e2000c10f7bc */
        /* <DEDUP_REMOVED lines=36> */
[----:B------:R-:W-:Y:S02]  /*9650*/  R2UR UR54, R24 ;  /* 0x00000000183672ca */ /* 0x000fe400000e0000 */
[----:B------:R-:W-:Y:S01]  /*9660*/  R2UR UR52, R237 ;  /* 0x00000000ed3472ca */ /* 0x000fe200000e0000 */
[----:B------:R-:W-:Y:S01]  /*9670*/  UMOV UR55, 0x40 ;  /* 0x0000004000377882 */ /* 0x000fe20000000000 */
[----:B------:R-:W-:Y:S01]  /*9680*/  UMOV UR53, 0x40000040 ;  /* 0x4000004000357882 */ /* 0x000fe20000000000 */
[----:B------:R-:W-:Y:S02]  /*9690*/  WARPGROUP.DEPBAR.LE gsb0, 0x0 ;  /* 0x00008000000079c5 */ /* 0x000fe40000010000 */
[----:B------:R-:W-:-:S08]  /*96a0*/  WARPGROUP.ARRIVE ;  /* 0x00000000000079c5 */ /* 0x000fd00000000000 */
[----:B------:R-:W-:Y:S01]  /*96b0*/  HGMMA.64x16x16.F32.BF16 R56, gdesc[UR52].tnspA.tnspB, R56, gsb0 ;  /* 0x60200000343879f0 */ /* 0x000fe20008001838 */
[----:B------:R-:W-:Y:S01]  /*96c0*/  R2UR UR24, R23 ;  /* 0x00000000171872ca */ /* 0x000fe200000e0000 */
[----:B------:R-:W-:Y:S01]  /*96d0*/  UMOV UR56, UR52 ;  /* 0x0000003400387c82 */ /* 0x000fe20008000000 */
[----:B------:R-:W-:-:S11]  /*96e0*/  UMOV UR57, UR53 ;  /* 0x0000003500397c82 */ /* 0x000fd60008000000 */
[----:B------:R-:W-:Y:S01]  /*96f0*/  UMOV UR58, UR24 ;  /* 0x00000018003a7c82 */ /* 0x000fe20008000000 */
[----:B------:R-:W-:Y:S02]  /*9700*/  WARPGROUP.DEPBAR.LE gsb0, 0x0 ;  /* 0x00008000000079c5 */ /* 0x000fe40000010000 */
[----:B------:R-:W-:-:S06]  /*9710*/  WARPGROUP.ARRIVE ;  /* 0x00000000000079c5 */ /* 0x000fcc0000000000 */
[----:B------:R-:W-:Y:S01]  /*9720*/  HGMMA.64x16x16.F32.BF16 R64, gdesc[UR56].tnspA.tnspB, R64, gsb0 ;  /* 0x60200000384079f0 */ /* 0x000fe20008001840 */
[----:B------:R-:W-:Y:S01]  /*9730*/  R2UR UR8, R22 ;  /* 0x00000000160872ca */ /* 0x000fe200000e0000 */
[----:B------:R-:W-:Y:S01]  /*9740*/  UMOV UR12, UR52 ;  /* 0x00000034000c7c82 */ /* 0x000fe20008000000 */
[----:B------:R-:W-:Y:S01]  /*9750*/  UMOV UR13, UR53 ;  /* 0x00000035000d7c82 */ /* 0x000fe20008000000 */
[----:B------:R-:W-:-:S10]  /*9760*/  UMOV UR15, 0x40 ;  /* 0x00000040000f7882 */ /* 0x000fd40000000000 */
[----:B------:R-:W-:Y:S01]  /*9770*/  UMOV UR14, UR8 ;  /* 0x00000008000e7c82 */ /* 0x000fe20008000000 */
[----:B------:R-:W-:Y:S02]  /*9780*/  WARPGROUP.DEPBAR.LE gsb0, 0x0 ;  /* 0x00008000000079c5 */ /* 0x000fe40000010000 */
[----:B------:R-:W-:-:S06]  /*9790*/  WARPGROUP.ARRIVE ;  /* 0x00000000000079c5 */ /* 0x000fcc0000000000 */
[----:B------:R-:W-:Y:S01]  /*97a0*/  HGMMA.64x16x16.F32.BF16 R72, gdesc[UR12].tnspA.tnspB, R72, gsb0 ;  /* 0x602000000c4879f0 */ /* 0x000fe20008001848 */
[----:B------:R-:W-:-:S05]  /*97b0*/  VIADD R22, R24, 0x180 ;  /* 0x0000018018167836 */ /* 0x000fca0000000000 */
        /* <DEDUP_REMOVED lines=8> */
[----:B------:R-:W-:Y:S01]  /*9840*/  R2UR UR4, R25 ;  /* 0x00000000190472ca */ /* 0x000fe200000e0000 */
[----:B------:R-:W-:Y:S01]  /*9850*/  IMAD.U32 R218, RZ, RZ, UR10 ;  /* 0x0000000affda7e24 */ /* 0x000fe2000f8e00ff */
[----:B------:R-:W-:Y:S01]  /*9860*/  UMOV UR8, UR52 ;  /* 0x0000003400087c82 */ /* 0x000fe20008000000 */
[----:B------:R-:W-:Y:S01]  /*9870*/  IMAD.U32 R219, RZ, RZ, UR11 ;  /* 0x0000000bffdb7e24 */ /* 0x000fe2000f8e00ff */
[----:B------:R-:W-:Y:S01]  /*9880*/  UMOV UR9, UR53 ;  /* 0x0000003500097c82 */ /* 0x000fe20008000000 */
[----:B------:R-:W-:-:S08]  /*9890*/  UMOV UR11, 0x40 ;  /* 0x00000040000b7882 */ /* 0x000fd00000000000 */
[----:B------:R-:W-:Y:S01]  /*98a0*/  UMOV UR10, UR4 ;  /* 0x00000004000a7c82 */ /* 0x000fe20008000000 */
[----:B------:R-:W-:Y:S02]  /*98b0*/  WARPGROUP.DEPBAR.LE gsb0, 0x0 ;  /* 0x00008000000079c5 */ /* 0x000fe40000010000 */
[----:B------:R-:W-:-:S06]  /*98c0*/  WARPGROUP.ARRIVE ;  /* 0x00000000000079c5 */ /* 0x000fcc0000000000 */
[----:B------:R-:W-:Y:S01]  /*98d0*/  HGMMA.64x16x16.F32.BF16 R88, gdesc[UR8].tnspA.tnspB, R88, gsb0 ;  /* 0x60200000085879f0 */ /* 0x000fe20008001858 */
[----:B------:R-:W-:Y:S01]  /*98e0*/  VIADD R25, R237, 0x80 ;  /* 0x00000080ed197836 */ /* 0x000fe20000000000 */
[----:B------:R-:W-:-:S04]  /*98f0*/  R2UR UR46, R26 ;  /* 0x000000001a2e72ca */ /* 0x000fc800000e0000 */
[----:B------:R-:W-:Y:S01]  /*9900*/  R2UR UR44, R25 ;  /* 0x00000000192c72ca */ /* 0x000fe200000e0000 */
[----:B------:R-:W-:Y:S01]  /*9910*/  UMOV UR47, 0x40 ;  /* 0x00000040002f7882 */ /* 0x000fe20000000000 */
[----:B------:R-:W-:Y:S01]  /*9920*/  UMOV UR45, 0x40000040 ;  /* 0x40000040002d7882 */ /* 0x000fe20000000000 */
[----:B------:R-:W-:Y:S02]  /*9930*/  WARPGROUP.DEPBAR.LE gsb0, 0x0 ;  /* 0x00008000000079c5 */ /* 0x000fe40000010000 */
[----:B------:R-:W-:-:S08]  /*9940*/  WARPGROUP.ARRIVE ;  /* 0x00000000000079c5 */ /* 0x000fd00000000000 */
[----:B------:R-:W-:Y:S01]  /*9950*/  HGMMA.64x16x16.F32.BF16 R56, gdesc[UR44].tnspA.tnspB, R56, gsb0 ;  /* 0x602000002c3879f0 */ /* 0x000fe20008001838 */
[----:B------:R-:W-:-:S05]  /*9960*/  VIADD R26, R24, 0x90 ;  /* 0x00000090181a7836 */ /* 0x000fca0000000000 */
        /* <DEDUP_REMOVED lines=36> */
[----:B------:R-:W-:Y:S02]  /*9bb0*/  WARPGROUP.DEPBAR.LE gsb0, 0x0 ;  /* 0x00008000000079c5 */ /* 0x000fe40000010000 */
[----:B------:R-:W-:-:S08]  /*9bc0*/  WARPGROUP.ARRIVE ;  /* 0x00000000000079c5 */ /* 0x000fd00000000000 */
[----:B------:R-:W-:Y:S01]  /*9bd0*/  HGMMA.64x16x16.F32.BF16 R88, gdesc[UR48].tnspA.tnspB, R88, gsb0 ;  /* 0x60200000305879f0 */ /* 0x000fe20008001858 */
[----:B------:R-:W-:Y:S02]  /*9be0*/  VIADD R26, R24, 0x20 ;  /* 0x00000020181a7836 */ /* 0x000fe40000000000 */
[----:B------:R-:W-:-:S03]  /*9bf0*/  VIADD R25, R237, 0x100 ;  /* 0x00000100ed197836 */ /* 0x000fc60000000000 */
[----:B------:R-:W-:Y:S02]  /*9c00*/  R2UR UR26, R26 ;  /* 0x000000001a1a72ca */ /* 0x000fe400000e0000 */
        /* <DEDUP_REMOVED lines=8> */
[----:B------:R-:W-:Y:S01]  /*9c90*/  UMOV UR40, UR24 ;  /* 0x0000001800287c82 */ /* 0x000fe20008000000 */
[----:B------:R-:W-:Y:S01]  /*9ca0*/  UMOV UR41, UR25 ;  /* 0x0000001900297c82 */ /* 0x000fe20008000000 */
[----:B------:R-:W-:Y:S01]  /*9cb0*/  UMOV UR43, 0x40 ;  /* 0x00000040002b7882 */ /* 0x000fe20000000000 */
[----:B------:R-:W-:Y:S02]  /*9cc0*/  WARPGROUP.DEPBAR.LE gsb0, 0x0 ;  /* 0x00008000000079c5 */ /* 0x000fe40000010000 */
[----:B------:R-:W-:-:S07]  /*9cd0*/  WARPGROUP.ARRIVE ;  /* 0x00000000000079c5 */ /* 0x000fce0000000000 */
        /* <DEDUP_REMOVED lines=51> */
[----:B------:R-:W-:-:S03]  /*a010*/  IMAD.U32 R216, RZ, RZ, UR14 ;  /* 0x0000000effd87e24 */ /* 0x000fc6000f8e00ff */
[----:B------:R-:W-:Y:S01]  /*a020*/  R2UR UR14, R25 ;  /* 0x00000000190e72ca */ /* 0x000fe200000e0000 */
[----:B------:R-:W-:Y:S01]  /*a030*/  IMAD.U32 R217, RZ, RZ, UR15 ;  /* 0x0000000fffd97e24 */ /* 0x000fe2000f8e00ff */
[----:B------:R-:W-:Y:S01]  /*a040*/  UMOV UR12, UR4 ;  /* 0x00000004000c7c82 */ /* 0x000fe20008000000 */
[----:B------:R-:W-:Y:S01]  /*a050*/  UMOV UR13, UR5 ;  /* 0x00000005000d7c82 */ /* 0x000fe20008000000 */
[----:B------:R-:W-:Y:S01]  /*a060*/  UMOV UR15, 0x40 ;  /* 0x00000040000f7882 */ /* 0x000fe20000000000 */
[----:B------:R-:W-:Y:S02]  /*a070*/  WARPGROUP.DEPBAR.LE gsb0, 0x0 ;  /* 0x00008000000079c5 */ /* 0x000fe40000010000 */
[----:B------:R-:W-:-:S06]  /*a080*/  WARPGROUP.ARRIVE ;  /* 0x00000000000079c5 */ /* 0x000fcc0000000000 */
        /* <DEDUP_REMOVED lines=11> */
[----:B------:R-:W-:Y:S02]  /*a140*/  IMAD.U32 R22, RZ, RZ, UR58 ;  /* 0x0000003aff167e24 */ /* 0x000fe4000f8e00ff */
[----:B------:R-:W-:Y:S01]  /*a150*/  IMAD.U32 R23, RZ, RZ, UR59 ;  /* 0x0000003bff177e24 */ /* 0x000fe2000f8e00ff */
[----:B------:R-:W-:Y:S02]  /*a160*/  WARPGROUP.DEPBAR.LE gsb0, 0x0 ;  /* 0x00008000000079c5 */ /* 0x000fe40000010000 */
[----:B-1----:R-:W-:Y:S05]  /*a170*/  @P0 BRA `(.L_x_328) ;  /* 0x0000000000040947 */ /* 0x002fea0003800000 */
[----:B------:R-:W-:Y:S01]  /*a180*/  BPT.TRAP 0x1 ;  /* 0x000000040000795c */ /* 0x000fe20000300000 */
.L_x_328:
[----:B------:R-:W-:Y:S01]  /*a190*/  VIADD R24, R5, 0x500 ;  /* 0x0000050005187836 */ /* 0x000fe20000000000 */
[----:B------:R-:W-:Y:S01]  /*a1a0*/  R2UR UR58, R20 ;  /* 0x00000000143a72ca */ /* 0x000fe200000e0000 */
[----:B------:R-:W-:Y:S01]  /*a1b0*/  UMOV UR57, 0x40000040 ;  /* 0x4000004000397882 */ /* 0x000fe20000000000 */
[----:B------:R-:W-:Y:S01]  /*a1c0*/  R2UR UR59, R21 ;  /* 0x00000000153b72ca */ /* 0x000fe200000e0000 */
[----:B------:R-:W-:Y:S01]  /*a1d0*/  VIADD R20, R5, 0x580 ;  /* 0x0000058005147836 */ /* 0x000fe20000000000 */
[----:B------:R-:W-:Y:S01]  /*a1e0*/  R2UR UR56, R24 ;  /* 0x00000000183872ca */ /* 0x000fe200000e0000 */
[----:B------:R-:W-:-:S05]  /*a1f0*/  VIADD R24, R17, 0x31838 ;  /* 0x0003183811187836 */ /* 0x000fca0000000000 */
[----:B------:R-:W-:-:S04]  /*a200*/  PRMT R24, RZ, 0x654, R24 ;  /* 0x00000654ff187816 */ /* 0x000fc80000000018 */
[----:B------:R1:W-:Y:S02]  /*a210*/  SYNCS.ARRIVE.TRANS64.RED.A1T0 RZ, [R24+URZ], RZ ;  /* 0x000000ff18ff79a7 */ /* 0x0003e4000810043f */
[----:B-1----:R-:W-:-:S06]  /*a220*/  WARPGROUP.ARRIVE ;  /* 0x00000000000079c5 */ /* 0x002fcc0000000000 */
        /* <DEDUP_REMOVED lines=41> */
[----:B------:R-:W-:-:S04]  /*a4c0*/  PLOP3.LUT P0, PT, PT, PT, UP1, 0x40, 0x0 ;  /* 0x000000000000781c */ /* 0x000fc80003f0e818 */
[----:B------:R-:W-:Y:S01]  /*a4d0*/  HGMMA.64x16x16.F32.BF16 R96, gdesc[UR52].tnspA.tnspB, R96, gsb0 ;  /* 0x60200000346079f0 */ /* 0x000fe20008001860 */
[----:B------:R-:W-:Y:S01]  /*a4e0*/  R2UR UR54, R22 ;  /* 0x00000000163672ca */ /* 0x000fe200000e0000 */
[----:B------:R1:W-:Y:S01]  /*a4f0*/  REDG.E.ADD.F32x4.FTZ.RN.STRONG.GPU desc[UR60][R8.64+0x4000], R24 ;  /* 0x00400018080079a6 */ /* 0x0003e2000c10f7bc */
[----:B------:R-:W-:Y:S02]  /*a500*/  R2UR UR55, R23 ;  /* 0x00000000173772ca */ /* 0x000fe400000e0000 */
[----:B------:R-:W-:Y:S01]  /*a510*/  R2UR UR44, R5 ;  /* 0x00000000052c72ca */ /* 0x000fe200000e0000 */
[----:B------:R-:W-:Y:S02]  /*a520*/  WARPGROUP.DEPBAR.LE gsb0, 0x0 ;  /* 0x00008000000079c5 */ /* 0x000fe40000010000 */
[----:B------:R-:W-:Y:S01]  /*a530*/  WARPGROUP.ARRIVE ;  /* 0x00000000000079c5 */ /* 0x000fe20000000000 */
[----:B------:R-:W-:Y:S01]  /*a540*/  UMOV UR41, UR25 ;  /* 0x0000001900297c82 */ /* 0x000fe20008000000 */
[----:B------:R-:W-:Y:S01]  /*a550*/  UMOV UR37, UR25 ;  /* 0x0000001900257c82 */ /* 0x000fe20008000000 */
[----:B------:R-:W-:Y:S01]  /*a560*/  UMOV UR33, UR25 ;  /* 0x0000001900217c82 */ /* 0x000fe20008000000 */
[----:B------:R-:W-:Y:S01]  /*a570*/  UMOV UR21, UR5 ;  /* 0x0000000500157c82 */ /* 0x000fe20008000000 */
[----:B------:R-:W-:-:S03]  /*a580*/  UMOV UR17, UR5 ;  /* 0x0000000500117c82 */ /* 0x000fc60008000000 */
[----:B------:R-:W-:Y:S01]  /*a590*/  HGMMA.64x16x16.F32.BF16 R104, gdesc[UR52].tnspA.tnspB, R104, gsb0 ;  /* 0x60200000346879f0 */ /* 0x000fe20008001868 */
[----:B------:R-:W-:Y:S01]  /*a5a0*/  R2UR UR54, R216 ;  /* 0x00000000d83672ca */ /* 0x000fe200000e0000 */
[----:B------:R-:W-:Y:S01]  /*a5b0*/  UMOV UR13, UR5 ;  /* 0x00000005000d7c82 */ /* 0x000fe20008000000 */
[----:B------:R-:W-:Y:S01]  /*a5c0*/  R2UR UR55, R217 ;  /* 0x00000000d93772ca */ /* 0x000fe200000e0000 */
[----:B------:R1:W-:Y:S01]  /*a5d0*/  REDG.E.ADD.F32x4.FTZ.RN.STRONG.GPU desc[UR60][R8.64+0x4800], R28 ;  /* 0x0048001c080079a6 */ /* 0x0003e2000c10f7bc */
[----:B------:R-:W-:-:S03]  /*a5e0*/  VIADD R5, R237, 0x500 ;  /* 0x00000500ed057836 */ /* 0x000fc60000000000 */
[----:B------:R1:W-:Y:S01]  /*a5f0*/  REDG.E.ADD.F32x4.FTZ.RN.STRONG.GPU desc[UR60][R8.64+0x5000], R32 ;  /* 0x00500020080079a6 */ /* 0x0003e2000c10f7bc */
[----:B------:R-:W-:Y:S02]  /*a600*/  WARPGROUP.DEPBAR.LE gsb0, 0x0 ;  /* 0x00008000000079c5 */ /* 0x000fe40000010000 */
[----:B------:R-:W-:Y:S01]  /*a610*/  WARPGROUP.ARRIVE ;  /* 0x00000000000079c5 */ /* 0x000fe20000000000 */
[----:B------:R-:W-:Y:S01]  /*a620*/  R2UR UR24, R5 ;  /* 0x00000000051872ca */ /* 0x000fe200000e0000 */
[----:B------:R-:W-:Y:S01]  /*a630*/  VIADD R237, R237, 0x580 ;  /* 0x00000580eded7836 */ /* 0x000fe20000000000 */
[----:B------:R1:W-:Y:S03]  /*a640*/  REDG.E.ADD.F32x4.FTZ.RN.STRONG.GPU desc[UR60][R8.64+0x5800], R36 ;  /* 0x00580024080079a6 */ /* 0x0003e6000c10f7bc */
[----:B------:R-:W-:Y:S01]  /*a650*/  HGMMA.64x16x16.F32.BF16 R112, gdesc[UR52].tnspA.tnspB, R112, gsb0 ;  /* 0x60200000347079f0 */ /* 0x000fe20008001870 */
[----:B------:R-:W-:Y:S01]  /*a660*/  R2UR UR54, R218 ;  /* 0x00000000da3672ca */ /* 0x000fe200000e0000 */
[----:B------:R1:W-:Y:S01]  /*a670*/  REDG.E.ADD.F32x4.FTZ.RN.STRONG.GPU desc[UR60][R8.64+0x6000], R40 ;  /* 0x00600028080079a6 */ /* 0x0003e2000c10f7bc */
[----:B------:R-:W-:-:S05]  /*a680*/  R2UR UR55, R219 ;  /* 0x00000000db3772ca */ /* 0x000fca00000e0000 */
[----:B------:R-:W-:Y:S01]  /*a690*/  UMOV UR40, UR24 ;  /* 0x0000001800287c82 */ /* 0x000fe20008000000 */
[----:B------:R-:W-:Y:S01]  /*a6a0*/  UMOV UR36, UR24 ;  /* 0x0000001800247c82 */ /* 0x000fe20008000000 */
[----:B------:R-:W-:Y:S01]  /*a6b0*/  UMOV UR32, UR24 ;  /* 0x0000001800207c82 */ /* 0x000fe20008000000 */
[----:B------:R-:W-:Y:S01]  /*a6c0*/  R2UR UR4, R237 ;  /* 0x00000000ed0472ca */ /* 0x000fe200000e0000 */
[----:B------:R1:W-:Y:S04]  /*a6d0*/  REDG.E.ADD.F32x4.FTZ.RN.STRONG.GPU desc[UR60][R8.64+0x6800], R44 ;  /* 0x0068002c080079a6 */ /* 0x0003e8000c10f7bc */
[----:B------:R1:W-:Y:S04]  /*a6e0*/  REDG.E.ADD.F32x4.FTZ.RN.STRONG.GPU desc[UR60][R8.64+0x7000], R48 ;  /* 0x00700030080079a6 */ /* 0x0003e8000c10f7bc */
[----:B------:R1:W-:Y:S04]  /*a6f0*/  REDG.E.ADD.F32x4.FTZ.RN.STRONG.GPU desc[UR60][R8.64+0x7800], R52 ;  /* 0x00780034080079a6 */ /* 0x0003e8000c10f7bc */
        /* <DEDUP_REMOVED lines=69> */
[----:B-1----:R-:W-:Y:S05]  /*ab50*/  @P0 BRA `(.L_x_329) ;  /* 0x0000000000040947 */ /* 0x002fea0003800000 */
[----:B------:R-:W-:Y:S01]  /*ab60*/  BPT.TRAP 0x1 ;  /* 0x000000040000795c */ /* 0x000fe20000300000 */
.L_x_329:
[----:B------:R-:W-:Y:S01]  /*ab70*/  R2UR UR4, R228 ;  /* 0x00000000e40472ca */ /* 0x000fe200000e0000 */
[----:B------:R-:W-:Y:S02]  /*ab80*/  VIADD R3, R3, 0x1 ;  /* 0x0000000103037836 */ /* 0x000fe40000000000 */
[----:B------:R-:W-:Y:S02]  /*ab90*/  VIADD R2, R2, 0x1 ;  /* 0x0000000102027836 */ /* 0x000fe40000000000 */
[----:B------:R-:W-:Y:S01]  /*aba0*/  VIADD R16, R16, 0x31820 ;  /* 0x0003182010107836 */ /* 0x000fe20000000000 */
[----:B------:R-:W-:Y:S02]  /*abb0*/  ISETP.GE.AND P1, PT, R3, R234, PT ;  /* 0x000000ea0300720c */ /* 0x000fe40003f26270 */
[----:B------:R-:W-:Y:S02]  /*abc0*/  ISETP.NE.AND P0, PT, R2, 0x2, PT ;  /* 0x000000020200780c */ /* 0x000fe40003f05270 */
[----:B------:R-:W-:-:S02]  /*abd0*/  PRMT R16, RZ, 0x654, R16 ;  /* 0x00000654ff107816 */ /* 0x000fc40000000010 */
[----:B------:R-:W-:Y:S01]  /*abe0*/  SEL R6, RZ, 0x1, P0 ;  /* 0x00000001ff067807 */ /* 0x000fe20000000000 */
[----:B------:R-:W-:Y:S01]  /*abf0*/  ULOP3.LUT UR4, UR4, 0x1, URZ, 0x3c, !UPT ;  /* 0x0000000104047892 */ /* 0x000fe2000f8e3c3f */
[----:B------:R1:W-:Y:S01]  /*ac00*/  SYNCS.ARRIVE.TRANS64.RED.A1T0 RZ, [R16+URZ], RZ ;  /* 0x000000ff10ff79a7 */ /* 0x0003e2000810043f */
[----:B------:R-:W-:Y:S02]  /*ac10*/  SEL R2, R2, RZ, P0 ;  /* 0x000000ff02027207 */ /* 0x000fe40000000000 */
[----:B------:R-:W-:Y:S02]  /*ac20*/  LOP3.LUT R19, R19, R6, RZ, 0x3c, !PT ;  /* 0x0000000613137212 */ /* 0x000fe400078e3cff */
[----:B------:R-:W-:Y:S01]  /*ac30*/  IMAD.U32 R228, RZ, RZ, UR4 ;  /* 0x00000004ffe47e24 */ /* 0x000fe2000f8e00ff */
[----:B------:R-:W-:Y:S06]  /*ac40*/  @!P1 BRA `(.L_x_330) ;  /* 0xffffff6800b09947 */ /* 0x000fec000383ffff */
        /* <DEDUP_REMOVED lines=82> */
.L_x_309:
[----:B------:R-:W-:Y:S05]  /*b170*/  @P0 BRA `(.L_x_331) ;  /* 0x0000001000200947 */ /* 0x000fea0003800000 */
[----:B------:R-:W2:Y:S01]  /*b180*/  S2UR UR4, SR_CgaCtaId ;  /* 0x00000000000479c3 */ /* 0x000ea20000008800 */
[----:B------:R-:W-:Y:S02]  /*b190*/  UMOV UR37, 0x400 ;  /* 0x0000040000257882 */ /* 0x000fe40000000000 */
[----:B--2---:R-:W-:-:S06]  /*b1a0*/  ULEA UR37, UR4, UR37, 0x18 ;  /* 0x0000002504257291 */ /* 0x004fcc000f8ec03f */
[----:B-1----:R-:W-:-:S05]  /*b1b0*/  IMAD.U32 R16, RZ, RZ, UR37 ;  /* 0x00000025ff107e24 */ /* 0x002fca000f8e00ff */
        /* <DEDUP_REMOVED lines=18> */
.L_x_332:
        /* <DEDUP_REMOVED lines=20> */
.L_x_333:
        /* <DEDUP_REMOVED lines=18> */
.L_x_334:
        /* <DEDUP_REMOVED lines=18> */
.L_x_335:
[----:B------:R-:W1:Y:S01]  /*b660*/  S2R R0, SR_TID.X ;  /* 0x0000000000007919 */ /* 0x000e620000002100 */
[----:B------:R-:W-:Y:S05]  /*b670*/  WARPSYNC.ALL ;  /* 0x0000000000007948 */ /* 0x000fea0003800000 */
[----:B------:R-:W-:Y:S01]  /*b680*/  BAR.SYNC.DEFER_BLOCKING 0x1, 0x100 ;  /* 0x0044000000007b1d */ /* 0x000fe20000010000 */
        /* <DEDUP_REMOVED lines=12> */
[----:B------:R-:W-:Y:S01]  /*b750*/  F2FP.BF16.F32.PACK_AB R155, R159, R158 ;  /* 0x0000009e9f9b723e */ /* 0x000fe200000010ff */
[----:B-1----:R-:W-:Y:S01]  /*b760*/  VIADD R6, R0, 0xffffff80 ;  /* 0xffffff8000067836 */ /* 0x002fe20000000000 */
[----:B------:R-:W-:Y:S02]  /*b770*/  F2FP.BF16.F32.PACK_AB R161, R163, R162 ;  /* 0x000000a2a3a1723e */ /* 0x000fe400000010ff */
[----:B------:R-:W-:Y:S01]  /*b780*/  F2FP.BF16.F32.PACK_AB R168, R169, R168 ;  /* 0x000000a8a9a8723e */ /* 0x000fe200000010ff */
[----:B------:R-:W-:Y:S01]  /*b790*/  IMAD.SHL.U32 R0, R6, 0x40, RZ ;  /* 0x0000004006007824 */ /* 0x000fe200078e00ff */
[----:B------:R-:W-:-:S02]  /*b7a0*/  SHF.R.S32.HI R7, RZ, 0x1f, R6 ;  /* 0x0000001fff077819 */ /* 0x000fc40000011406 */
[----:B------:R-:W-:Y:S02]  /*b7b0*/  F2FP.BF16.F32.PACK_AB R162, R165, R164 ;  /* 0x000000a4a5a2723e */ /* 0x000fe400000010ff */
[CC--:B------:R-:W-:Y:S02]  /*b7c0*/  LEA.HI R2, R7.reuse, R6.reuse, RZ, 0x5 ;  /* 0x0000000607027211 */ /* 0x0c0fe400078f28ff */
        /* <DEDUP_REMOVED lines=12> */
[----:B------:R-:W-:-:S02]  /*b890*/  SHF.R.U32.HI R3, RZ, 0x3, R2 ;  /* 0x00000003ff037819 */ /* 0x000fc40000011602 */
[----:B------:R-:W-:Y:S01]  /*b8a0*/  SHF.R.S32.HI R6, RZ, 0x7, R6 ;  /* 0x00000007ff067819 */ /* 0x000fe20000011406 */
[----:B------:R-:W1:Y:S01]  /*b8b0*/  SHFL.IDX PT, R2, R8, RZ, 0x1f ;  /* 0x00001fff08027589 */ /* 0x000e6200000e0000 */
[----:B------:R-:W-:Y:S02]  /*b8c0*/  LOP3.LUT R0, R0, R3, RZ, 0x3c, !PT ;  /* 0x0000000300007212 */ /* 0x000fe400078e3cff */
[----:B------:R-:W-:Y:S01]  /*b8d0*/  F2FP.BF16.F32.PACK_AB R163, R167, R166 ;  /* 0x000000a6a7a3723e */ /* 0x000fe200000010ff */
[----:B------:R-:W-:Y:S01]  /*b8e0*/  IMAD R5, R6, 0xa, R5 ;  /* 0x0000000a06057824 */ /* 0x000fe200078e0205 */
[----:B------:R-:W-:Y:S02]  /*b8f0*/  F2FP.BF16.F32.PACK_AB R169, R171, R170 ;  /* 0x000000aaaba9723e */ /* 0x000fe400000010ff */
[----:B------:R-:W-:Y:S01]  /*b900*/  F2FP.BF16.F32.PACK_AB R176, R177, R176 ;  /* 0x000000b0b1b0723e */ /* 0x000fe200000010ff */
[----:B------:R-:W-:Y:S01]  /*b910*/  IMAD.U32 R0, R5, 0x200, R0 ;  /* 0x0000020005007824 */ /* 0x000fe200078e0000 */
[----:B------:R-:W-:-:S02]  /*b920*/  F2FP.BF16.F32.PACK_AB R170, R173, R172 ;  /* 0x000000acadaa723e */ /* 0x000fc400000010ff */
[----:B------:R-:W-:Y:S02]  /*b930*/  F2FP.BF16.F32.PACK_AB R171, R175, R174 ;  /* 0x000000aeafab723e */ /* 0x000fe400000010ff */
[----:B------:R-:W-:Y:S02]  /*b940*/  LEA R0, R0, UR37, 0x1 ;  /* 0x0000002500007c11 */ /* 0x000fe4000f8e08ff */
[----:B------:R-:W-:Y:S02]  /*b950*/  F2FP.BF16.F32.PACK_AB R177, R179, R178 ;  /* 0x000000b2b3b1723e */ /* 0x000fe400000010ff */
[----:B------:R-:W-:Y:S01]  /*b960*/  F2FP.BF16.F32.PACK_AB R184, R185, R184 ;  /* 0x000000b8b9b8723e */ /* 0x000fe200000010ff */
[----:B------:R2:W-:Y:S01]  /*b970*/  STSM.16.MT88.4 [R0+0xa000], R136 ;  /* 0x00a0008800007844 */ /* 0x0005e20000004200 */
[----:B------:R-:W-:Y:S02]  /*b980*/  F2FP.BF16.F32.PACK_AB R178, R181, R180 ;  /* 0x000000b4b5b2723e */ /* 0x000fe400000010ff */
[----:B------:R-:W-:Y:S01]  /*b990*/  F2FP.BF16.F32.PACK_AB R179, R183, R182 ;  /* 0x000000b6b7b3723e */ /* 0x000fe200000010ff */
[----:B------:R2:W-:Y:S01]  /*b9a0*/  STSM.16.MT88.4 [R0+0xf000], R144 ;  /* 0x00f0009000007844 */ /* 0x0005e20000004200 */
[----:B------:R-:W-:-:S02]  /*b9b0*/  F2FP.BF16.F32.PACK_AB R185, R187, R186 ;  /* 0x000000babbb9723e */ /* 0x000fc400000010ff */
[----:B------:R-:W-:Y:S01]  /*b9c0*/  F2FP.BF16.F32.PACK_AB R192, R193, R192 ;  /* 0x000000c0c1c0723e */ /* 0x000fe200000010ff */
[----:B------:R2:W-:Y:S01]  /*b9d0*/  STSM.16.MT88.4 [R0+0xa800], R152 ;  /* 0x00a8009800007844 */ /* 0x0005e20000004200 */
        /* <DEDUP_REMOVED lines=19> */
[----:B------:R-:W-:Y:S02]  /*bb10*/  F2FP.BF16.F32.PACK_AB R96, R97, R96 ;  /* 0x000000606160723e */ /* 0x000fe400000010ff */
[----:B------:R-:W-:Y:S01]  /*bb20*/  F2FP.BF16.F32.PACK_AB R4, R57, R56 ;  /* 0x000000383904723e */ /* 0x000fe200000010ff */
[----:B------:R2:W-:Y:S01]  /*bb30*/  STSM.16.MT88.4 [R0+0x11000], R208 ;  /* 0x011000d000007844 */ /* 0x0005e20000004200 */
[----:B------:R-:W-:Y:S02]  /*bb40*/  F2FP.BF16.F32.PACK_AB R5, R59, R58 ;  /* 0x0000003a3b05723e */ /* 0x000fe400000010ff */
[----:B------:R-:W-:-:S02]  /*bb50*/  F2FP.BF16.F32.PACK_AB R6, R61, R60 ;  /* 0x0000003c3d06723e */ /* 0x000fc400000010ff */
[----:B------:R-:W-:Y:S02]  /*bb60*/  F2FP.BF16.F32.PACK_AB R7, R63, R62 ;  /* 0x0000003e3f07723e */ /* 0x000fe400000010ff */
[----:B------:R-:W-:Y:S02]  /*bb70*/  F2FP.BF16.F32.PACK_AB R97, R99, R98 ;  /* 0x000000626361723e */ /* 0x000fe400000010ff */
[----:B------:R-:W-:Y:S01]  /*bb80*/  F2FP.BF16.F32.PACK_AB R64, R65, R64 ;  /* 0x000000404140723e */ /* 0x000fe200000010ff */
[----:B------:R2:W-:Y:S01]  /*bb90*/  STSM.16.MT88.4 [R0], R4 ;  /* 0x0000000400007844 */ /* 0x0005e20000004200 */
[----:B------:R-:W-:Y:S02]  /*bba0*/  F2FP.BF16.F32.PACK_AB R98, R101, R100 ;  /* 0x000000646562723e */ /* 0x000fe400000010ff */
[----:B------:R-:W-:Y:S02]  /*bbb0*/  F2FP.BF16.F32.PACK_AB R99, R103, R102 ;  /* 0x000000666763723e */ /* 0x000fe400000010ff */
[----:B------:R-:W-:-:S02]  /*bbc0*/  F2FP.BF16.F32.PACK_AB R65, R67, R66 ;  /* 0x000000424341723e */ /* 0x000fc400000010ff */
[----:B------:R-:W-:Y:S01]  /*bbd0*/  F2FP.BF16.F32.PACK_AB R104, R105, R104 ;  /* 0x000000686968723e */ /* 0x000fe200000010ff */
[----:B------:R2:W-:Y:S01]  /*bbe0*/  STSM.16.MT88.4 [R0+0x5000], R96 ;  /* 0x0050006000007844 */ /* 0x0005e20000004200 */
[----:B------:R-:W-:Y:S02]  /*bbf0*/  F2FP.BF16.F32.PACK_AB R66, R69, R68 ;  /* 0x000000444542723e */ /* 0x000fe400000010ff */
[----:B------:R-:W-:Y:S02]  /*bc00*/  F2FP.BF16.F32.PACK_AB R67, R71, R70 ;  /* 0x000000464743723e */ /* 0x000fe400000010ff */
[----:B------:R-:W-:Y:S02]  /*bc10*/  F2FP.BF16.F32.PACK_AB R105, R107, R106 ;  /* 0x0000006a6b69723e */ /* 0x000fe400000010ff */
[----:B------:R-:W-:Y:S01]  /*bc20*/  F2FP.BF16.F32.PACK_AB R72, R73, R72 ;  /* 0x000000484948723e */ /* 0x000fe200000010ff */
[----:B------:R2:W-:Y:S01]  /*bc30*/  STSM.16.MT88.4 [R0+0x800], R64 ;  /* 0x0008004000007844 */ /* 0x0005e20000004200 */
[----:B------:R-:W-:-:S02]  /*bc40*/  F2FP.BF16.F32.PACK_AB R106, R109, R108 ;  /* 0x0000006c6d6a723e */ /* 0x000fc400000010ff */
[----:B------:R-:W-:Y:S02]  /*bc50*/  F2FP.BF16.F32.PACK_AB R107, R111, R110 ;  /* 0x0000006e6f6b723e */ /* 0x000fe400000010ff */
[----:B------:R-:W-:Y:S02]  /*bc60*/  F2FP.BF16.F32.PACK_AB R73, R75, R74 ;  /* 0x0000004a4b49723e */ /* 0x000fe400000010ff */
[----:B------:R-:W-:Y:S01]  /*bc70*/  F2FP.BF16.F32.PACK_AB R112, R113, R112 ;  /* 0x000000707170723e */ /* 0x000fe200000010ff */
[----:B------:R2:W-:Y:S01]  /*bc80*/  STSM.16.MT88.4 [R0+0x5800], R104 ;  /* 0x0058006800007844 */ /* 0x0005e20000004200 */
        /* <DEDUP_REMOVED lines=26> */
[----:B-1----:R-:W-:-:S03]  /*be30*/  ISETP.NE.AND P0, PT, R2, 0x7, PT ;  /* 0x000000070200780c */ /* 0x002fc60003f05270 */
[----:B------:R2:W-:Y:S01]  /*be40*/  STSM.16.MT88.4 [R0+0x7000], R128 ;  /* 0x0070008000007844 */ /* 0x0005e20000004200 */
[----:B------:R-:W-:Y:S01]  /*be50*/  @!PT LDS RZ, [RZ] ;  /* 0x00000000fffff984 */ /* 0x000fe20000000800 */
[----:B------:R-:W-:Y:S01]  /*be60*/  @!PT LDS RZ, [RZ] ;  /* 0x00000000fffff984 */ /* 0x000fe20000000800 */
[----:B------:R-:W-:Y:S01]  /*be70*/  @!PT LDS RZ, [RZ] ;  /* 0x00000000fffff984 */ /* 0x000fe20000000800 */
[----:B------:R1:W-:Y:S06]  /*be80*/  MEMBAR.ALL.CTA ;  /* 0x0000000000007992 */ /* 0x0003ec0000008000 */
[----:B-1----:R-:W1:Y:S02]  /*be90*/  FENCE.VIEW.ASYNC.S ;  /* 0x00000000000073c6 */ /* 0x002e640000000000 */
[----:B-1----:R-:W-:Y:S06]  /*bea0*/  BAR.ARV 0x1, 0x120 ;  /* 0x0044800000007b1d */ /* 0x002fec0000002000 */
[----:B------:R-:W-:Y:S05]  /*beb0*/  @P0 BRA `(.L_x_336) ;  /* 0x0000000000c80947 */ /* 0x000fea0003800000 */
[----:B------:R-:W-:Y:S01]  /*bec0*/  BAR.SYNC.DEFER_BLOCKING 0x1, 0x120 ;  /* 0x0044800000007b1d */ /* 0x000fe20000010000 */
[----:B------:R-:W-:-:S05]  /*bed0*/  ELECT P0, URZ, PT ;  /* 0x00000000003f782f */ /* 0x000fca0003800000 */
[----:B------:R-:W-:Y:S08]  /*bee0*/  BSSY B0, `(.L_x_336) ;  /* 0x000002f000007945 */ /* 0x000ff00003800000 */
[----:B------:R-:W-:Y:S05]  /*bef0*/  @!P0 BRA `(.L_x_337) ;  /* 0x0000000000b48947 */ /* 0x000fea0003800000 */
[----:B------:R-:W1:Y:S01]  /*bf00*/  S2UR UR10, SR_CTAID.X ;  /* 0x00000000000a79c3 */ /* 0x000e620000002500 */
        /* <DEDUP_REMOVED lines=16> */
[----:B-1----:R-:W-:Y:S01]  /*c010*/  UIMAD UR10, UR10, 0x50, URZ ;  /* 0x000000500a0a78a4 */ /* 0x002fe2000f8e023f */
        /* <DEDUP_REMOVED lines=16> */
[----:B-1----:R-:W-:Y:S01]  /*c120*/  UMOV UR8, UR37 ;  /* 0x0000002500087c82 */ /* 0x002fe20008000000 */
[----:B------:R-:W-:Y:S01]  /*c130*/  UTMASTG.4D [UR32], [UR4] ;  /* 0x00000020040073b5 */ /* 0x000fe20008018000 */
[----:B---3--:R-:W-:Y:S01]  /*c140*/  UIADD3 UR16, UR37, 0x5000, URZ ;  /* 0x0000500025107890 */ /* 0x008fe2000fffe03f */
[----:B------:R-:W-:Y:S01]  /*c150*/  UMOV UR17, 0x80 ;  /* 0x0000008000117882 */ /* 0x000fe20000000000 */
[----:B------:R1:W-:Y:S01]  /*c160*/  UTMASTG.4D [UR8], [UR6] ;  /* 0x00000008060073b5 */ /* 0x0003e20008018000 */
[----:B------:R3:W-:Y:S06]  /*c170*/  UTMASTG.4D [UR24], [UR6] ;  /* 0x00000018060073b5 */ /* 0x0007ec0008018000 */
[----:B------:R3:W-:Y:S01]  /*c180*/  UTMASTG.4D [UR16], [UR6] ;  /* 0x00000010060073b5 */ /* 0x0007e20008018000 */
[----:B-1----:R-:W-:Y:S01]  /*c190*/  UIADD3 UR8, UR37, 0x7800, URZ ;  /* 0x0000780025087890 */ /* 0x002fe2000fffe03f */
[----:B------:R-:W-:-:S08]  /*c1a0*/  UMOV UR9, 0xc0 ;  /* 0x000000c000097882 */ /* 0x000fd00000000000 */
[----:B------:R3:W-:Y:S02]  /*c1b0*/  UTMASTG.4D [UR8], [UR6] ;  /* 0x00000008060073b5 */ /* 0x0007e40008018000 */
[----:B---3--:R0:W-:Y:S02]  /*c1c0*/  UTMACMDFLUSH ;  /* 0x00000000000079b7 */ /* 0x0081e40000000000 */
.L_x_337:
[----:B------:R-:W-:Y:S05]  /*c1d0*/  BSYNC B0 ;  /* 0x0000000000007941 */ /* 0x000fea0003800000 */
.L_x_336:
[----:B------:R-:W-:-:S04]  /*c1e0*/  DEPBAR.LE SB0, 0x0 ;  /* 0x000080000000791a */ /* 0x000fc80000000000 */
[----:B------:R-:W-:Y:S05]  /*c1f0*/  EXIT ;  /* 0x000000000000794d */ /* 0x000fea0003800000 */
.L_x_331:
[----:B------:R-:W2:Y:S01]  /*c200*/  S2R R0, SR_TID.X ;  /* 0x0000000000007919 */ /* 0x000ea20000002100 */
[----:B------:R-:W3:Y:S01]  /*c210*/  S2UR UR8, SR_CTAID.Y ;  /* 0x00000000000879c3 */ /* 0x000ee20000002600 */
[----:B------:R-:W-:Y:S01]  /*c220*/  BSSY B0, `(.L_x_338) ;  /* 0x0000033000007945 */ /* 0x000fe20003800000 */
[----:B------:R-:W4:Y:S06]  /*c230*/  S2R R11, SR_CTAID.X ;  /* 0x00000000000b7919 */ /* 0x000f2c0000002500 */
[----:B------:R-:W5:Y:S08]  /*c240*/  LDC.64 R4, c[0x0][0x820] ;  /* 0x00020800ff047b82 */ /* 0x000f700000000a00 */
[----:B------:R-:W4:Y:S08]  /*c250*/  LDC.64 R20, c[0x0][0x808] ;  /* 0x00020200ff147b82 */ /* 0x000f300000000a00 */
[----:B------:R-:W1:Y:S01]  /*c260*/  S2UR UR6, SR_CTAID.Z ;  /* 0x00000000000679c3 */ /* 0x000e620000002700 */
[----:B---3--:R-:W-:Y:S01]  /*c270*/  USHF.R.S32.HI UR9, URZ, 0x1f, UR8 ;  /* 0x0000001f3f097899 */ /* 0x008fe20008011408 */
[----:B--2---:R-:W-:-:S06]  /*c280*/  VIADD R3, R0, 0xffffff80 ;  /* 0xffffff8000037836 */ /* 0x004fcc0000000000 */
[----:B------:R-:W2:Y:S01]  /*c290*/  LDC.64 R12, c[0x0][0x828] ;  /* 0x00020a00ff0c7b82 */ /* 0x000ea20000000a00 */
[----:B------:R-:W-:-:S04]  /*c2a0*/  SHF.R.S32.HI R0, RZ, 0x1f, R3 ;  /* 0x0000001fff007819 */ /* 0x000fc80000011403 */
[----:B------:R-:W-:Y:S01]  /*c2b0*/  LEA.HI R8, R0, R3, RZ, 0x5 ;  /* 0x0000000300087211 */ /* 0x000fe200078f28ff */
[----:B----4-:R-:W-:Y:S02]  /*c2c0*/  IMAD R17, R11, -0x50, R20 ;  /* 0xffffffb00b117824 */ /* 0x010fe400078e0214 */
[----:B------:R-:W3:Y:S01]  /*c2d0*/  LDC.64 R18, c[0x0][0x850] ;  /* 0x00021400ff127b82 */ /* 0x000ee20000000a00 */
[----:B------:R-:W-:Y:S01]  /*c2e0*/  LOP3.LUT R0, R8, 0x1fffffe0, RZ, 0xc0, !PT ;  /* 0x1fffffe008007812 */ /* 0x000fe200078ec0ff */
[----:B-1----:R-:W-:-:S04]  /*c2f0*/  USHF.R.S32.HI UR7, URZ, 0x1f, UR6 ;  /* 0x0000001f3f077899 */ /* 0x002fc80008011406 */
[----:B------:R-:W-:Y:S02]  /*c300*/  IMAD.IADD R0, R3, 0x1, -R0 ;  /* 0x0000000103007824 */ /* 0x000fe400078e0a00 */
[----:B------:R-:W1:Y:S02]  /*c310*/  LDC.64 R22, c[0x0][0x858] ;  /* 0x00021600ff167b82 */ /* 0x000e640000000a00 */
[----:B------:R-:W-:Y:S02]  /*c320*/  IMAD.SHL.U32 R6, R0, 0x8, RZ ;  /* 0x0000000800067824 */ /* 0x000fe400078e00ff */
[----:B-----5:R-:W-:-:S03]  /*c330*/  IMAD R0, R4, UR9, RZ ;  /* 0x0000000904007c24 */ /* 0x020fc6000f8e02ff */
[----:B------:R-:W-:Y:S01]  /*c340*/  SHF.R.S32.HI R7, RZ, 0x1f, R6 ;  /* 0x0000001fff077819 */ /* 0x000fe20000011406 */
[----:B------:R-:W-:Y:S02]  /*c350*/  IMAD R5, R5, UR8, R0 ;  /* 0x0000000805057c24 */ /* 0x000fe4000f8e0200 */
[----:B------:R-:W-:Y:S01]  /*c360*/  IMAD.WIDE.U32 R2, R4, UR8, R6 ;  /* 0x0000000804027c25 */ /* 0x000fe2000f8e0006 */
[----:B------:R-:W-:-:S03]  /*c370*/  SHF.R.S32.HI R4, RZ, 0x5, R8 ;  /* 0x00000005ff047819 */ /* 0x000fc60000011408 */
[----:B------:R-:W-:Y:S01]  /*c380*/  IMAD.IADD R3, R3, 0x1, R5 ;  /* 0x0000000103037824 */ /* 0x000fe200078e0205 */
[C---:B------:R-:W-:Y:S01]  /*c390*/  ISETP.GE.AND P6, PT, R4.reuse, R17, PT ;  /* 0x000000110400720c */ /* 0x040fe20003fc6270 */
[C---:B------:R-:W-:Y:S01]  /*c3a0*/  VIADD R0, R4.reuse, 0x8 ;  /* 0x0000000804007836 */ /* 0x040fe20000000000 */
[----:B------:R-:W-:Y:S01]  /*c3b0*/  SHF.R.S32.HI R5, RZ, 0x1f, R4 ;  /* 0x0000001fff057819 */ /* 0x000fe20000011404 */
[----:B------:R-:W-:Y:S01]  /*c3c0*/  VIADD R8, R4, 0x18 ;  /* 0x0000001804087836 */ /* 0x000fe20000000000 */
[----:B------:R-:W-:Y:S01]  /*c3d0*/  ISETP.GE.OR P2, PT, R6, R21, P6 ;  /* 0x000000150600720c */ /* 0x000fe20003746670 */
[----:B------:R-:W-:Y:S01]  /*c3e0*/  VIADD R10, R4, 0x20 ;  /* 0x00000020040a7836 */ /* 0x000fe20000000000 */
[-C--:B------:R-:W-:Y:S01]  /*c3f0*/  ISETP.GE.AND P5, PT, R0, R17.reuse, PT ;  /* 0x000000110000720c */ /* 0x080fe20003fa6270 */
[----:B------:R-:W-:Y:S01]  /*c400*/  VIADD R0, R4, 0x10 ;  /* 0x0000001004007836 */ /* 0x000fe20000000000 */
[-C--:B------:R-:W-:Y:S01]  /*c410*/  ISETP.GE.AND P3, PT, R8, R17.reuse, PT ;  /* 0x000000110800720c */ /* 0x080fe20003f66270 */
[----:B--2---:R-:W-:Y:S01]  /*c420*/  IMAD.WIDE.U32 R8, R12, UR6, R2 ;  /* 0x000000060c087c25 */ /* 0x004fe2000f8e0002 */
[----:B------:R-:W-:-:S02]  /*c430*/  ISETP.GE.AND P0, PT, R10, R17, PT ;  /* 0x000000110a00720c */ /* 0x000fc40003f06270 */
[----:B------:R-:W-:Y:S01]  /*c440*/  ISETP.GE.AND P4, PT, R0, R17, PT ;  /* 0x000000110000720c */ /* 0x000fe20003f86270 */
[----:B------:R-:W-:Y:S01]  /*c450*/  IMAD R0, R12, UR7, RZ ;  /* 0x000000070c007c24 */ /* 0x000fe2000f8e02ff */
[----:B------:R-:W-:Y:S01]  /*c460*/  ISETP.GE.OR P1, PT, R6, R21, P5 ;  /* 0x000000150600720c */ /* 0x000fe20002f26670 */
[----:B------:R-:W-:-:S04]  /*c470*/  IMAD.WIDE R2, R11, 0x50, R4 ;  /* 0x000000500b027825 */ /* 0x000fc800078e0204 */
[----:B------:R-:W-:-:S04]  /*c480*/  IMAD R13, R13, UR6, R0 ;  /* 0x000000060d0d7c24 */ /* 0x000fc8000f8e0200 */
[----:B------:R-:W-:Y:S01]  /*c490*/  IMAD.IADD R13, R9, 0x1, R13 ;  /* 0x00000001090d7824 */ /* 0x000fe200078e020d */
[----:B------:R-:W-:Y:S06]  /*c4a0*/  @P2 BRA `(.L_x_339) ;  /* 0x0000000000282947 */ /* 0x000fec0003800000 */
[----:B------:R-:W-:Y:S01]  /*c4b0*/  ULDC.64 UR4, c[0x0][0x818] ;  /* 0x0002060000047ab9 */ /* 0x000fe20000000a00 */
        /* <DEDUP_REMOVED lines=9> */
.L_x_339:
[----:B------:R-:W-:Y:S05]  /*c550*/  BSYNC B0 ;  /* 0x0000000000007941 */ /* 0x000fea0003800000 */
.L_x_338:
[----:B------:R-:W-:Y:S01]  /*c560*/  BSSY B0, `(.L_x_340) ;  /* 0x0000010000007945 */ /* 0x000fe20003800000 */
[----:B------:R-:W-:-:S03]  /*c570*/  ISETP.GE.OR P2, PT, R6, R21, P4 ;  /* 0x000000150600720c */ /* 0x000fc60002746670 */
[----:B------:R-:W-:Y:S10]  /*c580*/  @P1 BRA `(.L_x_341) ;  /* 0x0000000000341947 */ /* 0x000ff40003800000 */
[----:B--2---:R-:W-:Y:S01]  /*c590*/  IADD3 R15, P1, R2, 0x8, RZ ;  /* 0x00000008020f7810 */ /* 0x004fe20007f3e0ff */
[----:B------:R-:W-:Y:S01]  /*c5a0*/  ULDC.64 UR4, c[0x0][0x818] ;  /* 0x0002060000047ab9 */ /* 0x000fe20000000a00 */
[----:B------:R-:W-:Y:S02]  /*c5b0*/  IMAD.MOV.U32 R10, RZ, RZ, R8 ;  /* 0x000000ffff0a7224 */ /* 0x000fe400078e0008 */
        /* <DEDUP_REMOVED lines=10> */
.L_x_341:
[----:B------:R-:W-:Y:S05]  /*c660*/  BSYNC B0 ;  /* 0x0000000000007941 */ /* 0x000fea0003800000 */
.L_x_340:
[----:B------:R-:W-:Y:S01]  /*c670*/  BSSY B0, `(.L_x_342) ;  /* 0x0000010000007945 */ /* 0x000fe20003800000 */
[----:B------:R-:W-:-:S03]  /*c680*/  ISETP.GE.OR P1, PT, R6, R21, P3 ;  /* 0x000000150600720c */ /* 0x000fc60001f26670 */
[----:B------:R-:W-:Y:S10]  /*c690*/  @P2 BRA `(.L_x_343) ;  /* 0x0000000000342947 */ /* 0x000ff40003800000 */
[----:B--2-4-:R-:W-:Y:S01]  /*c6a0*/  IADD3 R15, P2, R2, 0x10, RZ ;  /* 0x00000010020f7810 */ /* 0x014fe20007f5e0ff */
        /* <DEDUP_REMOVED lines=12> */
.L_x_343:
[----:B------:R-:W-:Y:S05]  /*c770*/  BSYNC B0 ;  /* 0x0000000000007941 */ /* 0x000fea0003800000 */
.L_x_342:
[----:B------:R-:W-:Y:S01]  /*c780*/  BSSY B0, `(.L_x_344) ;  /* 0x0000011000007945 */ /* 0x000fe20003800000 */
[----:B------:R-:W-:Y:S01]  /*c790*/  ISETP.GE.OR P2, PT, R6, R21, P0 ;  /* 0x000000150600720c */ /* 0x000fe20000746670 */
[----:B------:R-:W-:Y:S02]  /*c7a0*/  VIADD R0, R4, 0x28 ;  /* 0x0000002804007836 */ /* 0x000fe40000000000 */
[----:B------:R-:W-:Y:S10]  /*c7b0*/  @P1 BRA `(.L_x_345) ;  /* 0x0000000000341947 */ /* 0x000ff40003800000 */
[----:B--2-4-:R-:W-:Y:S01]  /*c7c0*/  IADD3 R15, P1, R2, 0x18, RZ ;  /* 0x00000018020f7810 */ /* 0x014fe20007f3e0ff */
[----:B------:R-:W-:Y:S01]  /*c7d0*/  ULDC.64 UR4, c[0x0][0x818] ;  /* 0x0002060000047ab9 */ /* 0x000fe20000000a00 */
[----:B------:R-:W-:-:S03]  /*c7e0*/  IMAD.MOV.U32 R11, RZ, RZ, R13 ;  /* 0x000000ffff0b7224 */ /* 0x000fc600078e000d */
        /* <DEDUP_REMOVED lines=9> */
[----:B------:R2:W-:Y:S02]  /*c880*/  STG.E.128 desc[UR60][R14.64], RZ ;  /* 0x000000ff0e007986 */ /* 0x0005e4000c101d3c */
.L_x_345:
[----:B------:R-:W-:Y:S05]  /*c890*/  BSYNC B0 ;  /* 0x0000000000007941 */ /* 0x000fea0003800000 */
.L_x_344:
[----:B------:R-:W-:Y:S01]  /*c8a0*/  BSSY B0, `(.L_x_346) ;  /* 0x0000010000007945 */ /* 0x000fe20003800000 */
[----:B------:R-:W-:-:S03]  /*c8b0*/  ISETP.GE.AND P1, PT, R0, R17, PT ;  /* 0x000000110000720c */ /* 0x000fc60003f26270 */
        /* <DEDUP_REMOVED lines=14> */
.L_x_347:
[----:B------:R-:W-:Y:S05]  /*c9a0*/  BSYNC B0 ;  /* 0x0000000000007941 */ /* 0x000fea0003800000 */
.L_x_346:
[----:B------:R-:W-:Y:S01]  /*c9b0*/  ISETP.GE.OR P2, PT, R6, R21, P1 ;  /* 0x000000150600720c */ /* 0x000fe20000f46670 */
[----:B------:R-:W-:Y:S01]  /*c9c0*/  ULDC UR4, c[0x0][0x83c] ;  /* 0x00020f0000047ab9 */ /* 0x000fe20000000800 */
[----:B------:R-:W-:Y:S01]  /*c9d0*/  BSSY B0, `(.L_x_348) ;  /* 0x0000010000007945 */ /* 0x000fe20003800000 */
[----:B------:R-:W-:-:S10]  /*c9e0*/  VIADD R0, R4, 0x30 ;  /* 0x0000003004007836 */ /* 0x000fd40000000000 */
[----:B------:R-:W-:Y:S05]  /*c9f0*/  @P2 BRA `(.L_x_349) ;  /* 0x0000000000342947 */ /* 0x000fea0003800000 */
        /* <DEDUP_REMOVED lines=13> */
.L_x_349:
[----:B------:R-:W-:Y:S05]  /*cad0*/  BSYNC B0 ;  /* 0x0000000000007941 */ /* 0x000fea0003800000 */
.L_x_348:
[----:B------:R-:W-:Y:S01]  /*cae0*/  ISETP.GE.OR P3, PT, R6, UR4, P3 ;  /* 0x0000000406007c0c */ /* 0x000fe20009f66670 */
[----:B------:R-:W-:Y:S01]  /*caf0*/  BSSY B0, `(.L_x_350) ;  /* 0x000001c000007945 */ /* 0x000fe20003800000 */
[----:B------:R-:W-:Y:S01]  /*cb00*/  ISETP.GE.AND P2, PT, R0, R17, PT ;  /* 0x000000110000720c */ /* 0x000fe20003f46270 */
[----:B------:R-:W-:Y:S01]  /*cb10*/  VIADD R0, R4, 0x38 ;  /* 0x0000003804007836 */ /* 0x000fe20000000000 */
[----:B------:R-:W-:Y:S02]  /*cb20*/  P2R R26, PR, RZ, 0x8 ;  /* 0x00000008ff1a7803 */ /* 0x000fe40000000000 */
[C---:B------:R-:W-:Y:S02]  /*cb30*/  ISETP.GE.OR P3, PT, R6.reuse, R21, P2 ;  /* 0x000000150600720c */ /* 0x040fe40001766670 */
[C---:B------:R-:W-:Y:S02]  /*cb40*/  ISETP.GE.OR P6, PT, R6.reuse, UR4, P6 ;  /* 0x0000000406007c0c */ /* 0x040fe4000b7c6670 */
[----:B------:R-:W-:-:S02]  /*cb50*/  ISETP.GE.OR P5, PT, R6, UR4, P5 ;  /* 0x0000000406007c0c */ /* 0x000fc4000afa6670 */
[C---:B------:R-:W-:Y:S02]  /*cb60*/  ISETP.GE.OR P4, PT, R6.reuse, UR4, P4 ;  /* 0x0000000406007c0c */ /* 0x040fe4000a786670 */
[----:B------:R-:W-:Y:S02]  /*cb70*/  P2R R20, PR, RZ, 0x40 ;  /* 0x00000040ff147803 */ /* 0x000fe40000000000 */
[----:B------:R-:W-:Y:S02]  /*cb80*/  P2R R24, PR, RZ, 0x20 ;  /* 0x00000020ff187803 */ /* 0x000fe40000000000 */
[C---:B------:R-:W-:Y:S02]  /*cb90*/  ISETP.GE.OR P0, PT, R6.reuse, UR4, P0 ;  /* 0x0000000406007c0c */ /* 0x040fe40008706670 */
[----:B------:R-:W-:Y:S02]  /*cba0*/  P2R R25, PR, RZ, 0x10 ;  /* 0x00000010ff197803 */ /* 0x000fe40000000000 */
[----:B------:R-:W-:-:S02]  /*cbb0*/  ISETP.GE.OR P1, PT, R6, UR4, P1 ;  /* 0x0000000406007c0c */ /* 0x000fc40008f26670 */
[----:B------:R-:W-:Y:S01]  /*cbc0*/  ISETP.GE.OR P2, PT, R6, UR4, P2 ;  /* 0x0000000406007c0c */ /* 0x000fe20009746670 */
[----:B------:R-:W-:-:S12]  /*cbd0*/  @P3 BRA `(.L_x_351) ;  /* 0x0000000000343947 */ /* 0x000fd80003800000 */
        /* <DEDUP_REMOVED lines=13> */
.L_x_351:
[----:B------:R-:W-:Y:S05]  /*ccb0*/  BSYNC B0 ;  /* 0x0000000000007941 */ /* 0x000fea0003800000 */
.L_x_350:
[----:B------:R-:W-:Y:S01]  /*ccc0*/  ISETP.GE.AND P3, PT, R0, R17, PT ;  /* 0x000000110000720c */ /* 0x000fe20003f66270 */
[----:B---3--:R-:W-:Y:S01]  /*ccd0*/  IMAD R0, R18, UR9, RZ ;  /* 0x0000000912007c24 */ /* 0x008fe2000f8e02ff */
[----:B------:R-:W-:Y:S02]  /*cce0*/  BSSY B0, `(.L_x_352) ;  /* 0x0000013000007945 */ /* 0x000fe40003800000 */
[C---:B------:R-:W-:Y:S01]  /*ccf0*/  ISETP.GE.OR P4, PT, R6.reuse, R21, P3 ;  /* 0x000000150600720c */ /* 0x040fe20001f86670 */
[----:B------:R-:W-:Y:S01]  /*cd00*/  IMAD R19, R19, UR8, R0 ;  /* 0x0000000813137c24 */ /* 0x000fe2000f8e0200 */
[----:B------:R-:W-:Y:S01]  /*cd10*/  ISETP.GE.OR P3, PT, R6, UR4, P3 ;  /* 0x0000000406007c0c */ /* 0x000fe20009f66670 */
        /* <DEDUP_REMOVED lines=15> */
.L_x_353:
[----:B------:R-:W-:Y:S05]  /*ce10*/  BSYNC B0 ;  /* 0x0000000000007941 */ /* 0x000fea0003800000 */
.L_x_352:
[----:B------:R-:W-:Y:S01]  /*ce20*/  ISETP.GE.AND P4, PT, R0, R17, PT ;  /* 0x000000110000720c */ /* 0x000fe20003f86270 */
[----:B------:R-:W-:Y:S01]  /*ce30*/  IMAD.WIDE.U32 R10, R18, UR8, R6 ;  /* 0x00000008120a7c25 */ /* 0x000fe2000f8e0006 */
[----:B------:R-:W-:Y:S02]  /*ce40*/  BSSY B0, `(.L_x_354) ;  /* 0x0000013000007945 */ /* 0x000fe40003800000 */
[----:B------:R-:W-:Y:S01]  /*ce50*/  ISETP.GE.OR P5, PT, R6, R21, P4 ;  /* 0x000000150600720c */ /* 0x000fe200027a6670 */
[----:B------:R-:W-:Y:S01]  /*ce60*/  VIADD R0, R4, 0x48 ;  /* 0x0000004804007836 */ /* 0x000fe20000000000 */
[----:B------:R-:W-:Y:S01]  /*ce70*/  ISETP.GE.OR P4, PT, R6, UR4, P4 ;  /* 0x0000000406007c0c */ /* 0x000fe2000a786670 */
[----:B--234-:R-:W-:-:S10]  /*ce80*/  IMAD.IADD R15, R11, 0x1, R19 ;  /* 0x000000010b0f7824 */ /* 0x01cfd400078e0213 */
[----:B------:R-:W-:Y:S05]  /*ce90*/  @P5 BRA `(.L_x_355) ;  /* 0x0000000000345947 */ /* 0x000fea0003800000 */
[----:B------:R-:W-:Y:S01]  /*cea0*/  IADD3 R19, P5, R2, 0x40, RZ ;  /* 0x0000004002137810 */ /* 0x000fe20007fbe0ff */
        /* <DEDUP_REMOVED lines=12> */
.L_x_355:
[----:B------:R-:W-:Y:S05]  /*cf70*/  BSYNC B0 ;  /* 0x0000000000007941 */ /* 0x000fea0003800000 */
.L_x_354:
[----:B------:R-:W-:Y:S01]  /*cf80*/  ISETP.GE.AND P6, PT, R0, R17, PT ;  /* 0x000000110000720c */ /* 0x000fe20003fc6270 */
[----:B-1----:R-:W-:Y:S01]  /*cf90*/  IMAD R0, R22, UR7, RZ ;  /* 0x0000000716007c24 */ /* 0x002fe2000f8e02ff */
[----:B------:R-:W-:Y:S01]  /*cfa0*/  BSSY B0, `(.L_x_356) ;  /* 0x0000014000007945 */ /* 0x000fe20003800000 */
[----:B------:R-:W-:Y:S01]  /*cfb0*/  IMAD.MOV.U32 R14, RZ, RZ, R10 ;  /* 0x000000ffff0e7224 */ /* 0x000fe200078e000a */
[C---:B------:R-:W-:Y:S01]  /*cfc0*/  ISETP.GE.OR P5, PT, R6.reuse, R21, P6 ;  /* 0x000000150600720c */ /* 0x040fe200037a6670 */
[----:B------:R-:W-:Y:S01]  /*cfd0*/  IMAD R11, R23, UR6, R0 ;  /* 0x00000006170b7c24 */ /* 0x000fe2000f8e0200 */
[----:B------:R-:W-:Y:S01]  /*cfe0*/  ISETP.GE.OR P6, PT, R6, UR4, P6 ;  /* 0x0000000406007c0c */ /* 0x000fe2000b7c6670 */
[----:B------:R-:W-:-:S10]  /*cff0*/  IMAD.WIDE.U32 R6, R22, UR6, R14 ;  /* 0x0000000616067c25 */ /* 0x000fd4000f8e000e */
[----:B------:R-:W-:Y:S05]  /*d000*/  @P5 BRA `(.L_x_357) ;  /* 0x0000000000345947 */ /* 0x000fea0003800000 */
[----:B------:R-:W-:Y:S01]  /*d010*/  IADD3 R9, P5, R2, 0x48, RZ ;  /* 0x0000004802097810 */ /* 0x000fe20007fbe0ff */
        /* <DEDUP_REMOVED lines=12> */
.L_x_357:
[----:B------:R-:W-:Y:S05]  /*d0e0*/  BSYNC B0 ;  /* 0x0000000000007941 */ /* 0x000fea0003800000 */
.L_x_356:
[----:B------:R-:W-:Y:S01]  /*d0f0*/  ISETP.NE.AND P5, PT, R20, RZ, PT ;  /* 0x000000ff1400720c */ /* 0x000fe20003fa5270 */
[----:B------:R-:W-:Y:S01]  /*d100*/  BSSY B0, `(.L_x_358) ;  /* 0x000000d000007945 */ /* 0x000fe20003800000 */
[----:B-1----:R-:W-:-:S11]  /*d110*/  IMAD.IADD R9, R7, 0x1, R11 ;  /* 0x0000000107097824 */ /* 0x002fd600078e020b */
[----:B------:R-:W-:Y:S05]  /*d120*/  @P5 BRA `(.L_x_359) ;  /* 0x0000000000285947 */ /* 0x000fea0003800000 */
        /* <DEDUP_REMOVED lines=10> */
.L_x_359:
[----:B------:R-:W-:Y:S05]  /*d1d0*/  BSYNC B0 ;  /* 0x0000000000007941 */ /* 0x000fea0003800000 */
.L_x_358:
[----:B------:R-:W-:Y:S01]  /*d1e0*/  ISETP.NE.AND P5, PT, R24, RZ, PT ;  /* 0x000000ff1800720c */ /* 0x000fe20003fa5270 */
[----:B------:R-:W-:-:S12]  /*d1f0*/  BSSY B0, `(.L_x_360) ;  /* 0x000000f000007945 */ /* 0x000fd80003800000 */
[----:B------:R-:W-:Y:S05]  /*d200*/  @P5 BRA `(.L_x_361) ;  /* 0x0000000000345947 */ /* 0x000fea0003800000 */
[----:B-1----:R-:W-:Y:S01]  /*d210*/  IADD3 R11, P5, R2, 0x8, RZ ;  /* 0x00000008020b7810 */ /* 0x002fe20007fbe0ff */
        /* <DEDUP_REMOVED lines=12> */
.L_x_361:
[----:B------:R-:W-:Y:S05]  /*d2e0*/  BSYNC B0 ;  /* 0x0000000000007941 */ /* 0x000fea0003800000 */
.L_x_360:
[----:B------:R-:W-:Y:S01]  /*d2f0*/  ISETP.NE.AND P5, PT, R25, RZ, PT ;  /* 0x000000ff1900720c */ /* 0x000fe20003fa5270 */
[----:B------:R-:W-:-:S12]  /*d300*/  BSSY B0, `(.L_x_362) ;  /* 0x000000f000007945 */ /* 0x000fd80003800000 */
[----:B------:R-:W-:Y:S05]  /*d310*/  @P5 BRA `(.L_x_363) ;  /* 0x0000000000345947 */ /* 0x000fea0003800000 */
[----:B-1-3--:R-:W-:Y:S01]  /*d320*/  IADD3 R11, P5, R2, 0x10, RZ ;  /* 0x00000010020b7810 */ /* 0x00afe20007fbe0ff */
        /* <DEDUP_REMOVED lines=12> */
.L_x_363:
[----:B------:R-:W-:Y:S05]  /*d3f0*/  BSYNC B0 ;  /* 0x0000000000007941 */ /* 0x000fea0003800000 */
.L_x_362:
[----:B------:R-:W-:Y:S01]  /*d400*/  ISETP.NE.AND P5, PT, R26, RZ, PT ;  /* 0x000000ff1a00720c */ /* 0x000fe20003fa5270 */
[----:B------:R-:W-:-:S12]  /*d410*/  BSSY B0, `(.L_x_364) ;  /* 0x000000f000007945 */ /* 0x000fd80003800000 */
[----:B------:R-:W-:Y:S05]  /*d420*/  @P5 BRA `(.L_x_365) ;  /* 0x0000000000345947 */ /* 0x000fea0003800000 */
[----:B-1-34-:R-:W-:Y:S01]  /*d430*/  IADD3 R11, P5, R2, 0x18, RZ ;  /* 0x00000018020b7810 */ /* 0x01afe20007fbe0ff */
        /* <DEDUP_REMOVED lines=12> */
.L_x_365:
[----:B------:R-:W-:Y:S05]  /*d500*/  BSYNC B0 ;  /* 0x0000000000007941 */ /* 0x000fea0003800000 */
.L_x_364:
[----:B------:R-:W-:Y:S04]  /*d510*/  BSSY B0, `(.L_x_366) ;  /* 0x000000f000007945 */ /* 0x000fe80003800000 */
        /* <DEDUP_REMOVED lines=14> */
.L_x_367:
[----:B------:R-:W-:Y:S05]  /*d600*/  BSYNC B0 ;  /* 0x0000000000007941 */ /* 0x000fea0003800000 */
.L_x_366:
        /* <DEDUP_REMOVED lines=15> */
.L_x_369:
[----:B------:R-:W-:Y:S05]  /*d700*/  BSYNC B0 ;  /* 0x0000000000007941 */ /* 0x000fea0003800000 */
.L_x_368:
        /* <DEDUP_REMOVED lines=15> */
.L_x_371:
[----:B------:R-:W-:Y:S05]  /*d800*/  BSYNC B0 ;  /* 0x0000000000007941 */ /* 0x000fea0003800000 */
.L_x_370:
        /* <DEDUP_REMOVED lines=15> */
.L_x_373:
[----:B------:R-:W-:Y:S05]  /*d900*/  BSYNC B0 ;  /* 0x0000000000007941 */ /* 0x000fea0003800000 */
.L_x_372:
        /* <DEDUP_REMOVED lines=15> */
.L_x_375:
[----:B------:R-:W-:Y:S05]  /*da00*/  BSYNC B0 ;  /* 0x0000000000007941 */ /* 0x000fea0003800000 */
.L_x_374:
[----:B------:R-:W-:Y:S04]  /*da10*/  BSSY B0, `(.L_x_376) ;  /* 0x000000f000007945 */ /* 0x000fe80003800000 */
[----:B------:R-:W-:Y:S05]  /*da20*/  @P6 BRA `(.L_x_377) ;  /* 0x0000000000346947 */ /* 0x000fea0003800000 */
[----:B------:R-:W-:Y:S01]  /*da30*/  IADD3 R5, P0, R2, 0x48, RZ ;  /* 0x0000004802057810 */ /* 0x000fe20007f1e0ff */
[----:B------:R-:W-:Y:S01]  /*da40*/  ULDC.64 UR4, c[0x0][0x848] ;  /* 0x0002120000047ab9 */ /* 0x000fe20000000a00 */
[----:B------:R-:W-:-:S03]  /*da50*/  IMAD.MOV.U32 R2, RZ, RZ, R6 ;  /* 0x000000ffff027224 */ /* 0x000fc600078e0006 */
        /* <DEDUP_REMOVED lines=10> */
.L_x_377:
[----:B------:R-:W-:Y:S05]  /*db00*/  BSYNC B0 ;  /* 0x0000000000007941 */ /* 0x000fea0003800000 */
.L_x_376:
[----:B------:R-:W-:Y:S05]  /*db10*/  EXIT ;  /* 0x000000000000794d */ /* 0x000fea0003800000 */
.L_x_306:
[----:B------:R-:W-:-:S08]  /*db20*/  NOP ;  /* 0x0000000000007918 */ /* 0x000fd00000000000 */
[----:B------:R-:W1:-:S00]  /*db30*/  USETMAXREG.DEALLOC.CTAPOOL 0x18 ;  /* 0x00000018000079c8 */ /* 0x000e4000080e0500 */
[----:B-1----:R-:W-:Y:S01]  /*db40*/  LOP3.LUT R2, R2, 0x3, RZ, 0xc0, !PT ;  /* 0x0000000302027812 */ /* 0x002fe200078ec0ff */
[----:B------:R-:W-:Y:S05]  /*db50*/  BSSY B0, `(.L_x_378) ;  /* 0x00001af000007945 */ /* 0x000fea0003800000 */
        /* <DEDUP_REMOVED lines=9> */
[----:B------:R-:W1:Y:S01]  /*dbf0*/  S2UR UR9, SR_CTAID.X ;  /* 0x00000000000979c3 */ /* 0x000e620000002500 */
[----:B------:R-:W-:Y:S01]  /*dc00*/  ULDC UR6, c[0x0][0x280] ;  /* 0x0000a00000067ab9 */ /* 0x000fe20000000800 */
[----:B------:R-:W-:Y:S01]  /*dc10*/  ULDC UR4, c[0x0][0x290] ;  /* 0x0000a40000047ab9 */ /* 0x000fe20000000800 */
[----:B------:R-:W-:Y:S01]  /*dc20*/  ULDC UR5, c[0x0][0x74c] ;  /* 0x0001d30000057ab9 */ /* 0x000fe20000000800 */
[----:B------:R-:W-:-:S04]  /*dc30*/  UIADD3 UR7, UR6, 0x3f, URZ ;  /* 0x0000003f06077890 */ /* 0x000fc8000fffe03f */
[----:B------:R-:W2:Y:S01]  /*dc40*/  S2UR UR20, SR_CTAID.Y ;  /* 0x00000000001479c3 */ /* 0x000ea20000002600 */
[----:B-1----:R-:W-:Y:S02]  /*dc50*/  UIMAD UR11, UR9, 0x50, URZ ;  /* 0x00000050090b78a4 */ /* 0x002fe4000f8e023f */
[----:B------:R-:W-:Y:S02]  /*dc60*/  ISETP.LE.AND P0, PT, RZ, UR9, PT ;  /* 0x00000009ff007c0c */ /* 0x000fe4000bf03270 */
[----:B------:R-:W-:-:S04]  /*dc70*/  UIADD3 UR4, -UR4, UR11, UR6 ;  /* 0x0000000b04047290 */ /* 0x000fc8000fffe106 */
[----:B------:R-:W-:-:S04]  /*dc80*/  UIADD3 UR4, UR4, -UR5, URZ ;  /* 0x8000000504047290 */ /* 0x000fc8000fffe03f */
[----:B------:R-:W-:-:S04]  /*dc90*/  USHF.R.S32.HI UR5, URZ, 0x1f, UR4 ;  /* 0x0000001f3f057899 */ /* 0x000fc80008011404 */
[----:B------:R-:W-:Y:S02]  /*dca0*/  ULEA.HI UR5, UR5, UR4, URZ, 0x6 ;  /* 0x0000000405057291 */ /* 0x000fe4000f8f303f */
[----:B------:R-:W-:Y:S02]  /*dcb0*/  USHF.R.S32.HI UR4, URZ, 0x1f, UR7 ;  /* 0x0000001f3f047899 */ /* 0x000fe40008011407 */
[----:B------:R-:W-:Y:S02]  /*dcc0*/  USHF.R.S32.HI UR5, URZ, 0x6, UR5 ;  /* 0x000000063f057899 */ /* 0x000fe40008011405 */
[----:B------:R-:W-:Y:S02]  /*dcd0*/  ULEA.HI UR4, UR4, UR7, URZ, 0x6 ;  /* 0x0000000704047291 */ /* 0x000fe4000f8f303f */
[----:B------:R-:W-:Y:S02]  /*dce0*/  UISETP.LT.AND UP0, UPT, URZ, UR5, UPT ;  /* 0x000000053f00728c */ /* 0x000fe4000bf01270 */
[----:B------:R-:W-:-:S02]  /*dcf0*/  USHF.R.S32.HI UR4, URZ, 0x6, UR4 ;  /* 0x000000063f047899 */ /* 0x000fc40008011404 */
[----:B------:R-:W-:-:S04]  /*dd00*/  USEL UR8, URZ, UR5, !UP0 ;  /* 0x000000053f087287 */ /* 0x000fc8000c000000 */
[----:B------:R-:W-:Y:S01]  /*dd10*/  IMAD.U32 R10, RZ, RZ, UR4 ;  /* 0x00000004ff0a7e24 */ /* 0x000fe2000f8e00ff */
[----:B--2---:R-:W-:Y:S07]  /*dd20*/  @!P0 BRA `(.L_x_381) ;  /* 0x0000000000248947 */ /* 0x004fee0003800000 */
[----:B------:R-:W1:Y:S01]  /*dd30*/  LDC R3, c[0x0][0x748] ;  /* 0x0001d200ff037b82 */ /* 0x000e620000000800 */
[----:B------:R-:W-:Y:S01]  /*dd40*/  UIMAD UR6, UR9, 0x50, UR6 ;  /* 0x00000050090678a4 */ /* 0x000fe2000f8e0206 */
[----:B------:R-:W-:-:S03]  /*dd50*/  ULDC UR4, c[0x0][0x290] ;  /* 0x0000a40000047ab9 */ /* 0x000fc60000000800 */
[----:B------:R-:W-:-:S06]  /*dd60*/  UIADD3 UR4, -UR4, 0x8f, UR6 ;  /* 0x0000008f04047890 */ /* 0x000fcc000fffe106 */
[----:B-1----:R-:W-:-:S05]  /*dd70*/  VIADD R3, R3, UR4 ;  /* 0x0000000403037c36 */ /* 0x002fca0008000000 */
[----:B------:R-:W-:-:S04]  /*dd80*/  SHF.R.S32.HI R4, RZ, 0x1f, R3 ;  /* 0x0000001fff047819 */ /* 0x000fc80000011403 */
[----:B------:R-:W-:-:S04]  /*dd90*/  LEA.HI R4, R4, R3, RZ, 0x6 ;  /* 0x0000000304047211 */ /* 0x000fc800078f30ff */
[----:B------:R-:W-:-:S04]  /*dda0*/  SHF.R.S32.HI R3, RZ, 0x6, R4 ;  /* 0x00000006ff037819 */ /* 0x000fc80000011404 */
[----:B------:R-:W-:-:S07]  /*ddb0*/  VIMNMX R10, R3, R10, PT ;  /* 0x0000000a030a7248 */ /* 0x000fce0003fe0100 */
.L_x_381:
[----:B------:R-:W-:Y:S01]  /*ddc0*/  ISETP.GT.AND P0, PT, R10, UR8, PT ;  /* 0x000000080a007c0c */ /* 0x000fe2000bf04270 */
[----:B------:R-:W-:-:S12]  /*ddd0*/  IMAD.MOV.U32 R11, RZ, RZ, 0x1 ;  /* 0x00000001ff0b7424 */ /* 0x000fd800078e00ff */
[----:B------:R-:W-:Y:S05]  /*dde0*/  @!P0 BRA `(.L_x_380) ;  /* 0x0000001400888947 */ /* 0x000fea0003800000 */
[----:B------:R-:W-:Y:S01]  /*ddf0*/  USHF.R.S32.HI UR10, URZ, 0x1f, UR20 ;  /* 0x0000001f3f0a7899 */ /* 0x000fe20008011414 */
[----:B------:R-:W-:Y:S01]  /*de00*/  IMAD.U32 R4, RZ, RZ, UR8 ;  /* 0x00000008ff047e24 */ /* 0x000fe2000f8e00ff */
[----:B------:R-:W-:Y:S01]  /*de10*/  ULDC.64 UR6, c[0x0][0x718] ;  /* 0x0001c60000067ab9 */ /* 0x000fe20000000a00 */
[----:B------:R-:W-:Y:S01]  /*de20*/  ULDC.64 UR12, c[0x0][0x730] ;  /* 0x0001cc00000c7ab9 */ /* 0x000fe20000000a00 */
[----:B------:R-:W-:Y:S01]  /*de30*/  UIMAD.WIDE.U32 UR4, UR20, UR6, URZ ;  /* 0x00000006140472a5 */ /* 0x000fe2000f8e003f */
[----:B------:R-:W-:Y:S01]  /*de40*/  BSSY B1, `(.L_x_380) ;  /* 0x000015c000017945 */ /* 0x000fe20003800000 */
[----:B------:R-:W-:Y:S01]  /*de50*/  UIMAD UR6, UR10, UR6, URZ ;  /* 0x000000060a0672a4 */ /* 0x000fe2000f8e023f */
[----:B------:R-:W-:Y:S01]  /*de60*/  IMAD.MOV.U32 R2, RZ, RZ, RZ ;  /* 0x000000ffff027224 */ /* 0x000fe200078e00ff */
[----:B------:R-:W-:Y:S01]  /*de70*/  UIMAD UR10, UR10, UR12, URZ ;  /* 0x0000000c0a0a72a4 */ /* 0x000fe2000f8e023f */
[----:B------:R-:W-:Y:S01]  /*de80*/  IMAD.MOV.U32 R11, RZ, RZ, 0x1 ;  /* 0x00000001ff0b7424 */ /* 0x000fe200078e00ff */
[----:B------:R-:W-:-:S02]  /*de90*/  UIMAD UR9, UR20, UR7, UR6 ;  /* 0x00000007140972a4 */ /* 0x000fc4000f8e0206 */
[----:B------:R-:W-:Y:S02]  /*dea0*/  UIMAD.WIDE.U32 UR6, UR20, UR12, URZ ;  /* 0x0000000c140672a5 */ /* 0x000fe4000f8e003f */
[----:B------:R-:W-:Y:S01]  /*deb0*/  USHF.R.S32.HI UR39, URZ, 0x1f, UR21 ;  /* 0x0000001f3f277899 */ /* 0x000fe20008011415 */
[----:B------:R-:W-:Y:S01]  /*dec0*/  ULDC UR12, c[0x0][0x2e8] ;  /* 0x0000ba00000c7ab9 */ /* 0x000fe20000000800 */
[----:B------:R-:W-:Y:S01]  /*ded0*/  ULDC.64 UR30, c[0x0][0x720] ;  /* 0x0001c800001e7ab9 */ /* 0x000fe20000000a00 */
[----:B------:R-:W-:Y:S02]  /*dee0*/  UISETP.NE.AND UP0, UPT, UR12, 0x1, UPT ;  /* 0x000000010c00788c */ /* 0x000fe4000bf05270 */
[----:B------:R-:W-:Y:S01]  /*def0*/  UIMAD UR46, UR39, UR30, URZ ;  /* 0x0000001e272e72a4 */ /* 0x000fe2000f8e023f */
[----:B------:R-:W-:Y:S01]  /*df00*/  ELECT P0, URZ, PT ;  /* 0x00000000003f782f */ /* 0x000fe20003800000 */
[----:B------:R-:W-:Y:S02]  /*df10*/  UIMAD UR10, UR20, UR13, UR10 ;  /* 0x0000000d140a72a4 */ /* 0x000fe4000f8e020a */
[----:B------:R-:W-:Y:S01]  /*df20*/  UIADD3 UR5, UR5, UR9, URZ ;  /* 0x0000000905057290 */ /* 0x000fe2000fffe03f */
[----:B------:R-:W-:Y:S01]  /*df30*/  ULDC.64 UR22, c[0x0][0x738] ;  /* 0x0001ce0000167ab9 */ /* 0x000fe20000000a00 */
[----:B------:R-:W-:-:S02]  /*df40*/  UIMAD UR46, UR21, UR31, UR46 ;  /* 0x0000001f152e72a4 */ /* 0x000fc4000f8e022e */
[----:B------:R-:W-:Y:S02]  /*df50*/  UIMAD UR39, UR39, UR22, URZ ;  /* 0x00000016272772a4 */ /* 0x000fe4000f8e023f */
[----:B------:R-:W-:Y:S02]  /*df60*/  UIADD3 UR7, UR7, UR10, URZ ;  /* 0x0000000a07077290 */ /* 0x000fe4000fffe03f */
[----:B------:R-:W-:Y:S02]  /*df70*/  UIMAD.WIDE.U32 UR30, UR21, UR30, UR4 ;  /* 0x0000001e151e72a5 */ /* 0x000fe4000f8e0004 */
[----:B------:R-:W-:Y:S01]  /*df80*/  UIMAD UR39, UR21, UR23, UR39 ;  /* 0x00000017152772a4 */ /* 0x000fe2000f8e0227 */
[----:B------:R-:W-:Y:S01]  /*df90*/  @UP0 ULDC UR4, c[0x0][0x2ec] ;  /* 0x0000bb0000040ab9 */ /* 0x000fe20000000800 */
[----:B------:R-:W-:Y:S02]  /*dfa0*/  UIMAD.WIDE.U32 UR22, UR21, UR22, UR6 ;  /* 0x00000016151672a5 */ /* 0x000fe4000f8e0006 */
[----:B------:R-:W-:Y:S01]  /*dfb0*/  UIMAD.WIDE.U32 UR4, UR20, UR4, URZ ;  /* 0x00000004140472a5 */ /* 0x000fe2000f8e003f */
[----:B------:R-:W-:Y:S01]  /*dfc0*/  @UP0 ULDC UR6, c[0x0][0x2f0] ;  /* 0x0000bc0000060ab9 */ /* 0x000fe20000000800 */
[----:B------:R-:W-:-:S02]  /*dfd0*/  UMOV UR12, UR20 ;  /* 0x00000014000c7c82 */ /* 0x000fc40008000000 */
[----:B------:R-:W-:Y:S01]  /*dfe0*/  @UP0 USHF.R.U32.HI UR12, URZ, UR6, UR5 ;  /* 0x000000063f0c0299 */ /* 0x000fe20008011605 */
[----:B------:R-:W-:Y:S11]  /*dff0*/  @!P0 BRA `(.L_x_382) ;  /* 0x0000001400008947 */ /* 0x000ff60003800000 */
[----:B------:R-:W1:Y:S01]  /*e000*/  S2R R2, SR_CgaCtaId ;  /* 0x0000000000027919 */ /* 0x000e620000008800 */
[----:B------:R-:W-:-:S04]  /*e010*/  MOV R5, 0x400 ;  /* 0x0000040000057802 */ /* 0x000fc80000000f00 */
[----:B-1----:R-:W-:Y:S01]  /*e020*/  LEA R5, R2, R5, 0x18 ;  /* 0x0000000502057211 */ /* 0x002fe200078ec0ff */
[----:B------:R-:W-:-:S05]  /*e030*/  IMAD.MOV.U32 R2, RZ, RZ, 0x1 ;  /* 0x00000001ff027424 */ /* 0x000fca00078e00ff */
[----:B------:R-:W-:-:S04]  /*e040*/  SHF.L.U32 R2, R2, 0x1f, RZ ;  /* 0x0000001f02027819 */ /* 0x000fc800000006ff */
[----:B------:R-:W1:Y:S02]  /*e050*/  SYNCS.PHASECHK.TRANS64.TRYWAIT P0, [R5+URZ+0x31820], R2 ;  /* 0x03182002050075a7 */ /* 0x000e64000800017f */
[----:B-1----:R-:W-:Y:S05]  /*e060*/  @!P0 BRA `(.L_x_383) ;  /* 0x0000001400b88947 */ /* 0x002fea0003800000 */
.L_x_399:
[----:B------:R-:W-:Y:S01]  /*e070*/  ISETP.NE.AND P0, PT, R0, RZ, PT ;  /* 0x000000ff0000720c */ /* 0x000fe20003f05270 */
[----:B------:R-:W-:Y:S02]  /*e080*/  IMAD.U32 R8, RZ, RZ, UR31 ;  /* 0x0000001fff087e24 */ /* 0x000fe4000f8e00ff */
[----:B------:R-:W-:Y:S02]  /*e090*/  IMAD.U32 R6, RZ, RZ, UR23 ;  /* 0x00000017ff067e24 */ /* 0x000fe4000f8e00ff */
[----:B------:R-:W-:Y:S02]  /*e0a0*/  VIADD R8, R8, UR46 ;  /* 0x0000002e08087c36 */ /* 0x000fe40008000000 */
[----:B------:R-:W-:Y:S02]  /*e0b0*/  VIADD R6, R6, UR39 ;  /* 0x0000002706067c36 */ /* 0x000fe40008000000 */
[----:B------:R-:W-:-:S04]  /*e0c0*/  IMAD.MOV.U32 R7, RZ, RZ, 0x1 ;  /* 0x00000001ff077424 */ /* 0x000fc800078e00ff */
[----:B------:R-:W-:Y:S05]  /*e0d0*/  @P0 BRA `(.L_x_384) ;  /* 0x0000000000140947 */ /* 0x000fea0003800000 */
[----:B------:R-:W-:Y:S01]  /*e0e0*/  LOP3.LUT P1, RZ, R21, 0x1f, RZ, 0xc0, !PT ;  /* 0x0000001f15ff7812 */ /* 0x000fe2000782c0ff */
[----:B-1----:R-:W-:-:S04]  /*e0f0*/  IMAD.MOV.U32 R2, RZ, RZ, 0x8100 ;  /* 0x00008100ff027424 */ /* 0x002fc800078e00ff */
[----:B------:R2:W-:Y:S08]  /*e100*/  SYNCS.ARRIVE.TRANS64 RZ, [R5+URZ+0x31810], R2 ;  /* 0x0318100205ff79a7 */ /* 0x0005f0000800003f */
[----:B------:R-:W-:Y:S05]  /*e110*/  @!P1 BRA `(.L_x_384) ;  /* 0x0000000000049947 */ /* 0x000fea0003800000 */
[----:B------:R-:W-:Y:S01]  /*e120*/  BPT.TRAP 0x1 ;  /* 0x000000040000795c */ /* 0x000fe20000300000 */
.L_x_384:
[----:B-12---:R-:W1:Y:S01]  /*e130*/  LDC.64 R2, c[0x0][0x198] ;  /* 0x00006600ff027b82 */ /* 0x006e620000000a00 */
[----:B------:R-:W-:Y:S01]  /*e140*/  R2UR UR38, R8 ;  /* 0x00000000082672ca */ /* 0x000fe200000e0000 */
[----:B------:R-:W-:Y:S01]  /*e150*/  ULDC.64 UR14, c[0x0][0x700] ;  /* 0x0001c000000e7ab9 */ /* 0x000fe20000000a00 */
[----:B------:R-:W-:Y:S01]  /*e160*/  R2UR UR19, R4 ;  /* 0x00000000041372ca */ /* 0x000fe200000e0000 */
[----:B------:R-:W-:Y:S01]  /*e170*/  UMOV UR50, 0x0 ;  /* 0x0000000000327882 */ /* 0x000fe20000000000 */
[----:B------:R-:W-:Y:S01]  /*e180*/  R2UR UR8, R5 ;  /* 0x00000000050872ca */ /* 0x000fe200000e0000 */
[----:B------:R-:W-:Y:S01]  /*e190*/  UMOV UR51, 0x14f00000 ;  /* 0x14f0000000337882 */ /* 0x000fe20000000000 */
[----:B------:R-:W-:Y:S01]  /*e1a0*/  UMOV UR18, URZ ;  /* 0x0000003f00127c82 */ /* 0x000fe20008000000 */
        /* <DEDUP_REMOVED lines=8> */
[----:B------:R-:W-:Y:S01]  /*e230*/  USHF.L.U32 UR19, UR19, 0x6, URZ ;  /* 0x0000000613137899 */ /* 0x000fe2000800063f */
[----:B------:R-:W-:Y:S01]  /*e240*/  IMAD.MOV.U32 R12, RZ, RZ, 0x14000 ;  /* 0x00014000ff0c7424 */ /* 0x000fe200078e00ff */
[----:B------:R-:W-:Y:S01]  /*e250*/  UIADD3 UR17, UR8, 0x31810, URZ ;  /* 0x0003181008117890 */ /* 0x000fe2000fffe03f */
[----:B------:R-:W-:Y:S01]  /*e260*/  VIADD R10, R10, 0xffffffff ;  /* 0xffffffff0a0a7836 */ /* 0x000fe20000000000 */
[----:B------:R-:W-:-:S02]  /*e270*/  UIADD3 UR9, UP0, UR19, UR30, URZ ;  /* 0x0000001e13097290 */ /* 0x000fc4000ff1e03f */
[----:B------:R-:W-:Y:S01]  /*e280*/  UIADD3 UR16, UR8, 0x14100, URZ ;  /* 0x0001410008107890 */ /* 0x000fe2000fffe03f */
[----:B-1----:R-:W-:Y:S01]  /*e290*/  IMAD.MOV.U32 R8, RZ, RZ, R2 ;  /* 0x000000ffff087224 */ /* 0x002fe200078e0002 */
[----:B------:R-:W-:Y:S02]  /*e2a0*/  ULEA.HI.X.SX32 UR10, UR19, UR38, 0x1, UP0 ;  /* 0x00000026130a7291 */ /* 0x000fe400080f0e3f */
[----:B------:R-:W-:Y:S02]  /*e2b0*/  ULEA UR54, UP0, UR9, UR14, 0x2 ;  /* 0x0000000e09367291 */ /* 0x000fe4000f80103f */
[C---:B------:R-:W-:Y:S01]  /*e2c0*/  IADD3 R9, P1, R8.reuse, 0xf0, RZ ;  /* 0x000000f008097810 */ /* 0x040fe20007f3e0ff */
[----:B------:R-:W-:Y:S02]  /*e2d0*/  UIADD3 UR40, UR8, 0x16100, URZ ;  /* 0x0001610008287890 */ /* 0x000fe4000fffe03f */
[----:B------:R-:W-:Y:S01]  /*e2e0*/  UIADD3 UR32, UR8, 0x18100, URZ ;  /* 0x0001810008207890 */ /* 0x000fe2000fffe03f */
[----:B------:R-:W-:Y:S01]  /*e2f0*/  R2UR UR48, R9 ;  /* 0x00000000093072ca */ /* 0x000fe200000e0000 */
[----:B------:R-:W-:Y:S01]  /*e300*/  UIADD3 UR24, UR8, 0x1a100, URZ ;  /* 0x0001a10008187890 */ /* 0x000fe2000fffe03f */
[----:B------:R-:W-:Y:S01]  /*e310*/  IADD3 R9, P2, R8, 0x2f0, RZ ;  /* 0x000002f008097810 */ /* 0x000fe20007f5e0ff */
[----:B------:R-:W-:-:S02]  /*e320*/  UIADD3 UR52, UR8, 0x2c100, URZ ;  /* 0x0002c10008347890 */ /* 0x000fc4000fffe03f */
[----:B------:R-:W-:Y:S01]  /*e330*/  ULEA.HI.X UR55, UR9, UR15, UR10, 0x2, UP0 ;  /* 0x0000000f09377291 */ /* 0x000fe200080f140a */
[----:B------:R-:W-:Y:S01]  /*e340*/  R2UR UR4, R9 ;  /* 0x00000000090472ca */ /* 0x000fe200000e0000 */
[----:B------:R-:W-:Y:S01]  /*e350*/  UMOV UR41, UR17 ;  /* 0x0000001100297c82 */ /* 0x000fe20008000000 */
[----:B------:R-:W-:Y:S01]  /*e360*/  IADD3 R9, P3, R8, 0x3f0, RZ ;  /* 0x000003f008097810 */ /* 0x000fe20007f7e0ff */
[----:B------:R-:W-:Y:S01]  /*e370*/  UMOV UR43, UR19 ;  /* 0x00000013002b7c82 */ /* 0x000fe20008000000 */
[----:B------:R-:W-:Y:S01]  /*e380*/  UMOV UR33, UR17 ;  /* 0x0000001100217c82 */ /* 0x000fe20008000000 */
[----:B------:R-:W-:Y:S01]  /*e390*/  UMOV UR35, UR19 ;  /* 0x0000001300237c82 */ /* 0x000fe20008000000 */
[----:B------:R-:W-:Y:S01]  /*e3a0*/  R2UR UR6, R9 ;  /* 0x00000000090672ca */ /* 0x000fe200000e0000 */
[----:B------:R-:W-:Y:S01]  /*e3b0*/  IMAD.MOV.U32 R9, RZ, RZ, R3 ;  /* 0x000000ffff097224 */ /* 0x000fe200078e0003 */
[----:B------:R-:W-:Y:S01]  /*e3c0*/  UMOV UR29, UR21 ;  /* 0x00000015001d7c82 */ /* 0x000fe20008000000 */
[----:B------:R-:W-:Y:S01]  /*e3d0*/  UMOV UR25, UR17 ;  /* 0x0000001100197c82 */ /* 0x000fe20008000000 */
[----:B------:R-:W-:Y:S01]  /*e3e0*/  UMOV UR27, UR19 ;  /* 0x00000013001b7c82 */ /* 0x000fe20008000000 */
[--C-:B------:R-:W-:Y:S01]  /*e3f0*/  IMAD.X R11, RZ, RZ, R9.reuse, P1 ;  /* 0x000000ffff0b7224 */ /* 0x100fe200008e0609 */
[----:B------:R-:W-:Y:S01]  /*e400*/  UMOV UR9, 0x10 ;  /* 0x0000001000097882 */ /* 0x000fe20000000000 */
[----:B------:R-:W-:Y:S01]  /*e410*/  UMOV UR53, UR17 ;  /* 0x0000001100357c82 */ /* 0x000fe20008000000 */
[----:B------:R-:W-:Y:S01]  /*e420*/  UMOV UR13, UR21 ;  /* 0x00000015000d7c82 */ /* 0x000fe20008000000 */
[----:B------:R-:W-:Y:S01]  /*e430*/  UMOV UR10, UR18 ;  /* 0x00000012000a7c82 */ /* 0x000fe20008000000 */
[----:B------:R-:W-:Y:S01]  /*e440*/  R2UR UR49, R11 ;  /* 0x000000000b3172ca */ /* 0x000fe200000e0000 */
[--C-:B------:R-:W-:Y:S01]  /*e450*/  IMAD.X R11, RZ, RZ, R9.reuse, P2 ;  /* 0x000000ffff0b7224 */ /* 0x100fe200010e0609 */
[----:B------:R-:W-:Y:S01]  /*e460*/  UIADD3 UR56, UR8, 0x5000, URZ ;  /* 0x0000500008387890 */ /* 0x000fe2000fffe03f */
[----:B------:R-:W-:Y:S01]  /*e470*/  ISETP.GE.AND P1, PT, R4, R10, PT ;  /* 0x0000000a0400720c */ /* 0x000fe20003f26270 */
[----:B------:R-:W-:Y:S01]  /*e480*/  UMOV UR58, 0x80 ;  /* 0x00000080003a7882 */ /* 0x000fe20000000000 */
[----:B------:R-:W-:Y:S01]  /*e490*/  UMOV UR59, UR11 ;  /* 0x0000000b003b7c82 */ /* 0x000fe20008000000 */
[----:B------:R-:W-:Y:S01]  /*e4a0*/  R2UR UR5, R11 ;  /* 0x000000000b0572ca */ /* 0x000fe200000e0000 */
[----:B------:R-:W-:Y:S01]  /*e4b0*/  IMAD.X R11, RZ, RZ, R9, P3 ;  /* 0x000000ffff0b7224 */ /* 0x000fe200018e0609 */
[----:B------:R-:W-:Y:S01]  /*e4c0*/  UMOV UR60, UR12 ;  /* 0x0000000c003c7c82 */ /* 0x000fe20008000000 */
[----:B------:R-:W-:-:S03]  /*e4d0*/  UMOV UR61, UR21 ;  /* 0x00000015003d7c82 */ /* 0x000fc60008000000 */
[----:B------:R-:W-:Y:S01]  /*e4e0*/  R2UR UR7, R11 ;  /* 0x000000000b0772ca */ /* 0x000fe200000e0000 */
[----:B------:R1:W-:Y:S01]  /*e4f0*/  UTMALDG.4D [UR16], [UR48], desc[UR50] ;  /* 0x00003210300075b4 */ /* 0x0003e20008019000 */
[----:B------:R-:W-:Y:S01]  /*e500*/  IMAD.MOV.U32 R11, RZ, RZ, 0x1 ;  /* 0x00000001ff0b7424 */ /* 0x000fe200078e00ff */
[----:B------:R2:W-:Y:S01]  /*e510*/  UTMALDG.4D [UR40], [UR48], desc[UR50] ;  /* 0x00003228300075b4 */ /* 0x0005e20008019000 */
[----:B------:R3:W-:Y:S01]  /*e520*/  UTMALDG.4D [UR32], [UR48], desc[UR50] ;  /* 0x00003220300075b4 */ /* 0x0007e20008019000 */
[----:B------:R-:W-:Y:S01]  /*e530*/  UTMALDG.4D [UR24], [UR48], desc[UR50] ;  /* 0x00003218300075b4 */ /* 0x000fe20008019000 */
[----:B-1----:R-:W-:Y:S01]  /*e540*/  UMOV UR16, 0x0 ;  /* 0x0000000000107882 */ /* 0x002fe20000000000 */
[----:B------:R-:W-:Y:S01]  /*e550*/  UMOV UR17, 0x10000000 ;  /* 0x1000000000117882 */ /* 0x000fe20000000000 */
[----:B------:R1:W-:Y:S01]  /*e560*/  UBLKCP.S.G [UR52], [UR54], UR9 ;  /* 0x00000034360073ba */ /* 0x0003e20008000209 */
[----:B------:R4:W-:Y:S01]  /*e570*/  SYNCS.ARRIVE.TRANS64 RZ, [R5+URZ+0x31800], R12 ;  /* 0x0318000c05ff79a7 */ /* 0x0009e2000800003f */
[----:B--2---:R-:W-:Y:S01]  /*e580*/  UIADD3 UR40, UR8, 0xa000, URZ ;  /* 0x0000a00008287890 */ /* 0x004fe2000fffe03f */
[----:B------:R-:W-:Y:S01]  /*e590*/  UMOV UR43, UR11 ;  /* 0x0000000b002b7c82 */ /* 0x000fe20008000000 */
[----:B------:R-:W-:Y:S01]  /*e5a0*/  UMOV UR44, UR12 ;  /* 0x0000000c002c7c82 */ /* 0x000fe20008000000 */
[----:B------:R-:W-:Y:S01]  /*e5b0*/  UMOV UR42, UR18 ;  /* 0x00000012002a7c82 */ /* 0x000fe20008000000 */
[----:B---3--:R-:W-:Y:S01]  /*e5c0*/  UIADD3 UR32, UR8, 0xc800, URZ ;  /* 0x0000c80008207890 */ /* 0x008fe2000fffe03f */
[----:B----4-:R-:W-:Y:S01]  /*e5d0*/  IMAD.MOV.U32 R12, RZ, RZ, 0x1 ;  /* 0x00000001ff0c7424 */ /* 0x010fe200078e00ff */
[----:B------:R-:W-:Y:S01]  /*e5e0*/  UMOV UR34, 0x40 ;  /* 0x0000004000227882 */ /* 0x000fe20000000000 */
[----:B------:R-:W-:Y:S01]  /*e5f0*/  UMOV UR35, UR11 ;  /* 0x0000000b00237c82 */ /* 0x000fe20008000000 */
[----:B------:R-:W-:Y:S01]  /*e600*/  UMOV UR36, UR12 ;  /* 0x0000000c00247c82 */ /* 0x000fe20008000000 */
[----:B-1----:R-:W-:-:S02]  /*e610*/  UIADD3 UR9, UR8, 0x31800, URZ ;  /* 0x0003180008097890 */ /* 0x002fc4000fffe03f */
[----:B------:R-:W-:Y:S01]  /*e620*/  UIADD3 UR24, UR8, 0x2800, URZ ;  /* 0x0000280008187890 */ /* 0x000fe2000fffe03f */
[----:B------:R-:W-:Y:S01]  /*e630*/  UMOV UR26, 0x40 ;  /* 0x00000040001a7882 */ /* 0x000fe20000000000 */
[----:B------:R-:W-:Y:S01]  /*e640*/  UMOV UR27, UR11 ;  /* 0x0000000b001b7c82 */ /* 0x000fe20008000000 */
[----:B------:R-:W-:Y:S02]  /*e650*/  UMOV UR28, UR12 ;  /* 0x0000000c001c7c82 */ /* 0x000fe40008000000 */
[----:B------:R-:W-:Y:S01]  /*e660*/  UMOV UR25, UR9 ;  /* 0x0000000900197c82 */ /* 0x000fe20008000000 */
[----:B------:R-:W-:Y:S02]  /*e670*/  UIADD3 UR48, UR8, 0x7800, URZ ;  /* 0x0000780008307890 */ /* 0x000fe4000fffe03f */
[----:B------:R1:W-:Y:S01]  /*e680*/  UTMALDG.4D [UR8], [UR4], desc[UR16] ;  /* 0x00001008040075b4 */ /* 0x0003e20008019000 */
[----:B------:R-:W-:Y:S01]  /*e690*/  UMOV UR57, UR9 ;  /* 0x0000000900397c82 */ /* 0x000fe20008000000 */
[----:B------:R-:W-:Y:S01]  /*e6a0*/  UMOV UR50, 0xc0 ;  /* 0x000000c000327882 */ /* 0x000fe20000000000 */
[----:B------:R-:W-:Y:S01]  /*e6b0*/  UMOV UR51, UR11 ;  /* 0x0000000b00337c82 */ /* 0x000fe20008000000 */
[----:B------:R-:W-:Y:S01]  /*e6c0*/  UMOV UR52, UR12 ;  /* 0x0000000c00347c82 */ /* 0x000fe20008000000 */
[----:B------:R-:W-:Y:S01]  /*e6d0*/  UMOV UR53, UR21 ;  /* 0x0000001500357c82 */ /* 0x000fe20008000000 */
[----:B------:R-:W-:Y:S01]  /*e6e0*/  UMOV UR49, UR9 ;  /* 0x0000000900317c82 */ /* 0x000fe20008000000 */
[----:B------:R-:W-:Y:S01]  /*e6f0*/  UMOV UR41, UR9 ;  /* 0x0000000900297c82 */ /* 0x000fe20008000000 */
[----:B------:R2:W-:Y:S01]  /*e700*/  UTMALDG.4D [UR24], [UR4], desc[UR16] ;  /* 0x00001018040075b4 */ /* 0x0005e20008019000 */
[----:B------:R-:W-:Y:S01]  /*e710*/  UMOV UR33, UR9 ;  /* 0x0000000900217c82 */ /* 0x000fe20008000000 */
[----:B------:R3:W-:Y:S01]  /*e720*/  UTMALDG.4D [UR56], [UR4], desc[UR16] ;  /* 0x00001038040075b4 */ /* 0x0007e20008019000 */
[----:B------:R3:W-:Y:S01]  /*e730*/  UTMALDG.4D [UR48], [UR4], desc[UR16] ;  /* 0x00001030040075b4 */ /* 0x0007e20008019000 */
[----:B-1----:R-:W-:Y:S01]  /*e740*/  UMOV UR10, 0xc0 ;  /* 0x000000c0000a7882 */ /* 0x002fe20000000000 */
[----:B------:R3:W-:Y:S01]  /*e750*/  UTMALDG.4D [UR40], [UR6], desc[UR16] ;  /* 0x00001028060075b4 */ /* 0x0007e20008019000 */
[----:B--2---:R-:W-:-:S02]  /*e760*/  UIADD3 UR24, UR8, 0xf000, URZ ;  /* 0x0000f00008187890 */ /* 0x004fc4000fffe03f */
[----:B------:R-:W-:Y:S01]  /*e770*/  UIADD3 UR8, UR8, 0x11800, URZ ;  /* 0x0001180008087890 */ /* 0x000fe2000fffe03f */
[----:B------:R-:W-:Y:S01]  /*e780*/  UMOV UR26, 0x80 ;  /* 0x00000080001a7882 */ /* 0x000fe20000000000 */
[----:B------:R3:W-:Y:S05]  /*e790*/  UTMALDG.4D [UR32], [UR6], desc[UR16] ;  /* 0x00001020060075b4 */ /* 0x0007ea0008019000 */
[----:B------:R3:W-:Y:S02]  /*e7a0*/  UTMALDG.4D [UR24], [UR6], desc[UR16] ;  /* 0x00001018060075b4 */ /* 0x0007e40008019000 */
[----:B------:R3:W-:Y:S02]  /*e7b0*/  UTMALDG.4D [UR8], [UR6], desc[UR16] ;  /* 0x00001008060075b4 */ /* 0x0007e40008019000 */
[----:B---3--:R-:W-:Y:S05]  /*e7c0*/  @P1 BRA `(.L_x_385) ;  /* 0x0000000800201947 */ /* 0x008fea0003800000 */
[----:B------:R-:W-:Y:S01]  /*e7d0*/  R2UR UR6, R6 ;  /* 0x00000000060672ca */ /* 0x000fe200000e0000 */
[----:B------:R-:W-:Y:S01]  /*e7e0*/  UIADD3 UR10, UR19, 0x40, URZ ;  /* 0x00000040130a7890 */ /* 0x000fe2000fffe03f */
[----:B------:R-:W-:Y:S01]  /*e7f0*/  IMAD.MOV.U32 R12, RZ, RZ, RZ ;  /* 0x000000ffff0c7224 */ /* 0x000fe200078e00ff */
[----:B------:R-:W-:Y:S01]  /*e800*/  UIADD3 UR5, UP1, UR19, UR22, URZ ;  /* 0x0000001613057290 */ /* 0x000fe2000ff3e03f */
[----:B------:R-:W-:Y:S01]  /*e810*/  LOP3.LUT R13, R21, 0x1f, RZ, 0xc0, !PT ;  /* 0x0000001f150d7812 */ /* 0x000fe200078ec0ff */
[----:B------:R-:W-:Y:S01]  /*e820*/  UIADD3 UR7, UP0, UR10, UR30, URZ ;  /* 0x0000001e0a077290 */ /* 0x000fe2000ff1e03f */
[----:B------:R-:W-:Y:S01]  /*e830*/  IMAD.MOV.U32 R11, RZ, RZ, 0x1 ;  /* 0x00000001ff0b7424 */ /* 0x000fe200078e00ff */
[----:B------:R-:W-:Y:S01]  /*e840*/  ULDC.64 UR8, c[0x0][0x728] ;  /* 0x0001ca0000087ab9 */ /* 0x000fe20000000a00 */
[----:B------:R-:W-:Y:S01]  /*e850*/  IMAD.MOV.U32 R7, RZ, RZ, 0x1 ;  /* 0x00000001ff077424 */ /* 0x000fe200078e00ff */
[----:B------:R-:W-:Y:S02]  /*e860*/  ULEA.HI.X.SX32 UR38, UR10, UR38, 0x1, UP0 ;  /* 0x000000260a267291 */ /* 0x000fe400080f0e3f */
[----:B------:R-:W-:Y:S01]  /*e870*/  IMAD.U32 R14, RZ, RZ, UR10 ;  /* 0x0000000aff0e7e24 */ /* 0x000fe2000f8e00ff */
[----:B------:R-:W-:-:S02]  /*e880*/  ULEA UR14, UP0, UR7, UR14, 0x2 ;  /* 0x0000000e070e7291 */ /* 0x000fc4000f80103f */
[----:B------:R-:W-:Y:S02]  /*e890*/  UIADD3.X UR6, URZ, UR6, URZ, UP1, !UPT ;  /* 0x000000063f067290 */ /* 0x000fe40008ffe43f */
[----:B------:R-:W-:Y:S02]  /*e8a0*/  ULEA UR4, UP1, UR5, UR8, 0x2 ;  /* 0x0000000805047291 */ /* 0x000fe4000f82103f */
[----:B------:R-:W-:Y:S01]  /*e8b0*/  ULEA.HI.X UR15, UR7, UR15, UR38, 0x2, UP0 ;  /* 0x0000000f070f7291 */ /* 0x000fe200080f1426 */
[----:B------:R-:W-:Y:S01]  /*e8c0*/  IMAD.U32 R16, RZ, RZ, UR14 ;  /* 0x0000000eff107e24 */ /* 0x000fe2000f8e00ff */
[----:B------:R-:W-:Y:S02]  /*e8d0*/  ULEA.HI.X UR5, UR5, UR9, UR6, 0x2, UP1 ;  /* 0x0000000905057291 */ /* 0x000fe400088f1406 */
[----:B------:R-:W-:Y:S02]  /*e8e0*/  IMAD.U32 R15, RZ, RZ, UR4 ;  /* 0x00000004ff0f7e24 */ /* 0x000fe4000f8e00ff */
[----:B------:R-:W-:-:S02]  /*e8f0*/  IMAD.U32 R18, RZ, RZ, UR15 ;  /* 0x0000000fff127e24 */ /* 0x000fc4000f8e00ff */
[----:B------:R-:W-:-:S07]  /*e900*/  IMAD.U32 R17, RZ, RZ, UR5 ;  /* 0x00000005ff117e24 */ /* 0x000fce000f8e00ff */
.L_x_390:
[----:B------:R-:W-:-:S04]  /*e910*/  SHF.L.U32 R8, R11, 0x1f, RZ ;  /* 0x0000001f0b087819 */ /* 0x000fc800000006ff */
[----:B------:R-:W1:Y:S02]  /*e920*/  SYNCS.PHASECHK.TRANS64.TRYWAIT P1, [R5+URZ+0x31838], R8 ;  /* 0x03183808050075a7 */ /* 0x000e64000802017f */
[----:B-1----:R-:W-:Y:S05]  /*e930*/  @!P1 BRA `(.L_x_386) ;  /* 0x0000000c00989947 */ /* 0x002fea0003800000 */
.L_x_400:
[----:B------:R-:W-:Y:S05]  /*e940*/  @P0 BRA `(.L_x_387) ;  /* 0x0000000000140947 */ /* 0x000fea0003800000 */
[----:B------:R-:W-:Y:S01]  /*e950*/  ISETP.NE.AND P1, PT, R13, RZ, PT ;  /* 0x000000ff0d00720c */ /* 0x000fe20003f25270 */
[----:B-1----:R-:W-:-:S04]  /*e960*/  IMAD.MOV.U32 R8, RZ, RZ, 0x8100 ;  /* 0x00008100ff087424 */ /* 0x002fc800078e00ff */
[----:B------:R2:W-:Y:S08]  /*e970*/  SYNCS.ARRIVE.TRANS64 RZ, [R5+URZ+0x31830], R8 ;  /* 0x0318300805ff79a7 */ /* 0x0005f0000800003f */
[----:B------:R-:W-:Y:S05]  /*e980*/  @!P1 BRA `(.L_x_387) ;  /* 0x0000000000049947 */ /* 0x000fea0003800000 */
[----:B------:R-:W-:Y:S01]  /*e990*/  BPT.TRAP 0x1 ;  /* 0x000000040000795c */ /* 0x000fe20000300000 */
.L_x_387:
[----:B-12---:R-:W-:Y:S01]  /*e9a0*/  IMAD.MOV.U32 R8, RZ, RZ, R2 ;  /* 0x000000ffff087224 */ /* 0x006fe200078e0002 */
[----:B------:R-:W-:Y:S01]  /*e9b0*/  R2UR UR19, R14 ;  /* 0x000000000e1372ca */ /* 0x000fe200000e0000 */
[----:B------:R-:W-:Y:S01]  /*e9c0*/  VIADD R12, R12, 0x1 ;  /* 0x000000010c0c7836 */ /* 0x000fe20000000000 */
[----:B------:R-:W-:Y:S01]  /*e9d0*/  R2UR UR14, R5 ;  /* 0x00000000050e72ca */ /* 0x000fe200000e0000 */
[----:B------:R-:W-:Y:S01]  /*e9e0*/  UMOV UR8, 0x0 ;  /* 0x0000000000087882 */ /* 0x000fe20000000000 */
[----:B------:R-:W-:Y:S01]  /*e9f0*/  IADD3 R9, P2, R8, 0x1f0, RZ ;  /* 0x000001f008097810 */ /* 0x000fe20007f5e0ff */
[----:B------:R-:W-:Y:S01]  /*ea00*/  UMOV UR9, 0x14f00000 ;  /* 0x14f0000000097882 */ /* 0x000fe20000000000 */
[C---:B------:R-:W-:Y:S01]  /*ea10*/  ISETP.NE.AND P1, PT, R12.reuse, 0x2, PT ;  /* 0x000000020c00780c */ /* 0x040fe20003f25270 */
[----:B------:R-:W-:Y:S01]  /*ea20*/  UMOV UR18, URZ ;  /* 0x0000003f00127c82 */ /* 0x000fe20008000000 */
[----:B------:R-:W-:Y:S01]  /*ea30*/  R2UR UR6, R9 ;  /* 0x00000000090672ca */ /* 0x000fe200000e0000 */
[----:B------:R-:W-:Y:S01]  /*ea40*/  IMAD.MOV.U32 R9, RZ, RZ, R3 ;  /* 0x000000ffff097224 */ /* 0x000fe200078e0003 */
[----:B------:R-:W-:Y:S01]  /*ea50*/  R2UR UR4, R15 ;  /* 0x000000000f0472ca */ /* 0x000fe200000e0000 */
[----:B------:R-:W-:Y:S01]  /*ea60*/  UMOV UR34, 0x40 ;  /* 0x0000004000227882 */ /* 0x000fe20000000000 */
[----:B------:R-:W-:Y:S01]  /*ea70*/  R2UR UR5, R17 ;  /* 0x00000000110572ca */ /* 0x000fe200000e0000 */
[----:B------:R-:W-:Y:S01]  /*ea80*/  IMAD.X R19, RZ, RZ, R9, P2 ;  /* 0x000000ffff137224 */ /* 0x000fe200010e0609 */
[----:B------:R-:W-:Y:S01]  /*ea90*/  UIADD3 UR19, UR19, -0x40, URZ ;  /* 0xffffffc013137890 */ /* 0x000fe2000fffe03f */
[----:B------:R-:W-:Y:S01]  /*eaa0*/  SEL R20, RZ, 0x1, P1 ;  /* 0x00000001ff147807 */ /* 0x000fe20000800000 */
[----:B------:R-:W-:Y:S01]  /*eab0*/  UIADD3 UR16, UR14, 0x24100, URZ ;  /* 0x000241000e107890 */ /* 0x000fe2000fffe03f */
[----:B------:R-:W-:Y:S01]  /*eac0*/  SEL R12, R12, RZ, P1 ;  /* 0x000000ff0c0c7207 */ /* 0x000fe20000800000 */
[----:B------:R-:W-:Y:S01]  /*ead0*/  UIADD3 UR17, UR14, 0x31830, URZ ;  /* 0x000318300e117890 */ /* 0x000fe2000fffe03f */
[----:B------:R-:W-:Y:S01]  /*eae0*/  R2UR UR7, R19 ;  /* 0x00000000130772ca */ /* 0x000fe200000e0000 */
[----:B------:R-:W-:Y:S01]  /*eaf0*/  UIADD3 UR32, UR14, 0x26100, URZ ;  /* 0x000261000e207890 */ /* 0x000fe2000fffe03f */
[----:B------:R-:W-:Y:S01]  /*eb00*/  LOP3.LUT R7, R7, R20, RZ, 0x3c, !PT ;  /* 0x0000001407077212 */ /* 0x000fe200078e3cff */
[----:B------:R-:W-:Y:S01]  /*eb10*/  UIADD3 UR24, UR14, 0x28100, URZ ;  /* 0x000281000e187890 */ /* 0x000fe2000fffe03f */
[----:B------:R-:W-:Y:S01]  /*eb20*/  IMAD R19, R12, 0x8, R5 ;  /* 0x000000080c137824 */ /* 0x000fe200078e0205 */
[----:B------:R-:W-:Y:S01]  /*eb30*/  UMOV UR36, UR20 ;  /* 0x0000001400247c82 */ /* 0x000fe20008000000 */
[----:B------:R-:W-:Y:S01]  /*eb40*/  UMOV UR37, UR21 ;  /* 0x0000001500257c82 */ /* 0x000fe20008000000 */
[----:B------:R-:W-:Y:S01]  /*eb50*/  UMOV UR33, UR17 ;  /* 0x0000001100217c82 */ /* 0x000fe20008000000 */
[----:B------:R-:W-:Y:S01]  /*eb60*/  UMOV UR35, UR19 ;  /* 0x0000001300237c82 */ /* 0x000fe20008000000 */
[----:B------:R-:W-:Y:S01]  /*eb70*/  UMOV UR26, 0x80 ;  /* 0x00000080001a7882 */ /* 0x000fe20000000000 */
[----:B------:R-:W-:Y:S01]  /*eb80*/  UMOV UR28, UR20 ;  /* 0x00000014001c7c82 */ /* 0x000fe20008000000 */
[----:B------:R-:W-:Y:S01]  /*eb90*/  UMOV UR29, UR21 ;  /* 0x00000015001d7c82 */ /* 0x000fe20008000000 */
[----:B------:R-:W-:Y:S01]  /*eba0*/  UMOV UR25, UR17 ;  /* 0x0000001100197c82 */ /* 0x000fe20008000000 */
[----:B------:R1:W-:Y:S01]  /*ebb0*/  UTMALDG.4D [UR16], [UR6], desc[UR8] ;  /* 0x00000810060075b4 */ /* 0x0003e20008019000 */
[----:B------:R-:W-:Y:S01]  /*ebc0*/  UMOV UR27, UR19 ;  /* 0x00000013001b7c82 */ /* 0x000fe20008000000 */
[----:B------:R-:W-:Y:S01]  /*ebd0*/  SHF.L.U32 R20, R7, 0x1f, RZ ;  /* 0x0000001f07147819 */ /* 0x000fe200000006ff */
[----:B------:R-:W-:Y:S01]  /*ebe0*/  UMOV UR10, 0x10 ;  /* 0x00000010000a7882 */ /* 0x000fe20000000000 */
[----:B------:R-:W-:Y:S01]  /*ebf0*/  UMOV UR15, UR17 ;  /* 0x00000011000f7c82 */ /* 0x000fe20008000000 */
[----:B------:R-:W-:Y:S01]  /*ec00*/  ISETP.NE.AND P2, PT, R0, RZ, PT ;  /* 0x000000ff0000720c */ /* 0x000fe20003f45270 */
[----:B------:R2:W-:Y:S01]  /*ec10*/  UTMALDG.4D [UR32], [UR6], desc[UR8] ;  /* 0x00000820060075b4 */ /* 0x0005e20008019000 */
[----:B------:R2:W-:Y:S01]  /*ec20*/  UTMALDG.4D [UR24], [UR6], desc[UR8] ;  /* 0x00000818060075b4 */ /* 0x0005e20008019000 */
[----:B-1----:R-:W-:-:S02]  /*ec30*/  UIADD3 UR16, UR14, 0x2a100, URZ ;  /* 0x0002a1000e107890 */ /* 0x002fc4000fffe03f */
[----:B------:R-:W-:Y:S01]  /*ec40*/  UIADD3 UR14, UR14, 0x2c300, URZ ;  /* 0x0002c3000e0e7890 */ /* 0x000fe2000fffe03f */
[----:B------:R-:W-:-:S06]  /*ec50*/  UMOV UR18, 0xc0 ;  /* 0x000000c000127882 */ /* 0x000fcc0000000000 */
[----:B------:R2:W-:Y:S02]  /*ec60*/  UTMALDG.4D [UR16], [UR6], desc[UR8] ;  /* 0x00000810060075b4 */ /* 0x0005e40008019000 */
[----:B------:R2:W-:Y:S01]  /*ec70*/  UBLKCP.S.G [UR14], [UR4], UR10 ;  /* 0x0000000e040073ba */ /* 0x0005e2000800020a */
[----:B------:R-:W1:Y:S02]  /*ec80*/  SYNCS.PHASECHK.TRANS64.TRYWAIT P1, [R19+URZ+0x31820], R20 ;  /* 0x03182014130075a7 */ /* 0x000e64000802017f */
[----:B-12---:R-:W-:Y:S05]  /*ec90*/  @!P1 BRA `(.L_x_388) ;  /* 0x0000000800d49947 */ /* 0x006fea0003800000 */
.L_x_402:
[----:B------:R-:W-:Y:S01]  /*eca0*/  LOP3.LUT R11, R11, 0x1, RZ, 0x3c, !PT ;  /* 0x000000010b0b7812 */ /* 0x000fe200078e3cff */
[----:B------:R-:W-:Y:S06]  /*ecb0*/  @P2 BRA `(.L_x_389) ;  /* 0x0000000000142947 */ /* 0x000fec0003800000 */
[----:B------:R-:W-:Y:S01]  /*ecc0*/  ISETP.NE.AND P1, PT, R13, RZ, PT ;  /* 0x000000ff0d00720c */ /* 0x000fe20003f25270 */
[----:B-1----:R-:W-:-:S04]  /*ecd0*/  IMAD.MOV.U32 R20, RZ, RZ, 0x8100 ;  /* 0x00008100ff147424 */ /* 0x002fc800078e00ff */
[----:B------:R2:W-:Y:S08]  /*ece0*/  SYNCS.ARRIVE.TRANS64 RZ, [R19+URZ+0x31810], R20 ;  /* 0x0318101413ff79a7 */ /* 0x0005f0000800003f */
[----:B------:R-:W-:Y:S05]  /*ecf0*/  @!P1 BRA `(.L_x_389) ;  /* 0x0000000000049947 */ /* 0x000fea0003800000 */
[----:B------:R-:W-:Y:S01]  /*ed00*/  BPT.TRAP 0x1 ;  /* 0x000000040000795c */ /* 0x000fe20000300000 */
.L_x_389:
[----:B------:R-:W-:Y:S01]  /*ed10*/  R2UR UR41, R19 ;  /* 0x00000000132972ca */ /* 0x000fe200000e0000 */
[----:B-12---:R-:W-:Y:S01]  /*ed20*/  IMAD R19, R12, 0x8000, R5 ;  /* 0x000080000c137824 */ /* 0x006fe200078e0205 */
        /* <DEDUP_REMOVED lines=14> */
[----:B------:R-:W-:Y:S01]  /*ee10*/  UMOV UR45, UR21 ;  /* 0x00000015002d7c82 */ /* 0x000fe20008000000 */
[----:B------:R-:W-:Y:S01]  /*ee20*/  UMOV UR34, 0x40 ;  /* 0x0000004000227882 */ /* 0x000fe20000000000 */
[----:B------:R-:W-:Y:S01]  /*ee30*/  R2UR UR5, R19 ;  /* 0x00000000130572ca */ /* 0x000fe200000e0000 */
[----:B------:R-:W-:Y:S01]  /*ee40*/  IMAD R19, R12, 0x100, R5 ;  /* 0x000001000c137824 */ /* 0x000fe200078e0205 */
[----:B------:R-:W-:Y:S01]  /*ee50*/  UIADD3 UR40, UR16, 0x14100, URZ ;  /* 0x0001410010287890 */ /* 0x000fe2000fffe03f */
[----:B------:R-:W-:Y:S01]  /*ee60*/  IADD3 R15, P3, R15, 0x100, RZ ;  /* 0x000001000f0f7810 */ /* 0x000fe20007f7e0ff */
[----:B------:R-:W-:Y:S01]  /*ee70*/  UIADD3 UR32, UR16, 0x16100, URZ ;  /* 0x0001610010207890 */ /* 0x000fe2000fffe03f */
[----:B------:R-:W-:Y:S01]  /*ee80*/  IADD3 R16, P2, R16, 0x100, RZ ;  /* 0x0000010010107810 */ /* 0x000fe20007f5e0ff */
[----:B------:R-:W-:Y:S01]  /*ee90*/  UIADD3 UR24, UR16, 0x18100, URZ ;  /* 0x0001810010187890 */ /* 0x000fe2000fffe03f */
[----:B------:R-:W-:Y:S01]  /*eea0*/  R2UR UR8, R19 ;  /* 0x00000000130872ca */ /* 0x000fe200000e0000 */
[----:B------:R-:W-:Y:S01]  /*eeb0*/  UIADD3 UR16, UR16, 0x1a100, URZ ;  /* 0x0001a10010107890 */ /* 0x000fe2000fffe03f */
[----:B------:R-:W-:Y:S01]  /*eec0*/  VIADD R14, R14, 0x40 ;  /* 0x000000400e0e7836 */ /* 0x000fe20000000000 */
        /* <DEDUP_REMOVED lines=10> */
[----:B------:R-:W-:Y:S01]  /*ef70*/  UIADD3 UR8, UR8, 0x2c100, URZ ;  /* 0x0002c10008087890 */ /* 0x000fe2000fffe03f */
[----:B------:R-:W-:Y:S01]  /*ef80*/  IMAD.X R17, RZ, RZ, R17, P3 ;  /* 0x000000ffff117224 */ /* 0x000fe200018e0611 */
[----:B------:R-:W-:Y:S01]  /*ef90*/  UMOV UR18, 0xc0 ;  /* 0x000000c000127882 */ /* 0x000fe20000000000 */
[----:B------:R-:W-:Y:S01]  /*efa0*/  UMOV UR19, UR43 ;  /* 0x0000002b00137c82 */ /* 0x000fe20008000000 */
[----:B------:R-:W-:Y:S01]  /*efb0*/  UMOV UR17, UR41 ;  /* 0x0000002900117c82 */ /* 0x000fe20008000000 */
[----:B------:R-:W-:Y:S01]  /*efc0*/  UMOV UR9, UR41 ;  /* 0x0000002900097c82 */ /* 0x000fe20008000000 */
[----:B------:R1:W-:Y:S01]  /*efd0*/  UTMALDG.4D [UR32], [UR4], desc[UR6] ;  /* 0x00000620040075b4 */ /* 0x0003e20008019000 */
[----:B------:R-:W-:Y:S01]  /*efe0*/  UMOV UR10, 0x10 ;  /* 0x00000010000a7882 */ /* 0x000fe20000000000 */
[----:B------:R-:W-:Y:S01]  /*eff0*/  IMAD.X R18, RZ, RZ, R18, P2 ;  /* 0x000000ffff127224 */ /* 0x000fe200010e0612 */
[----:B------:R1:W-:Y:S01]  /*f000*/  UTMALDG.4D [UR24], [UR4], desc[UR6] ;  /* 0x00000618040075b4 */ /* 0x0003e20008019000 */
[----:B------:R1:W-:Y:S01]  /*f010*/  UTMALDG.4D [UR16], [UR4], desc[UR6] ;  /* 0x00000610040075b4 */ /* 0x0003e20008019000 */
[----:B------:R1:W-:Y:S02]  /*f020*/  UBLKCP.S.G [UR8], [UR14], UR10 ;  /* 0x000000080e0073ba */ /* 0x0003e4000800020a */
[----:B-1----:R-:W-:Y:S05]  /*f030*/  @!P1 BRA `(.L_x_390) ;  /* 0xfffffff800349947 */ /* 0x002fea000383ffff */
[----:B------:R-:W-:-:S07]  /*f040*/  VIADD R12, R12, 0x1 ;  /* 0x000000010c0c7836 */ /* 0x000fce0000000000 */
.L_x_385:
[----:B------:R-:W-:-:S04]  /*f050*/  SHF.L.U32 R0, R11, 0x1f, RZ ;  /* 0x0000001f0b007819 */ /* 0x000fc800000006ff */
[----:B------:R-:W1:Y:S02]  /*f060*/  SYNCS.PHASECHK.TRANS64.TRYWAIT P1, [R5+URZ+0x31838], R0 ;  /* 0x03183800050075a7 */ /* 0x000e64000802017f */
[----:B-1----:R-:W-:Y:S05]  /*f070*/  @!P1 BRA `(.L_x_391) ;  /* 0x0000000400f49947 */ /* 0x002fea0003800000 */
.L_x_403:
[----:B------:R-:W-:Y:S05]  /*f080*/  @P0 BRA `(.L_x_392) ;  /* 0x0000000000140947 */ /* 0x000fea0003800000 */
[----:B------:R-:W-:Y:S01]  /*f090*/  LOP3.LUT P0, RZ, R21, 0x1f, RZ, 0xc0, !PT ;  /* 0x0000001f15ff7812 */ /* 0x000fe2000780c0ff */
[----:B-1----:R-:W-:-:S04]  /*f0a0*/  IMAD.MOV.U32 R0, RZ, RZ, 0x8100 ;  /* 0x00008100ff007424 */ /* 0x002fc800078e00ff */
[----:B------:R2:W-:Y:S08]  /*f0b0*/  SYNCS.ARRIVE.TRANS64 RZ, [R5+URZ+0x31830], R0 ;  /* 0x0318300005ff79a7 */ /* 0x0005f0000800003f */
[----:B------:R-:W-:Y:S05]  /*f0c0*/  @!P0 BRA `(.L_x_392) ;  /* 0x0000000000048947 */ /* 0x000fea0003800000 */
[----:B------:R-:W-:Y:S01]  /*f0d0*/  BPT.TRAP 0x1 ;  /* 0x000000040000795c */ /* 0x000fe20000300000 */
.L_x_392:
[----:B------:R-:W-:Y:S01]  /*f0e0*/  R2UR UR43, R4 ;  /* 0x00000000042b72ca */ /* 0x000fe200000e0000 */
[----:B------:R-:W-:Y:S01]  /*f0f0*/  ULDC.64 UR8, c[0x0][0x728] ;  /* 0x0001ca0000087ab9 */ /* 0x000fe20000000a00 */
[----:B------:R-:W-:Y:S01]  /*f100*/  R2UR UR5, R6 ;  /* 0x00000000060572ca */ /* 0x000fe200000e0000 */
[----:B------:R-:W-:Y:S01]  /*f110*/  UMOV UR42, URZ ;  /* 0x0000003f002a7c82 */ /* 0x000fe20008000000 */
[----:B------:R-:W-:Y:S01]  /*f120*/  IADD3 R8, P0, R8, 0x1f0, RZ ;  /* 0x000001f008087810 */ /* 0x000fe20007f1e0ff */
[----:B------:R-:W-:Y:S01]  /*f130*/  UMOV UR44, UR20 ;  /* 0x00000014002c7c82 */ /* 0x000fe20008000000 */
[----:B------:R-:W-:Y:S01]  /*f140*/  R2UR UR14, R5 ;  /* 0x00000000050e72ca */ /* 0x000fe200000e0000 */
[----:B------:R-:W-:Y:S01]  /*f150*/  UMOV UR45, UR21 ;  /* 0x00000015002d7c82 */ /* 0x000fe20008000000 */
[----:B------:R-:W-:Y:S01]  /*f160*/  R2UR UR6, R8 ;  /* 0x00000000080672ca */ /* 0x000fe200000e0000 */
[----:B------:R-:W-:Y:S01]  /*f170*/  IMAD.X R9, RZ, RZ, R9, P0 ;  /* 0x000000ffff097224 */ /* 0x000fe200000e0609 */
[----:B------:R-:W-:Y:S01]  /*f180*/  UMOV UR34, 0x40 ;  /* 0x0000004000227882 */ /* 0x000fe20000000000 */
[----:B------:R-:W-:Y:S01]  /*f190*/  UMOV UR36, UR20 ;  /* 0x0000001400247c82 */ /* 0x000fe20008000000 */
[----:B------:R-:W-:Y:S01]  /*f1a0*/  UMOV UR37, UR21 ;  /* 0x0000001500257c82 */ /* 0x000fe20008000000 */
[----:B------:R-:W-:Y:S01]  /*f1b0*/  USHF.L.U32 UR43, UR43, 0x6, URZ ;  /* 0x000000062b2b7899 */ /* 0x000fe2000800063f */
[----:B------:R-:W-:Y:S01]  /*f1c0*/  R2UR UR7, R9 ;  /* 0x00000000090772ca */ /* 0x000fe200000e0000 */
[----:B------:R-:W-:Y:S01]  /*f1d0*/  UMOV UR26, 0x80 ;  /* 0x00000080001a7882 */ /* 0x000fe20000000000 */
[----:B------:R-:W-:Y:S01]  /*f1e0*/  UMOV UR28, UR20 ;  /* 0x00000014001c7c82 */ /* 0x000fe20008000000 */
[----:B------:R-:W-:Y:S01]  /*f1f0*/  UIADD3 UR10, UP0, UR43, UR22, URZ ;  /* 0x000000162b0a7290 */ /* 0x000fe2000ff1e03f */
[C---:B------:R-:W-:Y:S01]  /*f200*/  ISETP.NE.AND P0, PT, R12.reuse, 0x2, PT ;  /* 0x000000020c00780c */ /* 0x040fe20003f05270 */
[----:B------:R-:W-:Y:S01]  /*f210*/  UIADD3 UR40, UR14, 0x24100, URZ ;  /* 0x000241000e287890 */ /* 0x000fe2000fffe03f */
[----:B------:R-:W-:Y:S01]  /*f220*/  LOP3.LUT R11, R11, 0x1, RZ, 0x3c, !PT ;  /* 0x000000010b0b7812 */ /* 0x000fe200078e3cff */
[----:B------:R-:W-:Y:S01]  /*f230*/  ULEA.HI.X.SX32 UR5, UR43, UR5, 0x1, UP0 ;  /* 0x000000052b057291 */ /* 0x000fe200080f0e3f */
[----:B-12---:R-:W-:Y:S01]  /*f240*/  SEL R0, RZ, 0x1, P0 ;  /* 0x00000001ff007807 */ /* 0x006fe20000000000 */
[----:B------:R-:W-:Y:S01]  /*f250*/  ULEA UR4, UP0, UR10, UR8, 0x2 ;  /* 0x000000080a047291 */ /* 0x000fe2000f80103f */
[----:B------:R-:W-:Y:S01]  /*f260*/  SEL R2, R12, RZ, P0 ;  /* 0x000000ff0c027207 */ /* 0x000fe20000000000 */
[----:B------:R-:W-:Y:S01]  /*f270*/  UIADD3 UR41, UR14, 0x31830, URZ ;  /* 0x000318300e297890 */ /* 0x000fe2000fffe03f */
[----:B------:R-:W-:Y:S01]  /*f280*/  LOP3.LUT R7, R7, R0, RZ, 0x3c, !PT ;  /* 0x0000000007077212 */ /* 0x000fe200078e3cff */
[----:B------:R-:W-:-:S02]  /*f290*/  UIADD3 UR32, UR14, 0x26100, URZ ;  /* 0x000261000e207890 */ /* 0x000fc4000fffe03f */
[----:B------:R-:W-:Y:S02]  /*f2a0*/  UIADD3 UR24, UR14, 0x28100, URZ ;  /* 0x000281000e187890 */ /* 0x000fe4000fffe03f */
[----:B------:R-:W-:Y:S02]  /*f2b0*/  UIADD3 UR16, UR14, 0x2a100, URZ ;  /* 0x0002a1000e107890 */ /* 0x000fe4000fffe03f */
[----:B------:R-:W-:Y:S02]  /*f2c0*/  ULEA.HI.X UR5, UR10, UR9, UR5, 0x2, UP0 ;  /* 0x000000090a057291 */ /* 0x000fe400080f1405 */
[----:B------:R-:W-:Y:S01]  /*f2d0*/  UIADD3 UR14, UR14, 0x2c300, URZ ;  /* 0x0002c3000e0e7890 */ /* 0x000fe2000fffe03f */
[----:B------:R-:W-:Y:S01]  /*f2e0*/  UMOV UR8, 0x0 ;  /* 0x0000000000087882 */ /* 0x000fe20000000000 */
[----:B------:R-:W-:Y:S01]  /*f2f0*/  UMOV UR9, 0x14f00000 ;  /* 0x14f0000000097882 */ /* 0x000fe20000000000 */
[----:B------:R-:W-:Y:S01]  /*f300*/  UMOV UR33, UR41 ;  /* 0x0000002900217c82 */ /* 0x000fe20008000000 */
[----:B------:R-:W-:Y:S01]  /*f310*/  UMOV UR35, UR43 ;  /* 0x0000002b00237c82 */ /* 0x000fe20008000000 */
[----:B------:R-:W-:Y:S01]  /*f320*/  UMOV UR29, UR21 ;  /* 0x00000015001d7c82 */ /* 0x000fe20008000000 */
[----:B------:R1:W-:Y:S01]  /*f330*/  UTMALDG.4D [UR40], [UR6], desc[UR8] ;  /* 0x00000828060075b4 */ /* 0x0003e20008019000 */
[----:B------:R-:W-:Y:S01]  /*f340*/  UMOV UR25, UR41 ;  /* 0x0000002900197c82 */ /* 0x000fe20008000000 */
[----:B------:R-:W-:Y:S01]  /*f350*/  UMOV UR27, UR43 ;  /* 0x0000002b001b7c82 */ /* 0x000fe20008000000 */
[----:B------:R-:W-:Y:S01]  /*f360*/  UMOV UR18, 0xc0 ;  /* 0x000000c000127882 */ /* 0x000fe20000000000 */
[----:B------:R-:W-:Y:S01]  /*f370*/  UMOV UR17, UR41 ;  /* 0x0000002900117c82 */ /* 0x000fe20008000000 */
[----:B------:R-:W-:Y:S01]  /*f380*/  UMOV UR19, UR43 ;  /* 0x0000002b00137c82 */ /* 0x000fe20008000000 */
[----:B------:R-:W-:Y:S01]  /*f390*/  UMOV UR15, UR41 ;  /* 0x00000029000f7c82 */ /* 0x000fe20008000000 */
[----:B------:R-:W-:Y:S01]  /*f3a0*/  UMOV UR10, 0x10 ;  /* 0x00000010000a7882 */ /* 0x000fe20000000000 */
[----:B------:R1:W-:Y:S01]  /*f3b0*/  UTMALDG.4D [UR32], [UR6], desc[UR8] ;  /* 0x00000820060075b4 */ /* 0x0003e20008019000 */
[----:B------:R1:W-:Y:S01]  /*f3c0*/  UTMALDG.4D [UR24], [UR6], desc[UR8] ;  /* 0x00000818060075b4 */ /* 0x0003e20008019000 */
[----:B------:R1:W-:Y:S01]  /*f3d0*/  UTMALDG.4D [UR16], [UR6], desc[UR8] ;  /* 0x00000810060075b4 */ /* 0x0003e20008019000 */
[----:B------:R1:W-:Y:S02]  /*f3e0*/  UBLKCP.S.G [UR14], [UR4], UR10 ;  /* 0x0000000e040073ba */ /* 0x0003e4000800020a */
[----:B-1----:R-:W-:Y:S01]  /*f3f0*/  NOP ;  /* 0x0000000000007918 */ /* 0x002fe20000000000 */
.L_x_382:
[----:B------:R-:W-:Y:S05]  /*f400*/  BSYNC B1 ;  /* 0x0000000000017941 */ /* 0x000fea0003800000 */
.L_x_380:
[----:B------:R-:W-:-:S03]  /*f410*/  UMOV UR4, 0xffffffff ;  /* 0xffffffff00047882 */ /* 0x000fc60000000000 */
[----:B------:R-:W-:Y:S05]  /*f420*/  BRA.DIV UR4, `(.L_x_393) ;  /* 0x00000006041c7947 */ /* 0x000fea000b800000 */
[----:B------:R-:W-:-:S13]  /*f430*/  ELECT P6, URZ, PT ;  /* 0x00000000003f782f */ /* 0x000fda00038c0000 */
.L_x_406:
[----:B------:R-:W-:Y:S05]  /*f440*/  @!P6 BRA `(.L_x_379) ;  /* 0x00000000007ce947 */ /* 0x000fea0003800000 */
[----:B------:R-:W2:Y:S02]  /*f450*/  LDL R0, [R1] ;  /* 0x0000000001007983 */ /* 0x000ea40000100800 */
[----:B--2---:R-:W-:-:S13]  /*f460*/  R2UR UR4, R0 ;  /* 0x00000000000472ca */ /* 0x004fda00000e0000 */
[----:B------:R-:W-:-:S06]  /*f470*/  ULOP3.LUT UR4, UR4, 0x2, URZ, 0xfc, !UPT ;  /* 0x0000000204047892 */ /* 0x000fcc000f8efc3f */
[----:B------:R-:W-:-:S05]  /*f480*/  IMAD.U32 R0, RZ, RZ, UR4 ;  /* 0x00000004ff007e24 */ /* 0x000fca000f8e00ff */
[----:B------:R-:W-:-:S13]  /*f490*/  ISETP.NE.AND P1, PT, R0, 0x3, PT ;  /* 0x000000030000780c */ /* 0x000fda0003f25270 */
[----:B------:R-:W-:Y:S05]  /*f4a0*/  @!P1 BRA `(.L_x_394) ;  /* 0x0000000000049947 */ /* 0x000fea0003800000 */
[----:B------:R-:W-:Y:S01]  /*f4b0*/  BPT.TRAP 0x1 ;  /* 0x000000040000795c */ /* 0x000fe20000300000 */
.L_x_394:
        /* <DEDUP_REMOVED lines=8> */
.L_x_407:
        /* <DEDUP_REMOVED lines=9> */
.L_x_408:
[----:B------:R-:W-:Y:S05]  /*f5d0*/  @!P1 BRA `(.L_x_397) ;  /* 0x0000000000049947 */ /* 0x000fea0003800000 */
[----:B------:R-:W-:Y:S01]  /*f5e0*/  BPT.TRAP 0x1 ;  /* 0x000000040000795c */ /* 0x000fe20000300000 */
.L_x_397:
[----:B------:R-:W-:-:S07]  /*f5f0*/  SHF.L.U32 R11, R11, 0x1f, RZ ;  /* 0x0000001f0b0b7819 */ /* 0x000fce00000006ff */
.L_x_398:
[----:B--2---:R2:W3:Y:S02]  /*f600*/  SYNCS.PHASECHK.TRANS64.TRYWAIT P0, [R4+URZ+0x31838], R11 ;  /* 0x0318380b040075a7 */ /* 0x0044e4000800017f */
[----:B---3--:R-:W-:Y:S05]  /*f610*/  @!P0 NANOSLEEP.SYNCS 0x989680 ;  /* 0x009896800000895d */ /* 0x008fea0003900000 */
[----:B------:R-:W3:Y:S02]  /*f620*/  @!P0 SYNCS.PHASECHK.TRANS64 P0, [R4+URZ+0x31838], R11 ;  /* 0x0318380b040085a7 */ /* 0x000ee4000800007f */
[----:B---3--:R-:W-:Y:S05]  /*f630*/  @!P0 BRA `(.L_x_398) ;  /* 0xfffffffc00f08947 */ /* 0x008fea000383ffff */
.L_x_379:
[----:B------:R-:W-:Y:S05]  /*f640*/  BSYNC B0 ;  /* 0x0000000000007941 */ /* 0x000fea0003800000 */
.L_x_378:
[----:B------:R-:W-:Y:S05]  /*f650*/  EXIT ;  /* 0x000000000000794d */ /* 0x000fea0003800000 */
.L_x_311:
[----:B-1----:R1:W2:Y:S02]  /*f660*/  SYNCS.PHASECHK.TRANS64.TRYWAIT P0, [R17+URZ+0x31800], R8 ;  /* 0x03180008110075a7 */ /* 0x0022a4000800017f */
[----:B--2---:R-:W-:Y:S05]  /*f670*/  @!P0 NANOSLEEP.SYNCS 0x989680 ;  /* 0x009896800000895d */ /* 0x004fea0003900000 */
[----:B------:R-:W2:Y:S02]  /*f680*/  @!P0 SYNCS.PHASECHK.TRANS64 P0, [R17+URZ+0x31800], R8 ;  /* 0x03180008110085a7 */ /* 0x000ea4000800007f */
[----:B--2---:R-:W-:Y:S05]  /*f690*/  @!P0 BRA `(.L_x_311) ;  /* 0xfffffffc00f08947 */ /* 0x004fea000383ffff */
[----:B------:R-:W-:Y:S05]  /*f6a0*/  BRA `(.L_x_310) ;  /* 0xffffff1400e47947 */ /* 0x000fea000383ffff */
.L_x_315:
[----:B--2---:R2:W3:Y:S02]  /*f6b0*/  SYNCS.PHASECHK.TRANS64.TRYWAIT P0, [R16+URZ+0x31810], R9 ;  /* 0x03181009100075a7 */ /* 0x0044e4000800017f */
[----:B---3--:R-:W-:Y:S05]  /*f6c0*/  @!P0 NANOSLEEP.SYNCS 0x989680 ;  /* 0x009896800000895d */ /* 0x008fea0003900000 */
[----:B------:R-:W3:Y:S02]  /*f6d0*/  @!P0 SYNCS.PHASECHK.TRANS64 P0, [R16+URZ+0x31810], R9 ;  /* 0x03181009100085a7 */ /* 0x000ee4000800007f */
[----:B---3--:R-:W-:Y:S05]  /*f6e0*/  @!P0 BRA `(.L_x_315) ;  /* 0xfffffffc00f08947 */ /* 0x008fea000383ffff */
[----:B------:R-:W-:Y:S05]  /*f6f0*/  BRA `(.L_x_314) ;  /* 0xffffff2000607947 */ /* 0x000fea000383ffff */
.L_x_319:
[----:B------:R1:W1:Y:S02]  /*f700*/  SYNCS.PHASECHK.TRANS64.TRYWAIT P0, [R17+URZ+0x31830], R10 ;  /* 0x0318300a110075a7 */ /* 0x000264000800017f */
[----:B-1----:R-:W-:Y:S05]  /*f710*/  @!P0 NANOSLEEP.SYNCS 0x989680 ;  /* 0x009896800000895d */ /* 0x002fea0003900000 */
[----:B------:R-:W1:Y:S02]  /*f720*/  @!P0 SYNCS.PHASECHK.TRANS64 P0, [R17+URZ+0x31830], R10 ;  /* 0x0318300a110085a7 */ /* 0x000e64000800007f */
[----:B-1----:R-:W-:Y:S05]  /*f730*/  @!P0 BRA `(.L_x_319) ;  /* 0xfffffffc00f08947 */ /* 0x002fea000383ffff */
[----:B------:R-:W-:Y:S05]  /*f740*/  BRA `(.L_x_318) ;  /* 0xffffff4400e87947 */ /* 0x000fea000383ffff */
.L_x_383:
[----:B-1----:R1:W2:Y:S02]  /*f750*/  SYNCS.PHASECHK.TRANS64.TRYWAIT P0, [R5+URZ+0x31820], R2 ;  /* 0x03182002050075a7 */ /* 0x0022a4000800017f */
[----:B--2---:R-:W-:Y:S05]  /*f760*/  @!P0 NANOSLEEP.SYNCS 0x989680 ;  /* 0x009896800000895d */ /* 0x004fea0003900000 */
[----:B------:R-:W2:Y:S02]  /*f770*/  @!P0 SYNCS.PHASECHK.TRANS64 P0, [R5+URZ+0x31820], R2 ;  /* 0x03182002050085a7 */ /* 0x000ea4000800007f */
[----:B--2---:R-:W-:Y:S05]  /*f780*/  @!P0 BRA `(.L_x_383) ;  /* 0xfffffffc00f08947 */ /* 0x004fea000383ffff */
[----:B------:R-:W-:Y:S05]  /*f790*/  BRA `(.L_x_399) ;  /* 0xffffffe800347947 */ /* 0x000fea000383ffff */
.L_x_386:
[----:B-1----:R1:W2:Y:S02]  /*f7a0*/  SYNCS.PHASECHK.TRANS64.TRYWAIT P1, [R5+URZ+0x31838], R8 ;  /* 0x03183808050075a7 */ /* 0x0022a4000802017f */
[----:B--2---:R-:W-:Y:S05]  /*f7b0*/  @!P1 NANOSLEEP.SYNCS 0x989680 ;  /* 0x009896800000995d */ /* 0x004fea0003900000 */
[----:B------:R-:W2:Y:S02]  /*f7c0*/  @!P1 SYNCS.PHASECHK.TRANS64 P1, [R5+URZ+0x31838], R8 ;  /* 0x03183808050095a7 */ /* 0x000ea4000802007f */
[----:B--2---:R-:W-:Y:S05]  /*f7d0*/  @!P1 BRA `(.L_x_386) ;  /* 0xfffffffc00f09947 */ /* 0x004fea000383ffff */
[----:B------:R-:W-:Y:S05]  /*f7e0*/  BRA `(.L_x_400) ;  /* 0xfffffff000547947 */ /* 0x000fea000383ffff */
.L_x_388:
[----:B------:R-:W-:-:S07]  /*f7f0*/  SHF.L.U32 R20, R7, 0x1f, RZ ;  /* 0x0000001f07147819 */ /* 0x000fce00000006ff */
.L_x_401:
[----:B-1----:R1:W2:Y:S02]  /*f800*/  SYNCS.PHASECHK.TRANS64.TRYWAIT P1, [R19+URZ+0x31820], R20 ;  /* 0x03182014130075a7 */ /* 0x0022a4000802017f */
[----:B--2---:R-:W-:Y:S05]  /*f810*/  @!P1 NANOSLEEP.SYNCS 0x989680 ;  /* 0x009896800000995d */ /* 0x004fea0003900000 */
[----:B------:R-:W2:Y:S02]  /*f820*/  @!P1 SYNCS.PHASECHK.TRANS64 P1, [R19+URZ+0x31820], R20 ;  /* 0x03182014130095a7 */ /* 0x000ea4000802007f */
[----:B--2---:R-:W-:Y:S05]  /*f830*/  @!P1 BRA `(.L_x_401) ;  /* 0xfffffffc00f09947 */ /* 0x004fea000383ffff */
[----:B------:R-:W-:Y:S05]  /*f840*/  BRA `(.L_x_402) ;  /* 0xfffffff400147947 */ /* 0x000fea000383ffff */
.L_x_391:
[----:B-1----:R1:W2:Y:S02]  /*f850*/  SYNCS.PHASECHK.TRANS64.TRYWAIT P1, [R5+URZ+0x31838], R0 ;  /* 0x03183800050075a7 */ /* 0x0022a4000802017f */
[----:B--2---:R-:W-:Y:S05]  /*f860*/  @!P1 NANOSLEEP.SYNCS 0x989680 ;  /* 0x009896800000995d */ /* 0x004fea0003900000 */
[----:B------:R-:W2:Y:S02]  /*f870*/  @!P1 SYNCS.PHASECHK.TRANS64 P1, [R5+URZ+0x31838], R0 ;  /* 0x03183800050095a7 */ /* 0x000ea4000802007f */
[----:B--2---:R-:W-:Y:S05]  /*f880*/  @!P1 BRA `(.L_x_391) ;  /* 0xfffffffc00f09947 */ /* 0x004fea000383ffff */
[----:B------:R-:W-:Y:S05]  /*f890*/  BRA `(.L_x_403) ;  /* 0xfffffff400f87947 */ /* 0x000fea000383ffff */
.L_x_393:
[----:B------:R-:W-:Y:S01]  /*f8a0*/  BSSY B1, `(.L_x_404) ;  /* 0x0000006000017945 */ /* 0x000fe20003800000 */
[----:B------:R-:W-:-:S07]  /*f8b0*/  IMAD.MOV.U32 R15, RZ, RZ, -0x1 ;  /* 0xffffffffff0f7424 */ /* 0x000fce00078e00ff */
[----:B------:R-:W-:Y:S05]  /*f8c0*/  WARPSYNC.COLLECTIVE R15, `(.L_x_405) ;  /* 0x000000000f0c7348 */ /* 0x000fea0003c00000 */
[----:B------:R-:W-:Y:S02]  /*f8d0*/  ELECT P6, UR62, PT ;  /* 0x00000000003e782f */ /* 0x000fe400038c0000 */
[----:B------:R-:W-:Y:S01]  /*f8e0*/  MOV R14, UR62 ;  /* 0x0000003e000e7c02 */ /* 0x000fe20008000f00 */
[----:B------:R-:W-:Y:S10]  /*f8f0*/  ENDCOLLECTIVE ;  /* 0x000000000000791b */ /* 0x000ff40003800000 */
.L_x_405:
[----:B------:R-:W-:Y:S05]  /*f900*/  BSYNC B1 ;  /* 0x0000000000017941 */ /* 0x000fea0003800000 */
.L_x_404:
[----:B------:R-:W-:Y:S05]  /*f910*/  BRA `(.L_x_406) ;  /* 0xfffffff800c87947 */ /* 0x000fea000383ffff */
.L_x_395:
[----:B-1----:R1:W2:Y:S02]  /*f920*/  SYNCS.PHASECHK.TRANS64.TRYWAIT P0, [R5+URZ], R0 ;  /* 0x00000000050075a7 */ /* 0x0022a4000800017f */
[----:B--2---:R-:W-:Y:S05]  /*f930*/  @!P0 NANOSLEEP.SYNCS 0x989680 ;  /* 0x009896800000895d */ /* 0x004fea0003900000 */
[----:B------:R-:W2:Y:S02]  /*f940*/  @!P0 SYNCS.PHASECHK.TRANS64 P0, [R5+URZ], R0 ;  /* 0x00000000050085a7 */ /* 0x000ea4000800007f */
[----:B--2---:R-:W-:Y:S05]  /*f950*/  @!P0 BRA `(.L_x_395) ;  /* 0xfffffffc00f08947 */ /* 0x004fea000383ffff */
[----:B------:R-:W-:Y:S05]  /*f960*/  BRA `(.L_x_407) ;  /* 0xfffffff800f47947 */ /* 0x000fea000383ffff */
.L_x_396:
[----:B-1----:R1:W2:Y:S02]  /*f970*/  SYNCS.PHASECHK.TRANS64.TRYWAIT P0, [R3+URZ], R0 ;  /* 0x00000000030075a7 */ /* 0x0022a4000800017f */
[----:B--2---:R-:W-:Y:S05]  /*f980*/  @!P0 NANOSLEEP.SYNCS 0x989680 ;  /* 0x009896800000895d */ /* 0x004fea0003900000 */
[----:B------:R-:W2:Y:S02]  /*f990*/  @!P0 SYNCS.PHASECHK.TRANS64 P0, [R3+URZ], R0 ;  /* 0x00000000030085a7 */ /* 0x000ea4000800007f */
[----:B--2---:R-:W-:Y:S05]  /*f9a0*/  @!P0 BRA `(.L_x_396) ;  /* 0xfffffffc00f08947 */ /* 0x004fea000383ffff */
[----:B------:R-:W-:Y:S05]  /*f9b0*/  BRA `(.L_x_408) ;  /* 0xfffffffc00047947 */ /* 0x000fea000383ffff */
.L_x_409:
        /* <DEDUP_REMOVED lines=12> */
.L_x_1149:


//--------------------- .text._ZN7cutlass13device_kernelIN5flash11enable_sm90INS1_16FlashAttnBwdSm90INS1_25CollectiveMainloopBwdSm90ILi2ELi1ELi1EN4cute5tupleIJNS5_1CILi1EEES8_S8_EEENS6_IJNS7_ILi64EEENS7_ILi80EEENS7_ILi256EEEEEENS_10bfloat16_tEfNS_4arch4Sm90ELb0ELb1ELb1ELb0ELb0ELb0ELb1ELb1ELi2ELi1ELi1ELi1ELb0EEENS1_24CollectiveEpilogueBwdGQAISD_fSG_Li256ELb0ELb0EEENS1_19SingleTileSchedulerILb0ELb0ELb0ELi80EEEEEEEEEvNT_6ParamsE --------------------------
	.section	.text._ZN7cutlass13device_kernelIN5flash11enable_sm90INS1_16FlashAttnBwdSm90INS1_25CollectiveMainloopBwdSm90ILi2ELi1ELi1EN4cute5tupleIJNS5_1CILi1EEES8_S8_EEENS6_IJNS7_ILi64EEENS7_ILi80EEENS7_ILi256EEEEEENS_10bfloat16_tEfNS_4arch4Sm90ELb0ELb1ELb1ELb0ELb0ELb0ELb1ELb1ELi2ELi1ELi1ELi1ELb0EEENS1_24CollectiveEpilogueBwdGQAISD_fSG_Li256ELb0ELb0EEENS1_19SingleTileSchedulerILb0ELb0ELb0ELi80EEEEEEEEEvNT_6ParamsE,"ax",@progbits
	.align	128
.text._ZN7cutlass13device_kernelIN5flash11enable_sm90INS1_16FlashAttnBwdSm90INS1_25CollectiveMainloopBwdSm90ILi2ELi1ELi1EN4cute5tupleIJNS5_1CILi1EEES8_S8_EEENS6_IJNS7_ILi64EEENS7_ILi80EEENS7_ILi256EEEEEENS_10bfloat16_tEfNS_4arch4Sm90ELb0ELb1ELb1ELb0ELb0ELb0ELb1ELb1ELi2ELi1ELi1ELi1ELb0EEENS1_24CollectiveEpilogueBwdGQAISD_fSG_Li256ELb0ELb0EEENS1_19SingleTileSchedulerILb0ELb0ELb0ELi80EEEEEEEEEvNT_6ParamsE:
        .type           _ZN7cutlass13device_kernelIN5flash11enable_sm90INS1_16FlashAttnBwdSm90INS1_25CollectiveMainloopBwdSm90ILi2ELi1ELi1EN4cute5tupleIJNS5_1CILi1EEES8_S8_EEENS6_IJNS7_ILi64EEENS7_ILi80EEENS7_ILi256EEEEEENS_10bfloat16_tEfNS_4arch4Sm90ELb0ELb1ELb1ELb0ELb0ELb0ELb1ELb1ELi2ELi1ELi1ELi1ELb0EEENS1_24CollectiveEpilogueBwdGQAISD_fSG_Li256ELb0ELb0EEENS1_19SingleTileSchedulerILb0ELb0ELb0ELi80EEEEEEEEEvNT_6ParamsE,@function
        .size           _ZN7cutlass13device_kernelIN5flash11enable_sm90INS1_16FlashAttnBwdSm90INS1_25CollectiveMainloopBwdSm90ILi2ELi1ELi1EN4cute5tupleIJNS5_1CILi1EEES8_S8_EEENS6_IJNS7_ILi64EEENS7_ILi80EEENS7_ILi256EEEEEENS_10bfloat16_tEfNS_4arch4Sm90ELb0ELb1ELb1ELb0ELb0ELb0ELb1ELb1ELi2ELi1ELi1ELi1ELb0EEENS1_24CollectiveEpilogueBwdGQAISD_fSG_Li256ELb0ELb0EEENS1_19SingleTileSchedulerILb0ELb0ELb0ELi80EEEEEEEEEvNT_6ParamsE,(.L_x_1150 - _ZN7cutlass13device_kernelIN5flash11enable_sm90INS1_16FlashAttnBwdSm90INS1_25CollectiveMainloopBwdSm90ILi2ELi1ELi1EN4cute5tupleIJNS5_1CILi1EEES8_S8_EEENS6_IJNS7_ILi64EEENS7_ILi80EEENS7_ILi256EEEEEENS_10bfloat16_tEfNS_4arch4Sm90ELb0ELb1ELb1ELb0ELb0ELb0ELb1ELb1ELi2ELi1ELi1ELi1ELb0EEENS1_24CollectiveEpilogueBwdGQAISD_fSG_Li256ELb0ELb0EEENS1_19SingleTileSchedulerILb0ELb0ELb0ELi80EEEEEEEEEvNT_6ParamsE)
        .other          _ZN7cutlass13device_kernelIN5flash11enable_sm90INS1_16FlashAttnBwdSm90INS1_25CollectiveMainloopBwdSm90ILi2ELi1ELi1EN4cute5tupleIJNS5_1CILi1EEES8_S8_EEENS6_IJNS7_ILi64EEENS7_ILi80EEENS7_ILi256EEEEEENS_10bfloat16_tEfNS_4arch4Sm90ELb0ELb1ELb1ELb0ELb0ELb0ELb1ELb1ELi2ELi1ELi1ELi1ELb0EEENS1_24CollectiveEpilogueBwdGQAISD_fSG_Li256ELb0ELb0EEENS1_19SingleTileSchedulerILb0ELb0ELb0ELi80EEEEEEEEEvNT_6ParamsE,@"STO_CUDA_ENTRY STV_DEFAULT"
_ZN7cutlass13device_kernelIN5flash11enable_sm90INS1_16FlashAttnBwdSm90INS1_25CollectiveMainloopBwdSm90ILi2ELi1ELi1EN4cute5tupleIJNS5_1CILi1EEES8_S8_EEENS6_IJNS7_ILi64EEENS7_ILi80EEENS7_ILi256EEEEEENS_10bfloat16_tEfNS_4arch4Sm90ELb0ELb1ELb1ELb0ELb0ELb0ELb1ELb1ELi2ELi1ELi1ELi1ELb0EEENS1_24CollectiveEpilogueBwdGQAISD_fSG_Li256ELb0ELb0EEENS1_19SingleTileSchedulerILb0ELb0ELb0ELi80EEEEEEEEEvNT_6ParamsE:
        /* <DEDUP_REMOVED lines=24> */
.L_x_411:
[----:B------:R-:W-:Y:S05]  /*0180*/  BSYNC B0 ;  /* 0x0000000000007941 */ /* 0x000fea0003800000 */
.L_x_410:
        /* <DEDUP_REMOVED lines=39> */
.L_x_412:
        /* <DEDUP_REMOVED lines=20> */
.L_x_413:
[----:B------:R-:W-:Y:S01]  /*0540*/  PLOP3.LUT P0, PT, PT, PT, UP0, 0x80, 0x0 ;  /* 0x000000000000781c */ /* 0x000fe20003f0f008 */
[----:B------:R-:W-:Y:S01]  /*0550*/  NOP ;  /* 0x0000000000007918 */ /* 0x000fe20000000000 */
[----:B------:R-:W-:Y:S01]  /*0560*/  BSSY B0, `(.L_x_414) ;  /* 0x0000ae4000007945 */ /* 0x000fe20003800000 */
[----:B------:R-:W-:Y:S01]  /*0570*/  LOP3.LUT R4, R21, 0x7f, RZ, 0xc0, !PT ;  /* 0x0000007f15047812 */ /* 0x000fe200078ec0ff */
[----:B-1234-:R-:W-:Y:S09]  /*0580*/  BAR.SYNC.DEFER_BLOCKING 0x0 ;  /* 0x0000000000007b1d */ /* 0x01eff20000010000 */
[----:B------:R-:W-:Y:S05]  /*0590*/  @!P0 BRA `(.L_x_415) ;  /* 0x0000009000c88947 */ /* 0x000fea0003800000 */
.L_x_416:
[----:B------:R-:W-:-:S08]  /*05a0*/  NOP ;  /* 0x0000000000007918 */ /* 0x000fd00000000000 */
[----:B------:R-:W1:Y:S02]  /*05b0*/  USETMAXREG.TRY_ALLOC.CTAPOOL UP0, 0xf0 ;  /* 0x000000f0000079c8 */ /* 0x000e640008000600 */
[----:B-1----:R-:W-:-:S13]  /*05c0*/  PLOP3.LUT P0, PT, PT, PT, UP0, 0x80, 0x0 ;  /* 0x000000000000781c */ /* 0x002fda0003f0f008 */
[----:B------:R-:W-:Y:S05]  /*05d0*/  @!P0 BRA `(.L_x_416) ;  /* 0xfffffffc00f08947 */ /* 0x000fea000383ffff */
[----:B------:R-:W1:Y:S02]  /*05e0*/  S2UR UR4, SR_CTAID.Z ;  /* 0x00000000000479c3 */ /* 0x000e640000002700 */
[----:B-1----:R-:W-:-:S13]  /*05f0*/  ISETP.LE.AND P0, PT, RZ, UR4, PT ;  /* 0x00000004ff007c0c */ /* 0x002fda000bf03270 */
[----:B------:R-:W-:Y:S05]  /*0600*/  @!P0 BRA `(.L_x_417) ;  /* 0x000000ac00648947 */ /* 0x000fea0003800000 */
        /* <DEDUP_REMOVED lines=103> */
.L_x_418:
[----:B------:R-:W-:Y:S02]  /*0c80*/  ISETP.GT.AND P1, PT, R234, R5, PT ;  /* 0x00000005ea00720c */ /* 0x000fe40003f24270 */
        /* <DEDUP_REMOVED lines=21> */
.L_x_420:
        /* <DEDUP_REMOVED lines=97> */
[----:B------:R-:W-:Y:S01]  /*13f0*/  ULDC.64 UR60, c[0x0][0x208] ;  /* 0x00008200003c7ab9 */ /* 0x000fe20000000a00 */
        /* <DEDUP_REMOVED lines=44> */
.L_x_440:
[----:B------:R-:W-:-:S13]  /*16c0*/  R2UR UR4, R236 ;  /* 0x00000000ec0472ca */ /* 0x000fda00000e0000 */
[----:B------:R-:W-:-:S06]  /*16d0*/  UISETP.NE.AND UP0, UPT, UR4, 0x3, UPT ;  /* 0x000000030400788c */ /* 0x000fcc000bf05270 */
[----:B------:R-:W-:-:S13]  /*16e0*/  PLOP3.LUT P0, PT, PT, PT, UP0, 0x40, 0x0 ;  /* 0x000000000000781c */ /* 0x000fda0003f0e808 */
[----:B-1----:R-:W-:Y:S05]  /*16f0*/  @P0 BRA `(.L_x_422) ;  /* 0x0000000000040947 */ /* 0x002fea0003800000 */
[----:B------:R-:W-:Y:S01]  /*1700*/  BPT.TRAP 0x1 ;  /* 0x000000040000795c */ /* 0x000fe20000300000 */
.L_x_422:
[----:B------:R-:W-:Y:S01]  /*1710*/  PLOP3.LUT P1, PT, PT, PT, UP0, 0x40, 0x0 ;  /* 0x000000000000781c */ /* 0x000fe20003f2e808 */
[----:B------:R-:W-:Y:S01]  /*1720*/  IMAD R16, R2, 0x8, R17 ;  /* 0x0000000802107824 */ /* 0x000fe200078e0211 */
[----:B------:R-:W-:-:S04]  /*1730*/  SHF.L.U32 R9, R19, 0x1f, RZ ;  /* 0x0000001f13097819 */ /* 0x000fc800000006ff */
[----:B------:R1:W2:Y:S07]  /*1740*/  SYNCS.PHASECHK.TRANS64.TRYWAIT P0, [R16+URZ+0x31810], R9 ;  /* 0x03181009100075a7 */ /* 0x0002ae000800017f */
[----:B------:R-:W-:Y:S05]  /*1750*/  @P1 BRA `(.L_x_423) ;  /* 0x0000000000041947 */ /* 0x000fea0003800000 */
[----:B------:R-:W-:Y:S01]  /*1760*/  BPT.TRAP 0x1 ;  /* 0x000000040000795c */ /* 0x000fe20000300000 */
.L_x_423:
        /* <DEDUP_REMOVED lines=11> */
.L_x_424:
[----:B------:R-:W-:Y:S01]  /*1820*/  IMAD R6, R2, 0x800, R11 ;  /* 0x0000080002067824 */ /* 0x000fe200078e020b */
[C---:B------:R-:W-:Y:S01]  /*1830*/  R2UR UR6, R5.reuse ;  /* 0x00000000050672ca */ /* 0x040fe200000e0000 */
[C---:B------:R-:W-:Y:S01]  /*1840*/  VIADD R8, R5.reuse, 0x80 ;  /* 0x0000008005087836 */ /* 0x040fe20000000000 */
[----:B------:R-:W-:Y:S01]  /*1850*/  WARPGROUP.ARRIVE ;  /* 0x00000000000079c5 */ /* 0x000fe20000000000 */
[C---:B-12---:R-:W-:Y:S01]  /*1860*/  VIADD R9, R5.reuse, 0x100 ;  /* 0x0000010005097836 */ /* 0x046fe20000000000 */
[----:B------:R-:W-:Y:S01]  /*1870*/  R2UR UR4, R6 ;  /* 0x00000000060472ca */ /* 0x000fe200000e0000 */
[----:B------:R-:W-:Y:S01]  /*1880*/  UMOV UR7, 0x40000000 ;  /* 0x4000000000077882 */ /* 0x000fe20000000000 */
[----:B------:R-:W-:Y:S01]  /*1890*/  R2UR UR8, R8 ;  /* 0x00000000080872ca */ /* 0x000fe200000e0000 */
[----:B------:R-:W-:Y:S01]  /*18a0*/  VIADD R8, R5, 0x180 ;  /* 0x0000018005087836 */ /* 0x000fe20000000000 */
[----:B------:R-:W-:Y:S01]  /*18b0*/  R2UR UR9, R9 ;  /* 0x00000000090972ca */ /* 0x000fe200000e0000 */
[----:B------:R-:W-:Y:S01]  /*18c0*/  VIADD R9, R5, 0x200 ;  /* 0x0000020005097836 */ /* 0x000fe20000000000 */
[----:B------:R-:W-:Y:S01]  /*18d0*/  UMOV UR5, 0x40000040 ;  /* 0x4000004000057882 */ /* 0x000fe20000000000 */
[----:B------:R-:W-:-:S02]  /*18e0*/  PLOP3.LUT P0, PT, PT, PT, UP0, 0x40, 0x0 ;  /* 0x000000000000781c */ /* 0x000fc40003f0e808 */
[----:B------:R-:W-:Y:S01]  /*18f0*/  R2UR UR10, R8 ;  /* 0x00000000080a72ca */ /* 0x000fe200000e0000 */
[----:B------:R-:W-:Y:S01]  /*1900*/  VIADD R8, R6, 0x2 ;  /* 0x0000000206087836 */ /* 0x000fe20000000000 */
[----:B------:R-:W-:Y:S01]  /*1910*/  R2UR UR11, R9 ;  /* 0x00000000090b72ca */ /* 0x000fe200000e0000 */
[----:B------:R-:W-:Y:S01]  /*1920*/  VIADD R9, R5, 0x2 ;  /* 0x0000000205097836 */ /* 0x000fe20000000000 */
        /* <DEDUP_REMOVED lines=398> */
[----:B------:R-:W-:Y:S01]  /*3210*/  VIADD R8, R5, 0x906 ;  /* 0x0000090605087836 */ /* 0x000fe20000000000 */
[----:B------:R-:W-:Y:S01]  /*3220*/  R2UR UR9, R6 ;  /* 0x00000000060972ca */ /* 0x000fe200000e0000 */
[----:B------:R-:W-:-:S02]  /*3230*/  IMAD R6, R2, 0x40, R18 ;  /* 0x0000004002067824 */ /* 0x000fc400078e0212 */
[----:B------:R-:W-:Y:S01]  /*3240*/  VIADD R5, R5, 0x986 ;  /* 0x0000098605057836 */ /* 0x000fe20000000000 */
[----:B------:R-:W-:Y:S01]  /*3250*/  R2UR UR10, R8 ;  /* 0x00000000080a72ca */ /* 0x000fe200000e0000 */
[----:B------:R-:W-:-:S03]  /*3260*/  IMAD R8, R6, 0x4, R17 ;  /* 0x0000000406087824 */ /* 0x000fc600078e0211 */
[----:B------:R-:W-:Y:S02]  /*3270*/  R2UR UR11, R5 ;  /* 0x00000000050b72ca */ /* 0x000fe400000e0000 */
[----:B------:R1:W2:Y:S04]  /*3280*/  LDS R6, [R8+0x2c100] ;  /* 0x02c1000008067984 */ /* 0x0002a80000000800 */
[----:B------:R1:W3:Y:S01]  /*3290*/  LDS R5, [R8+0x2c120] ;  /* 0x02c1200008057984 */ /* 0x0002e20000000800 */
        /* <DEDUP_REMOVED lines=13> */
[----:B-1----:R-:W-:Y:S05]  /*3370*/  @P0 BRA `(.L_x_426) ;  /* 0x0000000000040947 */ /* 0x002fea0003800000 */
[----:B------:R-:W-:Y:S01]  /*3380*/  BPT.TRAP 0x1 ;  /* 0x000000040000795c */ /* 0x000fe20000300000 */
.L_x_426:
[----:B------:R-:W-:Y:S02]  /*3390*/  R2UR UR4, R228 ;  /* 0x00000000e40472ca */ /* 0x000fe400000e0000 */
[----:B------:R-:W-:-:S11]  /*33a0*/  PLOP3.LUT P1, PT, PT, PT, UP0, 0x40, 0x0 ;  /* 0x000000000000781c */ /* 0x000fd60003f2e808 */
[----:B------:R-:W-:-:S05]  /*33b0*/  IMAD.U32 R10, RZ, RZ, UR4 ;  /* 0x00000004ff0a7e24 */ /* 0x000fca000f8e00ff */
[----:B------:R-:W-:-:S04]  /*33c0*/  SHF.L.U32 R10, R10, 0x1f, RZ ;  /* 0x0000001f0a0a7819 */ /* 0x000fc800000006ff */
[----:B------:R1:W4:Y:S01]  /*33d0*/  SYNCS.PHASECHK.TRANS64.TRYWAIT P0, [R17+URZ+0x31830], R10 ;  /* 0x0318300a110075a7 */ /* 0x000322000800017f */
[----:B------:R-:W-:Y:S05]  /*33e0*/  @P1 BRA `(.L_x_427) ;  /* 0x0000000000041947 */ /* 0x000fea0003800000 */
[----:B------:R-:W-:Y:S01]  /*33f0*/  BPT.TRAP 0x1 ;  /* 0x000000040000795c */ /* 0x000fe20000300000 */
.L_x_427:
        /* <DEDUP_REMOVED lines=11> */
.L_x_428:
        /* <DEDUP_REMOVED lines=13> */
[----:B------:R-:W-:-:S03]  /*3580*/  R2UR UR11, R10 ;  /* 0x000000000a0b72ca */ /* 0x000fc600000e0000 */
[----:B------:R-:W-:Y:S01]  /*3590*/  HGMMA.64x8x16.F32.BF16 R44, gdesc[UR4], RZ, !UPT ;  /* 0x00000000042c79f0 */ /* 0x000fe2000c7018ff */
[----:B------:R-:W-:Y:S01]  /*35a0*/  UMOV UR7, 0x40000000 ;  /* 0x4000000000077882 */ /* 0x000fe20000000000 */
[----:B------:R-:W-:Y:S02]  /*35b0*/  UMOV UR6, UR8 ;  /* 0x0000000800067c82 */ /* 0x000fe40008000000 */
[----:B------:R-:W-:Y:S01]  /*35c0*/  HGMMA.64x8x16.F32.BF16 R48, gdesc[UR4], RZ, !UPT ;  /* 0x00000000043079f0 */ /* 0x000fe2000c7018ff */
[----:B------:R-:W-:Y:S01]  /*35d0*/  UMOV UR6, UR9 ;  /* 0x0000000900067c82 */ /* 0x000fe20008000000 */
[----:B------:R-:W-:Y:S02]  /*35e0*/  UMOV UR7, 0x40000000 ;  /* 0x4000000000077882 */ /* 0x000fe40000000000 */
[----:B------:R-:W-:Y:S01]  /*35f0*/  HGMMA.64x8x16.F32.BF16 R52, gdesc[UR4], RZ, !UPT ;  /* 0x00000000043479f0 */ /* 0x000fe2000c7018ff */
[----:B------:R-:W-:Y:S01]  /*3600*/  UMOV UR6, UR10 ;  /* 0x0000000a00067c82 */ /* 0x000fe20008000000 */
[----:B------:R-:W-:-:S02]  /*3610*/  UMOV UR7, 0x40000000 ;  /* 0x4000000000077882 */ /* 0x000fc40000000000 */
[----:B------:R-:W-:Y:S01]  /*3620*/  HGMMA.64x8x16.F32.BF16 R216, gdesc[UR4], RZ, !UPT ;  /* 0x0000000004d879f0 */ /* 0x000fe2000c7018ff */
[----:B------:R-:W-:Y:S01]  /*3630*/  UMOV UR6, UR11 ;  /* 0x0000000b00067c82 */ /* 0x000fe20008000000 */
[----:B------:R-:W-:Y:S02]  /*3640*/  UMOV UR7, 0x40000000 ;  /* 0x4000000000077882 */ /* 0x000fe40000000000 */
[----:B------:R-:W-:Y:S01]  /*3650*/  HGMMA.64x8x16.F32.BF16 R220, gdesc[UR4], RZ, !UPT ;  /* 0x0000000004dc79f0 */ /* 0x000fe2000c7018ff */
        /* <DEDUP_REMOVED lines=374> */
[----:B------:R-:W-:Y:S01]  /*4dc0*/  UMOV UR7, 0x40000000 ;  /* 0x4000000000077882 */ /* 0x000fe20000000000 */
[----:B------:R-:W-:Y:S01]  /*4dd0*/  R2UR UR9, R9 ;  /* 0x00000000090972ca */ /* 0x000fe200000e0000 */
[----:B------:R-:W-:Y:S01]  /*4de0*/  HGMMA.64x8x16.F32.BF16 R216, gdesc[UR4], R216 ;  /* 0x0000000004d879f0 */ /* 0x000fe200087018d8 */
[----:B------:R-:W-:Y:S01]  /*4df0*/  UMOV UR6, UR11 ;  /* 0x0000000b00067c82 */ /* 0x000fe20008000000 */
[----:B------:R-:W-:-:S02]  /*4e00*/  UMOV UR7, 0x40000000 ;  /* 0x4000000000077882 */ /* 0x000fc40000000000 */
        /* <DEDUP_REMOVED lines=8> */
[C---:B------:R-:W-:Y:S02]  /*4e90*/  VIADD R8, R7.reuse, 0x906 ;  /* 0x0000090607087836 */ /* 0x040fe40000000000 */
        /* <DEDUP_REMOVED lines=17> */
[----:B------:R-:W-:Y:S01]  /*4fb0*/  ULDC UR6, c[0x0][0x750] ;  /* 0x0001d40000067ab9 */ /* 0x000fe20000000800 */
[----:B------:R-:W-:Y:S01]  /*4fc0*/  ULDC.64 UR4, c[0x0][0x748] ;  /* 0x0001d20000047ab9 */ /* 0x000fe20000000a00 */
[----:B------:R-:W-:Y:S01]  /*4fd0*/  UISETP.GE.AND UP1, UPT, UR6, 0x1, UPT ;  /* 0x000000010600788c */ /* 0x000fe2000bf26270 */
[----:B------:R-:W-:-:S02]  /*4fe0*/  WARPGROUP.DEPBAR.LE gsb0, 0x1 ;  /* 0x00008000000079c5 */ /* 0x000fc40000010100 */
        /* <DEDUP_REMOVED lines=20> */
[----:B------:R-:W-:Y:S01]  /*5130*/  PLOP3.LUT P1, PT, PT, PT, UP1, 0x80, 0x0 ;  /* 0x000000000000781c */ /* 0x000fe20003f2f018 */
[----:B------:R-:W1:Y:S01]  /*5140*/  MUFU.TANH R7, R7 ;  /* 0x0000000700077308 */ /* 0x000e620000002400 */
[----:B------:R-:W-:Y:S01]  /*5150*/  ULOP3.LUT UR4, URZ, UR4, URZ, 0x33, !UPT ;  /* 0x000000043f047292 */ /* 0x000fe2000f8e333f */
[----:B------:R-:W-:-:S02]  /*5160*/  VIADD R24, R232, UR5 ;  /* 0x00000005e8187c36 */ /* 0x000fc40008000000 */
[----:B------:R-:W-:-:S03]  /*5170*/  IMAD R38, R3, 0x40, R18 ;  /* 0x0000004003267824 */ /* 0x000fc600078e0212 */
[----:B------:R-:W-:Y:S01]  /*5180*/  VIADD R33, R232, UR4 ;  /* 0x00000004e8217c36 */ /* 0x000fe20008000000 */
[----:B------:R-:W4:Y:S01]  /*5190*/  MUFU.TANH R8, R8 ;  /* 0x0000000800087308 */ /* 0x000f220000002400 */
[C---:B------:R-:W-:Y:S02]  /*51a0*/  VIADDMNMX R32, R38.reuse, R24, R233, PT ;  /* 0x0000001826207246 */ /* 0x040fe400038001e9 */
[----:B------:R-:W-:-:S05]  /*51b0*/  IMAD.IADD R226, R38, 0x1, R33 ;  /* 0x0000000126e27824 */ /* 0x000fca00078e0221 */
[----:B------:R-:W1:Y:S08]  /*51c0*/  MUFU.TANH R9, R9 ;  /* 0x0000000900097308 */ /* 0x000e700000002400 */
        /* <DEDUP_REMOVED lines=16> */
[----:B------:R-:W1:Y:S01]  /*52d0*/  MUFU.TANH R34, R34 ;  /* 0x0000002200227308 */ /* 0x000e620000002400 */
[----:B----4-:R-:W-:Y:S05]  /*52e0*/  @!P1 BRA `(.L_x_430) ;  /* 0x0000000000649947 */ /* 0x010fea0003800000 */
[----:B------:R-:W4:Y:S01]  /*52f0*/  LDC R25, c[0x0][0x280] ;  /* 0x0000a000ff197b82 */ /* 0x000f220000000800 */
[----:B------:R-:W-:Y:S01]  /*5300*/  ULDC UR4, c[0x0][0x290] ;  /* 0x0000a40000047ab9 */ /* 0x000fe20000000800 */
[----:B------:R-:W-:Y:S01]  /*5310*/  BSSY B1, `(.L_x_431) ;  /* 0x0000013000017945 */ /* 0x000fe20003800000 */
[----:B----4-:R-:W-:-:S04]  /*5320*/  IADD3 R36, R38, UR4, -R25 ;  /* 0x0000000426247c10 */ /* 0x010fc8000fffe819 */
        /* <DEDUP_REMOVED lines=11> */
.L_x_432:
[----:B------:R-:W-:-:S06]  /*53e0*/  UISETP.NE.AND UP1, UPT, UR6, 0x1, UPT ;  /* 0x000000010600788c */ /* 0x000fcc000bf25270 */
[----:B------:R-:W-:-:S05]  /*53f0*/  PLOP3.LUT P0, PT, PT, PT, UP1, 0x80, 0x0 ;  /* 0x000000000000781c */ /* 0x000fca0003f0f018 */
[----:B------:R-:W-:-:S08]  /*5400*/  @UP1 ULDC UR4, c[0x0][0x754] ;  /* 0x0001d50000041ab9 */ /* 0x000fd00000000800 */
[----:B------:R-:W-:Y:S01]  /*5410*/  @P0 IMAD.HI.U32 R25, R36, UR4, RZ ;  /* 0x0000000424190c27 */ /* 0x000fe2000f8e00ff */
[----:B------:R-:W-:-:S04]  /*5420*/  @UP1 ULDC UR4, c[0x0][0x758] ;  /* 0x0001d60000041ab9 */ /* 0x000fc80000000800 */
[----:B------:R-:W-:-:S07]  /*5430*/  @P0 SHF.R.U32.HI R36, RZ, UR4, R25 ;  /* 0x00000004ff240c19 */ /* 0x000fce0008011619 */
.L_x_433:
[----:B------:R-:W-:Y:S05]  /*5440*/  BSYNC B1 ;  /* 0x0000000000017941 */ /* 0x000fea0003800000 */
.L_x_431:
[----:B------:R-:W-:-:S05]  /*5450*/  IMAD R25, R36, UR6, R229 ;  /* 0x0000000624197c24 */ /* 0x000fca000f8e02e5 */
[----:B------:R-:W-:Y:S02]  /*5460*/  VIMNMX R226, R226, R25, !PT ;  /* 0x00000019e2e27248 */ /* 0x000fe40007fe0100 */
[----:B------:R-:W-:-:S07]  /*5470*/  VIADDMNMX R32, R25, UR6, R32, PT ;  /* 0x0000000619207c46 */ /* 0x000fce000b800120 */
.L_x_430:
[----:B------:R-:W-:-:S05]  /*5480*/  VIADD R36, R38, 0x8 ;  /* 0x0000000826247836 */ /* 0x000fca0000000000 */
[----:B------:R-:W-:Y:S01]  /*5490*/  VIADDMNMX R25, R36, R24, R233, PT ;  /* 0x0000001824197246 */ /* 0x000fe200038001e9 */
[----:B------:R-:W-:Y:S01]  /*54a0*/  IMAD.IADD R24, R33, 0x1, R36 ;  /* 0x0000000121187824 */ /* 0x000fe200078e0224 */
[----:B------:R-:W-:Y:S06]  /*54b0*/  @!P1 BRA `(.L_x_434) ;  /* 0x0000000000649947 */ /* 0x000fec0003800000 */
        /* <DEDUP_REMOVED lines=15> */
.L_x_436:
[----:B------:R-:W-:-:S06]  /*55b0*/  UISETP.NE.AND UP1, UPT, UR6, 0x1, UPT ;  /* 0x000000010600788c */ /* 0x000fcc000bf25270 */
[----:B------:R-:W-:-:S05]  /*55c0*/  PLOP3.LUT P0, PT, PT, PT, UP1, 0x80, 0x0 ;  /* 0x000000000000781c */ /* 0x000fca0003f0f018 */
[----:B------:R-:W-:-:S08]  /*55d0*/  @UP1 ULDC UR4, c[0x0][0x754] ;  /* 0x0001d50000041ab9 */ /* 0x000fd00000000800 */
[----:B------:R-:W-:Y:S01]  /*55e0*/  @P0 IMAD.HI.U32 R33, R36, UR4, RZ ;  /* 0x0000000424210c27 */ /* 0x000fe2000f8e00ff */
[----:B------:R-:W-:-:S04]  /*55f0*/  @UP1 ULDC UR4, c[0x0][0x758] ;  /* 0x0001d60000041ab9 */ /* 0x000fc80000000800 */
[----:B------:R-:W-:-:S07]  /*5600*/  @P0 SHF.R.U32.HI R36, RZ, UR4, R33 ;  /* 0x00000004ff240c19 */ /* 0x000fce0008011621 */
.L_x_437:
[----:B------:R-:W-:Y:S05]  /*5610*/  BSYNC B1 ;  /* 0x0000000000017941 */ /* 0x000fea0003800000 */
.L_x_435:
[----:B------:R-:W-:-:S05]  /*5620*/  IMAD R36, R36, UR6, R229 ;  /* 0x0000000624247c24 */ /* 0x000fca000f8e02e5 */
[----:B------:R-:W-:Y:S02]  /*5630*/  VIMNMX R24, R24, R36, !PT ;  /* 0x0000002418187248 */ /* 0x000fe40007fe0100 */
[----:B------:R-:W-:-:S07]  /*5640*/  VIADDMNMX R25, R36, UR6, R25, PT ;  /* 0x0000000624197c46 */ /* 0x000fce000b800119 */
.L_x_434:
[----:B------:R-:W4:Y:S01]  /*5650*/  S2R R227, SR_CTAID.X ;  /* 0x0000000000e37919 */ /* 0x000f220000002500 */
[----:B------:R-:W-:Y:S01]  /*5660*/  ULDC UR4, c[0x0][0x744] ;  /* 0x0001d10000047ab9 */ /* 0x000fe20000000800 */
[----:B------:R-:W-:Y:S01]  /*5670*/  UMOV UR57, 0x40000040 ;  /* 0x4000004000397882 */ /* 0x000fe20000000000 */
[----:B------:R-:W-:Y:S01]  /*5680*/  UMOV UR59, 0x40 ;  /* 0x00000040003b7882 */ /* 0x000fe20000000000 */
[----:B------:R-:W-:Y:S01]  /*5690*/  UMOV UR9, UR57 ;  /* 0x0000003900097c82 */ /* 0x000fe20008000000 */
[----:B------:R-:W-:Y:S01]  /*56a0*/  UMOV UR11, 0x40 ;  /* 0x00000040000b7882 */ /* 0x000fe20000000000 */
[----:B------:R-:W-:Y:S01]  /*56b0*/  UMOV UR17, UR57 ;  /* 0x0000003900117c82 */ /* 0x000fe20008000000 */
        /* <DEDUP_REMOVED lines=20> */
[----:B----4-:R-:W-:-:S05]  /*5800*/  IMAD R227, R227, -0x50, RZ ;  /* 0xffffffb0e3e37824 */ /* 0x010fca00078e02ff */
        /* <DEDUP_REMOVED lines=10> */
[C---:B------:R-:W-:Y:S01]  /*58b0*/  FSEL R43, R8.reuse, -INF , !P4 ;  /* 0xff800000082b7808 */ /* 0x040fe20006000000 */
[----:B------:R-:W-:Y:S01]  /*58c0*/  FFMA.FTZ R8, -R8, R8, 1 ;  /* 0x3f80000008087423 */ /* 0x000fe20000010108 */
[----:B------:R-:W-:-:S02]  /*58d0*/  ISETP.LT.OR P2, PT, R25, 0x11, P2 ;  /* 0x000000111900780c */ /* 0x000fc40001741670 */
[C---:B-1----:R-:W-:Y:S01]  /*58e0*/  FSEL R36, R11.reuse, -INF , !P3 ;  /* 0xff8000000b247808 */ /* 0x042fe20005800000 */
[----:B------:R-:W-:Y:S01]  /*58f0*/  FFMA.FTZ R11, -R11, R11, 1 ;  /* 0x3f8000000b0b7423 */ /* 0x000fe2000001010b */
[----:B------:R-:W-:Y:S02]  /*5900*/  ISETP.LT.OR P5, PT, R25, 0x2, P5 ;  /* 0x000000021900780c */ /* 0x000fe40002fa1670 */
[----:B------:R-:W-:Y:S02]  /*5910*/  ISETP.GE.AND P0, PT, R227, 0x22, PT ;  /* 0x00000022e300780c */ /* 0x000fe40003f06270 */
[C---:B------:R-:W-:Y:S02]  /*5920*/  ISETP.GT.AND P4, PT, R226.reuse, 0x11, !P6 ;  /* 0x00000011e200780c */ /* 0x040fe40007784270 */
[----:B------:R-:W-:Y:S02]  /*5930*/  ISETP.GT.AND P3, PT, R226, 0x20, !P1 ;  /* 0x00000020e200780c */ /* 0x000fe40004f64270 */
[C---:B------:R-:W-:Y:S01]  /*5940*/  FSEL R35, R13.reuse, -INF , !P2 ;  /* 0xff8000000d237808 */ /* 0x040fe20005000000 */
[----:B------:R-:W-:Y:S01]  /*5950*/  FFMA.FTZ R13, -R13, R13, 1 ;  /* 0x3f8000000d0d7423 */ /* 0x000fe2000001010d */
[----:B------:R-:W-:-:S02]  /*5960*/  FSEL R224, R10, -INF , !P5 ;  /* 0xff8000000ae07808 */ /* 0x000fc40006800000 */
[----:B------:R-:W-:Y:S01]  /*5970*/  ISETP.LT.OR P4, PT, R32, 0x12, P4 ;  /* 0x000000122000780c */ /* 0x000fe20002781670 */
[--C-:B---3--:R-:W-:Y:S01]  /*5980*/  FFMA.FTZ R35, R35, UR4, -R5.reuse ;  /* 0x0000000423237c23 */ /* 0x108fe20008010805 */
[----:B------:R-:W-:Y:S01]  /*5990*/  ISETP.GT.AND P2, PT, R226, 0x21, !P0 ;  /* 0x00000021e200780c */ /* 0x000fe20004744270 */
[----:B------:R-:W-:Y:S01]  /*59a0*/  FFMA.FTZ R224, R224, UR4, -R5 ;  /* 0x00000004e0e07c23 */ /* 0x000fe20008010805 */
[----:B------:R-:W-:Y:S02]  /*59b0*/  ISETP.LT.OR P3, PT, R32, 0x21, P3 ;  /* 0x000000212000780c */ /* 0x000fe40001f61670 */
[----:B------:R-:W-:Y:S02]  /*59c0*/  ISETP.GE.AND P5, PT, R227, 0x31, PT ;  /* 0x00000031e300780c */ /* 0x000fe40003fa6270 */
[----:B------:R-:W-:Y:S01]  /*59d0*/  FSEL R39, R12, -INF , !P4 ;  /* 0xff8000000c277808 */ /* 0x000fe20006000000 */
[----:B------:R-:W-:Y:S01]  /*59e0*/  MUFU.EX2 R224, R224 ;  /* 0x000000e000e07308 */ /* 0x000fe20000000800 */
[----:B------:R-:W-:Y:S01]  /*59f0*/  ISETP.LT.OR P2, PT, R32, 0x22, P2 ;  /* 0x000000222000780c */ /* 0x000fe20001741670 */
[----:B------:R-:W-:Y:S01]  /*5a00*/  FFMA.FTZ R12, -R12, R12, 1 ;  /* 0x3f8000000c0c7423 */ /* 0x000fe2000001010c */
[C---:B------:R-:W-:Y:S01]  /*5a10*/  FSEL R40, R15.reuse, -INF , !P3 ;  /* 0xff8000000f287808 */ /* 0x040fe20005800000 */
[----:B------:R-:W-:Y:S01]  /*5a20*/  FFMA.FTZ R15, -R15, R15, 1 ;  /* 0x3f8000000f0f7423 */ /* 0x000fe2000001010f */
[----:B------:R-:W-:-:S02]  /*5a30*/  ISETP.GE.AND P4, PT, R227, 0x32, PT ;  /* 0x00000032e300780c */ /* 0x000fc40003f86270 */
[----:B------:R-:W-:Y:S02]  /*5a40*/  ISETP.GT.AND P3, PT, R226, 0x30, !P5 ;  /* 0x00000030e200780c */ /* 0x000fe40006f64270 */
[C---:B------:R-:W-:Y:S01]  /*5a50*/  FSEL R41, R20.reuse, -INF , !P2 ;  /* 0xff80000014297808 */ /* 0x040fe20005000000 */
[----:B------:R-:W-:Y:S01]  /*5a60*/  FFMA.FTZ R20, -R20, R20, 1 ;  /* 0x3f80000014147423 */ /* 0x000fe20000010114 */
[----:B------:R-:W-:Y:S02]  /*5a70*/  ISETP.GT.AND P2, PT, R226, 0x31, !P4 ;  /* 0x00000031e200780c */ /* 0x000fe40006744270 */
[C---:B------:R-:W-:Y:S02]  /*5a80*/  ISETP.LT.OR P3, PT, R32.reuse, 0x31, P3 ;  /* 0x000000312000780c */ /* 0x040fe40001f61670 */
[----:B------:R-:W-:Y:S02]  /*5a90*/  ISETP.LT.OR P2, PT, R32, 0x32, P2 ;  /* 0x000000322000780c */ /* 0x000fe40001741670 */
[----:B------:R-:W-:-:S02]  /*5aa0*/  FSEL R38, R23, -INF , !P3 ;  /* 0xff80000017267808 */ /* 0x000fc40005800000 */
[C---:B------:R-:W-:Y:S02]  /*5ab0*/  ISETP.GE.AND P3, PT, R227.reuse, 0x41, PT ;  /* 0x00000041e300780c */ /* 0x040fe40003f66270 */
[C---:B------:R-:W-:Y:S01]  /*5ac0*/  FSEL R33, R26.reuse, -INF , !P2 ;  /* 0xff8000001a217808 */ /* 0x040fe20005000000 */
[----:B------:R-:W-:Y:S01]  /*5ad0*/  FFMA.FTZ R26, -R26, R26, 1 ;  /* 0x3f8000001a1a7423 */ /* 0x000fe2000001011a */
[----:B------:R-:W-:Y:S02]  /*5ae0*/  ISETP.GT.AND P2, PT, R226, 0x40, !P3 ;  /* 0x00000040e200780c */ /* 0x000fe40005f44270 */
[----:B------:R-:W-:Y:S01]  /*5af0*/  ISETP.GE.AND P6, PT, R227, 0x1, PT ;  /* 0x00000001e300780c */ /* 0x000fe20003fc6270 */
[----:B--2---:R-:W-:Y:S01]  /*5b00*/  FFMA.FTZ R33, R33, UR4, -R6 ;  /* 0x0000000421217c23 */ /* 0x004fe20008010806 */
[----:B------:R-:W-:Y:S02]  /*5b10*/  ISETP.LT.OR P2, PT, R32, 0x41, P2 ;  /* 0x000000412000780c */ /* 0x000fe40001741670 */
[----:B------:R-:W-:-:S02]  /*5b20*/  P2R R42, PR, RZ, 0x2 ;  /* 0x00000002ff2a7803 */ /* 0x000fc40000000000 */
        /* <DEDUP_REMOVED lines=8> */
[--C-:B------:R-:W-:Y:S01]  /*5bb0*/  FFMA.FTZ R225, R225, UR4, -R6.reuse ;  /* 0x00000004e1e17c23 */ /* 0x100fe20008010806 */
[----:B------:R-:W-:Y:S02]  /*5bc0*/  ISETP.GT.AND P1, PT, R226, 0x41, !P2 ;  /* 0x00000041e200780c */ /* 0x000fe40005724270 */
[----:B------:R-:W-:Y:S02]  /*5bd0*/  FSEL R226, R9, -INF , !P6 ;  /* 0xff80000009e27808 */ /* 0x000fe40007000000 */
[----:B------:R-:W-:Y:S01]  /*5be0*/  ISETP.LT.OR P1, PT, R32, 0x42, P1 ;  /* 0x000000422000780c */ /* 0x000fe20000f21670 */
[----:B------:R-:W-:Y:S01]  /*5bf0*/  MUFU.EX2 R225, R225 ;  /* 0x000000e100e17308 */ /* 0x000fe20000000800 */
[----:B------:R-:W-:Y:S01]  /*5c00*/  ISETP.GE.AND P6, PT, R227, 0x12, PT ;  /* 0x00000012e300780c */ /* 0x000fe20003fc6270 */
[----:B------:R-:W-:Y:S01]  /*5c10*/  IMAD R227, R18, 0x4, R17 ;  /* 0x0000000412e37824 */ /* 0x000fe200078e0211 */
[----:B------:R-:W-:Y:S01]  /*5c20*/  FSEL R32, R30, -INF , !P1 ;  /* 0xff8000001e207808 */ /* 0x000fe20004800000 */
[----:B------:R-:W-:Y:S01]  /*5c30*/  FFMA.FTZ R226, R226, UR4, -R5 ;  /* 0x00000004e2e27c23 */ /* 0x000fe20008010805 */
[----:B------:R-:W-:Y:S01]  /*5c40*/  ISETP.NE.AND P1, PT, R42, RZ, PT ;  /* 0x000000ff2a00720c */ /* 0x000fe20003f25270 */
[----:B------:R-:W-:Y:S01]  /*5c50*/  FFMA.FTZ R42, R43, UR4, -R6 ;  /* 0x000000042b2a7c23 */ /* 0x000fe20008010806 */
[C---:B------:R-:W-:Y:S01]  /*5c60*/  ISETP.GT.AND P6, PT, R24.reuse, 0x11, !P6 ;  /* 0x000000111800780c */ /* 0x040fe200077c4270 */
[----:B------:R-:W1:Y:S01]  /*5c70*/  LDS R43, [R227+0x2c320] ;  /* 0x02c32000e32b7984 */ /* 0x000e620000000800 */
[C---:B------:R-:W-:Y:S01]  /*5c80*/  ISETP.GT.AND P1, PT, R24.reuse, 0x20, !P1 ;  /* 0x000000201800780c */ /* 0x040fe20004f24270 */
[----:B------:R-:W2:Y:S01]  /*5c90*/  MUFU.EX2 R226, R226 ;  /* 0x000000e200e27308 */ /* 0x000ea20000000800 */
[----:B------:R-:W-:-:S02]  /*5ca0*/  ISETP.GT.AND P5, PT, R24, 0x30, !P5 ;  /* 0x000000301800780c */ /* 0x000fc40006fa4270 */
[C---:B------:R-:W-:Y:S02]  /*5cb0*/  ISETP.GT.AND P4, PT, R24.reuse, 0x31, !P4 ;  /* 0x000000311800780c */ /* 0x040fe40006784270 */
[C---:B------:R-:W-:Y:S02]  /*5cc0*/  ISETP.GT.AND P3, PT, R24.reuse, 0x40, !P3 ;  /* 0x000000401800780c */ /* 0x040fe40005f64270 */
[----:B------:R-:W-:Y:S01]  /*5cd0*/  ISETP.GT.AND P2, PT, R24, 0x41, !P2 ;  /* 0x000000411800780c */ /* 0x000fe20005744270 */
[----:B------:R-:W3:Y:S01]  /*5ce0*/  MUFU.EX2 R42, R42 ;  /* 0x0000002a002a7308 */ /* 0x000ee20000000800 */
[----:B------:R1:W4:Y:S01]  /*5cf0*/  LDS R24, [R227+0x2c300] ;  /* 0x02c30000e3187984 */ /* 0x0003220000000800 */
[----:B------:R-:W-:Y:S02]  /*5d00*/  WARPGROUP.DEPBAR.LE gsb0, 0x0 ;  /* 0x00008000000079c5 */ /* 0x000fe40000010000 */
[C---:B------:R-:W-:Y:S02]  /*5d10*/  ISETP.LT.OR P6, PT, R25.reuse, 0x12, P6 ;  /* 0x000000121900780c */ /* 0x040fe400037c1670 */
[----:B------:R-:W-:-:S02]  /*5d20*/  ISETP.LT.OR P1, PT, R25, 0x21, P1 ;  /* 0x000000211900780c */ /* 0x000fc40000f21670 */
[C---:B------:R-:W-:Y:S02]  /*5d30*/  ISETP.LT.OR P0, PT, R25.reuse, 0x22, P0 ;  /* 0x000000221900780c */ /* 0x040fe40000701670 */
[C---:B------:R-:W-:Y:S02]  /*5d40*/  ISETP.LT.OR P5, PT, R25.reuse, 0x31, P5 ;  /* 0x000000311900780c */ /* 0x040fe40002fa1670 */
[C---:B------:R-:W-:Y:S02]  /*5d50*/  ISETP.LT.OR P4, PT, R25.reuse, 0x32, P4 ;  /* 0x000000321900780c */ /* 0x040fe40002781670 */
[C---:B------:R-:W-:Y:S02]  /*5d60*/  ISETP.LT.OR P3, PT, R25.reuse, 0x41, P3 ;  /* 0x000000411900780c */ /* 0x040fe40001f61670 */
[----:B------:R-:W-:Y:S02]  /*5d70*/  ISETP.LT.OR P2, PT, R25, 0x42, P2 ;  /* 0x000000421900780c */ /* 0x000fe40001741670 */
[----:B--2---:R-:W-:Y:S01]  /*5d80*/  F2FP.BF16.F32.PACK_AB R25, R224, R226 ;  /* 0x000000e2e019723e */ /* 0x004fe200000010ff */
[--C-:B-1----:R-:W-:Y:S01]  /*5d90*/  FADD.FTZ R227, R46, -R43.reuse ;  /* 0x8000002b2ee37221 */ /* 0x102fe20000010000 */
[--C-:B------:R-:W-:Y:S01]  /*5da0*/  FADD.FTZ R47, R47, -R43.reuse ;  /* 0x8000002b2f2f7221 */ /* 0x100fe20000010000 */
[----:B------:R-:W-:Y:S01]  /*5db0*/  FFMA.FTZ R46, -R14, R14, 1 ;  /* 0x3f8000000e2e7423 */ /* 0x000fe2000001010e */
[--C-:B------:R-:W-:Y:S01]  /*5dc0*/  FADD.FTZ R50, R50, -R43.reuse ;  /* 0x8000002b32327221 */ /* 0x100fe20000010000 */
[----:B------:R-:W-:Y:S01]  /*5dd0*/  FMUL.FTZ R227, R226, R227 ;  /* 0x000000e3e2e37220 */ /* 0x000fe20000410000 */
[----:B------:R-:W-:Y:S01]  /*5de0*/  FMUL.FTZ R47, R224, R47 ;  /* 0x0000002fe02f7220 */ /* 0x000fe20000410000 */
[--C-:B------:R-:W-:Y:S01]  /*5df0*/  FADD.FTZ R51, R51, -R43.reuse ;  /* 0x8000002b33337221 */ /* 0x100fe20000010000 */
[--C-:B------:R-:W-:Y:S01]  /*5e00*/  FADD.FTZ R54, R54, -R43.reuse ;  /* 0x8000002b36367221 */ /* 0x100fe20000010000 */
[--C-:B------:R-:W-:Y:S01]  /*5e10*/  FADD.FTZ R55, R55, -R43.reuse ;  /* 0x8000002b37377221 */ /* 0x100fe20000010000 */
[--C-:B------:R-:W-:Y:S01]  /*5e20*/  FADD.FTZ R219, R219, -R43.reuse ;  /* 0x8000002bdbdb7221 */ /* 0x100fe20000010000 */
[--C-:B------:R-:W-:Y:S01]  /*5e30*/  FADD.FTZ R218, R218, -R43.reuse ;  /* 0x8000002bdada7221 */ /* 0x100fe20000010000 */
[--C-:B----4-:R-:W-:Y:S01]  /*5e40*/  FADD.FTZ R44, R44, -R24.reuse ;  /* 0x800000182c2c7221 */ /* 0x110fe20000010000 */
        /* <DEDUP_REMOVED lines=9> */
[C---:B---3--:R-:W-:Y:S01]  /*5ee0*/  F2FP.BF16.F32.PACK_AB R24, R42.reuse, R225 ;  /* 0x000000e12a18723e */ /* 0x048fe200000010ff */
[----:B------:R-:W-:Y:S01]  /*5ef0*/  BAR.SYNC.DEFER_BLOCKING 0x9, 0x100 ;  /* 0x0244000000007b1d */ /* 0x000fe20000010000 */
[----:B------:R-:W-:Y:S01]  /*5f00*/  FMUL.FTZ R45, R42, R45 ;  /* 0x0000002d2a2d7220 */ /* 0x000fe20000410000 */
[----:B------:R-:W-:Y:S01]  /*5f10*/  FSEL R42, R28, -INF , !P4 ;  /* 0xff8000001c2a7808 */ /* 0x000fe20006000000 */
[----:B------:R-:W-:Y:S01]  /*5f20*/  FMUL.FTZ R44, R225, R44 ;  /* 0x0000002ce12c7220 */ /* 0x000fe20000410000 */
[--C-:B------:R-:W-:Y:S01]  /*5f30*/  FADD.FTZ R222, R222, -R43.reuse ;  /* 0x8000002bdede7221 */ /* 0x100fe20000010000 */
[----:B------:R-:W-:Y:S01]  /*5f40*/  FMUL.FTZ R45, R45, R8 ;  /* 0x000000082d2d7220 */ /* 0x000fe20000410000 */
[----:B------:R-:W-:Y:S01]  /*5f50*/  FADD.FTZ R43, R223, -R43 ;  /* 0x8000002bdf2b7221 */ /* 0x000fe20000010000 */
[----:B------:R1:W-:Y:S02]  /*5f60*/  STSM.16.M88.2 [R0+0x2c500], R24 ;  /* 0x02c5001800007844 */ /* 0x0003e40000000100 */
[--C-:B-1----:R-:W-:Y:S01]  /*5f70*/  FFMA.FTZ R25, R36, UR4, -R6.reuse ;  /* 0x0000000424197c23 */ /* 0x102fe20008010806 */
[--C-:B------:R-:W-:Y:S01]  /*5f80*/  FFMA.FTZ R24, R39, UR4, -R6.reuse ;  /* 0x0000000427187c23 */ /* 0x100fe20008010806 */
[--C-:B------:R-:W-:Y:S01]  /*5f90*/  FFMA.FTZ R39, R40, UR4, -R6.reuse ;  /* 0x0000000428277c23 */ /* 0x100fe20008010806 */
[--C-:B------:R-:W-:Y:S01]  /*5fa0*/  FFMA.FTZ R36, R41, UR4, -R6.reuse ;  /* 0x0000000429247c23 */ /* 0x100fe20008010806 */
[----:B------:R-:W-:Y:S01]  /*5fb0*/  FFMA.FTZ R41, R38, UR4, -R6 ;  /* 0x0000000426297c23 */ /* 0x000fe20008010806 */
[----:B------:R-:W-:Y:S01]  /*5fc0*/  FFMA.FTZ R40, -R9, R9, 1 ;  /* 0x3f80000009287423 */ /* 0x000fe20000010109 */
[----:B------:R-:W1:Y:S01]  /*5fd0*/  MUFU.EX2 R25, R25 ;  /* 0x0000001900197308 */ /* 0x000e620000000800 */
[----:B------:R-:W-:-:S02]  /*5fe0*/  VIADD R9, R17, 0x2c500 ;  /* 0x0002c50011097836 */ /* 0x000fc40000000000 */
[----:B------:R-:W-:-:S03]  /*5ff0*/  FMUL.FTZ R227, R227, R40 ;  /* 0x00000028e3e37220 */ /* 0x000fc60000410000 */
[----:B------:R-:W-:Y:S02]  /*6000*/  SHF.R.U32.HI R9, RZ, 0x4, R9 ;  /* 0x00000004ff097819 */ /* 0x000fe40000011609 */
[----:B------:R-:W2:Y:S02]  /*6010*/  MUFU.EX2 R24, R24 ;  /* 0x0000001800187308 */ /* 0x000ea40000000800 */
[----:B------:R-:W-:-:S04]  /*6020*/  LOP3.LUT R9, R9, 0x3fff, RZ, 0xc0, !PT ;  /* 0x00003fff09097812 */ /* 0x000fc800078ec0ff */
[----:B------:R-:W-:Y:S02]  /*6030*/  LOP3.LUT R9, R9, 0x80000, RZ, 0xfc, !PT ;  /* 0x0008000009097812 */ /* 0x000fe400078efcff */
[----:B------:R-:W3:Y:S01]  /*6040*/  MUFU.EX2 R39, R39 ;  /* 0x0000002700277308 */ /* 0x000ee20000000800 */
[----:B-1----:R-:W-:Y:S01]  /*6050*/  FMUL.FTZ R8, R25, R48 ;  /* 0x0000003019087220 */ /* 0x002fe20000410000 */
[----:B------:R-:W-:-:S03]  /*6060*/  R2UR UR58, R9 ;  /* 0x00000000093a72ca */ /* 0x000fc600000e0000 */
[----:B------:R-:W-:-:S03]  /*6070*/  FMUL.FTZ R8, R8, R11 ;  /* 0x0000000b08087220 */ /* 0x000fc60000410000 */
[----:B------:R-:W1:Y:S01]  /*6080*/  MUFU.EX2 R38, R33 ;  /* 0x0000002100267308 */ /* 0x000e620000000800 */
[C---:B--2---:R-:W-:Y:S01]  /*6090*/  FMUL.FTZ R11, R24.reuse, R49 ;  /* 0x00000031180b7220 */ /* 0x044fe20000410000 */
[----:B------:R-:W-:Y:S01]  /*60a0*/  FFMA.FTZ R49, -R29, R29, 1 ;  /* 0x3f8000001d317423 */ /* 0x000fe2000001011d */
[----:B------:R-:W-:Y:S02]  /*60b0*/  F2FP.BF16.F32.PACK_AB R24, R24, R25 ;  /* 0x000000191818723e */ /* 0x000fe400000010ff */
[----:B------:R-:W-:-:S03]  /*60c0*/  FMUL.FTZ R11, R11, R12 ;  /* 0x0000000c0b0b7220 */ /* 0x000fc60000410000 */
[----:B------:R-:W2:Y:S01]  /*60d0*/  MUFU.EX2 R36, R36 ;  /* 0x0000002400247308 */ /* 0x000ea20000000800 */
[----:B---3--:R-:W-:-:S04]  /*60e0*/  FMUL.FTZ R12, R39, R52 ;  /* 0x00000034270c7220 */ /* 0x008fc80000410000 */
[----:B------:R-:W-:Y:S01]  /*60f0*/  FMUL.FTZ R12, R12, R15 ;  /* 0x0000000f0c0c7220 */ /* 0x000fe20000410000 */
[--C-:B------:R-:W-:Y:S01]  /*6100*/  FFMA.FTZ R15, R37, UR4, -R6.reuse ;  /* 0x00000004250f7c23 */ /* 0x100fe20008010806 */
[----:B------:R-:W-:Y:S01]  /*6110*/  FFMA.FTZ R37, -R23, R23, 1 ;  /* 0x3f80000017257423 */ /* 0x000fe20000010117 */
[----:B------:R-:W3:Y:S01]  /*6120*/  MUFU.EX2 R41, R41 ;  /* 0x0000002900297308 */ /* 0x000ee20000000800 */
[----:B-1----:R-:W-:Y:S01]  /*6130*/  FMUL.FTZ R33, R38, R217 ;  /* 0x000000d926217220 */ /* 0x002fe20000410000 */
[----:B------:R-:W-:Y:S01]  /*6140*/  FFMA.FTZ R6, R32, UR4, -R6 ;  /* 0x0000000420067c23 */ /* 0x000fe20008010806 */
[----:B------:R-:W-:Y:S02]  /*6150*/  MOV R217, UR59 ;  /* 0x0000003b00d97c02 */ /* 0x000fe40008000f00 */
[----:B------:R-:W-:Y:S01]  /*6160*/  FMUL.FTZ R33, R33, R26 ;  /* 0x0000001a21217220 */ /* 0x000fe20000410000 */
[----:B------:R-:W-:Y:S01]  /*6170*/  FSEL R26, R14, -INF , !P6 ;  /* 0xff8000000e1a7808 */ /* 0x000fe20007000000 */
[--C-:B------:R-:W-:Y:S01]  /*6180*/  FFMA.FTZ R14, R42, UR4, -R5.reuse ;  /* 0x000000042a0e7c23 */ /* 0x100fe20008010805 */
[----:B------:R-:W1:Y:S01]  /*6190*/  MUFU.EX2 R15, R15 ;  /* 0x0000000f000f7308 */ /* 0x000e620000000800 */
[----:B--2---:R-:W-:Y:S01]  /*61a0*/  FMUL.FTZ R23, R36, R53 ;  /* 0x0000003524177220 */ /* 0x004fe20000410000 */
[----:B------:R-:W-:Y:S01]  /*61b0*/  FSEL R42, R31, -INF , !P3 ;  /* 0xff8000001f2a7808 */ /* 0x000fe20005800000 */
[----:B------:R-:W-:Y:S01]  /*61c0*/  FFMA.FTZ R32, R26, UR4, -R5 ;  /* 0x000000041a207c23 */ /* 0x000fe20008010805 */
[----:B------:R-:W-:Y:S01]  /*61d0*/  FSEL R26, R21, -INF , !P1 ;  /* 0xff800000151a7808 */ /* 0x000fe20004800000 */
[----:B------:R-:W-:Y:S01]  /*61e0*/  FMUL.FTZ R23, R23, R20 ;  /* 0x0000001417177220 */ /* 0x000fe20000410000 */
[----:B------:R-:W-:Y:S01]  /*61f0*/  F2FP.BF16.F32.PACK_AB R36, R36, R39 ;  /* 0x000000272424723e */ /* 0x000fe200000010ff */
[----:B------:R-:W-:Y:S01]  /*6200*/  FFMA.FTZ R31, -R31, R31, 1 ;  /* 0x3f8000001f1f7423 */ /* 0x000fe2000001011f */
[----:B------:R-:W2:Y:S01]  /*6210*/  MUFU.EX2 R29, R35 ;  /* 0x00000023001d7308 */ /* 0x000ea20000000800 */
[----:B---3--:R-:W-:Y:S01]  /*6220*/  FMUL.FTZ R216, R41, R216 ;  /* 0x000000d829d87220 */ /* 0x008fe20000410000 */
[----:B------:R-:W-:-:S02]  /*6230*/  F2FP.BF16.F32.PACK_AB R38, R38, R41 ;  /* 0x000000292626723e */ /* 0x000fc400000010ff */
[----:B------:R-:W-:Y:S01]  /*6240*/  F2FP.BF16.F32.PACK_AB R12, R23, R12 ;  /* 0x0000000c170c723e */ /* 0x000fe200000010ff */
[----:B------:R-:W-:Y:S01]  /*6250*/  FMUL.FTZ R20, R216, R37 ;  /* 0x00000025d8147220 */ /* 0x000fe20000410000 */
[----:B------:R-:W-:Y:S01]  /*6260*/  FFMA.FTZ R37, -R7, R7, 1 ;  /* 0x3f80000007257423 */ /* 0x000fe20000010107 */
[----:B------:R-:W-:Y:S01]  /*6270*/  MOV R216, UR58 ;  /* 0x0000003a00d87c02 */ /* 0x000fe20008000f00 */
[----:B------:R-:W3:Y:S01]  /*6280*/  MUFU.EX2 R32, R32 ;  /* 0x0000002000207308 */ /* 0x000ee20000000800 */
[----:B-1----:R-:W-:Y:S01]  /*6290*/  FMUL.FTZ R220, R15, R220 ;  /* 0x000000dc0fdc7220 */ /* 0x002fe20000410000 */
[----:B------:R-:W-:Y:S01]  /*62a0*/  FMUL.FTZ R44, R44, R37 ;  /* 0x000000252c2c7220 */ /* 0x000fe20000410000 */
[--C-:B------:R-:W-:Y:S01]  /*62b0*/  FFMA.FTZ R37, R26, UR4, -R5.reuse ;  /* 0x000000041a257c23 */ /* 0x100fe20008010805 */
[----:B------:R-:W-:Y:S01]  /*62c0*/  F2FP.BF16.F32.PACK_AB R20, R33, R20 ;  /* 0x000000142114723e */ /* 0x000fe200000010ff */
[----:B------:R-:W-:Y:S01]  /*62d0*/  FMUL.FTZ R7, R220, R49 ;  /* 0x00000031dc077220 */ /* 0x000fe20000410000 */
[----:B------:R-:W-:Y:S01]  /*62e0*/  FFMA.FTZ R49, -R30, R30, 1 ;  /* 0x3f8000001e317423 */ /* 0x000fe2000001011e */
[C---:B------:R-:W-:Y:S01]  /*62f0*/  FSEL R30, R22.reuse, -INF , !P0 ;  /* 0xff800000161e7808 */ /* 0x040fe20004000000 */
[----:B------:R-:W-:Y:S01]  /*6300*/  MUFU.EX2 R14, R14 ;  /* 0x0000000e000e7308 */ /* 0x000fe20000000800 */
[----:B--2---:R-:W-:Y:S01]  /*6310*/  FMUL.FTZ R50, R29, R50 ;  /* 0x000000321d327220 */ /* 0x004fe20000410000 */
[----:B------:R-:W-:Y:S01]  /*6320*/  FFMA.FTZ R22, -R22, R22, 1 ;  /* 0x3f80000016167423 */ /* 0x000fe20000010116 */
[----:B------:R-:W-:Y:S01]  /*6330*/  F2FP.BF16.F32.PACK_AB R44, R45, R44 ;  /* 0x0000002c2d2c723e */ /* 0x000fe200000010ff */
[----:B------:R-:W-:Y:S01]  /*6340*/  FFMA.FTZ R40, R30, UR4, -R5 ;  /* 0x000000041e287c23 */ /* 0x000fe20008010805 */
[----:B------:R-:W-:Y:S01]  /*6350*/  FFMA.FTZ R30, -R10, R10, 1 ;  /* 0x3f8000000a1e7423 */ /* 0x000fe2000001010a */
[----:B------:R-:W-:-:S02]  /*6360*/  FSEL R10, R27, -INF , !P5 ;  /* 0xff8000001b0a7808 */ /* 0x000fc40006800000 */
[----:B------:R-:W1:Y:S01]  /*6370*/  MUFU.EX2 R37, R37 ;  /* 0x0000002500257308 */ /* 0x000e620000000800 */
[----:B------:R-:W-:Y:S01]  /*6380*/  FMUL.FTZ R30, R47, R30 ;  /* 0x0000001e2f1e7220 */ /* 0x000fe20000410000 */
[--C-:B------:R-:W-:Y:S01]  /*6390*/  FFMA.FTZ R47, R42, UR4, -R5.reuse ;  /* 0x000000042a2f7c23 */ /* 0x100fe20008010805 */
[----:B------:R-:W-:Y:S01]  /*63a0*/  FSEL R42, R34, -INF , !P2 ;  /* 0xff800000222a7808 */ /* 0x000fe20005000000 */
[--C-:B------:R-:W-:Y:S01]  /*63b0*/  FFMA.FTZ R35, R10, UR4, -R5.reuse ;  /* 0x000000040a237c23 */ /* 0x100fe20008010805 */
[----:B------:R-:W-:Y:S01]  /*63c0*/  FMUL.FTZ R10, R50, R13 ;  /* 0x0000000d320a7220 */ /* 0x000fe20000410000 */
[C---:B---3--:R-:W-:Y:S01]  /*63d0*/  FMUL.FTZ R13, R32.reuse, R51 ;  /* 0x00000033200d7220 */ /* 0x048fe20000410000 */
[----:B------:R-:W-:Y:S01]  /*63e0*/  F2FP.BF16.F32.PACK_AB R25, R32, R29 ;  /* 0x0000001d2019723e */ /* 0x000fe200000010ff */
[----:B------:R-:W2:Y:S01]  /*63f0*/  MUFU.EX2 R40, R40 ;  /* 0x0000002800287308 */ /* 0x000ea20000000800 */
[----:B------:R-:W-:Y:S01]  /*6400*/  FFMA.FTZ R42, R42, UR4, -R5 ;  /* 0x000000042a2a7c23 */ /* 0x000fe20008010805 */
[----:B------:R-:W-:Y:S01]  /*6410*/  FMUL.FTZ R13, R13, R46 ;  /* 0x0000002e0d0d7220 */ /* 0x000fe20000410000 */
[C---:B------:R-:W-:Y:S01]  /*6420*/  VIADD R5, R9.reuse, 0x80 ;  /* 0x0000008009057836 */ /* 0x040fe20000000000 */
[----:B------:R-:W-:Y:S01]  /*6430*/  STSM.16.M88.2 [R0+0x2cd00], R24 ;  /* 0x02cd001800007844 */ /* 0x000fe20000000100 */
[----:B------:R-:W-:Y:S01]  /*6440*/  VIADD R46, R9, 0x100 ;  /* 0x00000100092e7836 */ /* 0x000fe20000000000 */
[----:B------:R-:W-:-:S02]  /*6450*/  F2FP.BF16.F32.PACK_AB R45, R30, R227 ;  /* 0x000000e31e2d723e */ /* 0x000fc400000010ff */
[----:B------:R-:W3:Y:S01]  /*6460*/  MUFU.EX2 R35, R35 ;  /* 0x0000002300237308 */ /* 0x000ee20000000800 */
[----:B------:R-:W-:Y:S01]  /*6470*/  R2UR UR4, R5 ;  /* 0x00000000050472ca */ /* 0x000fe200000e0000 */
[----:B-1----:R-:W-:Y:S01]  /*6480*/  FMUL.FTZ R5, R37, R54 ;  /* 0x0000003625057220 */ /* 0x002fe20000410000 */
[----:B------:R-:W-:Y:S01]  /*6490*/  R2UR UR5, R46 ;  /* 0x000000002e0572ca */ /* 0x000fe200000e0000 */
[----:B------:R-:W-:Y:S01]  /*64a0*/  FFMA.FTZ R46, -R21, R21, 1 ;  /* 0x3f800000152e7423 */ /* 0x000fe20000010115 */
[----:B------:R-:W-:Y:S01]  /*64b0*/  VIADD R21, R9, 0x180 ;  /* 0x0000018009157836 */ /* 0x000fe20000000000 */
[----:B------:R-:W-:Y:S02]  /*64c0*/  F2FP.BF16.F32.PACK_AB R29, R13, R10 ;  /* 0x0000000a0d1d723e */ /* 0x000fe400000010ff */
[----:B------:R-:W1:Y:S01]  /*64d0*/  MUFU.EX2 R6, R6 ;  /* 0x0000000600067308 */ /* 0x000e620000000800 */
[C---:B--2---:R-:W-:Y:S01]  /*64e0*/  FMUL.FTZ R55, R40.reuse, R55 ;  /* 0x0000003728377220 */ /* 0x044fe20000410000 */
[----:B------:R-:W-:Y:S01]  /*64f0*/  FMUL.FTZ R5, R5, R46 ;  /* 0x0000002e05057220 */ /* 0x000fe20000410000 */
[----:B------:R-:W-:-:S02]  /*6500*/  F2FP.BF16.F32.PACK_AB R37, R40, R37 ;  /* 0x000000252825723e */ /* 0x000fc400000010ff */
[----:B------:R-:W-:Y:S01]  /*6510*/  FMUL.FTZ R46, R55, R22 ;  /* 0x00000016372e7220 */ /* 0x000fe20000410000 */
[----:B------:R-:W-:Y:S01]  /*6520*/  FFMA.FTZ R22, -R27, R27, 1 ;  /* 0x3f8000001b167423 */ /* 0x000fe2000001011b */
[----:B------:R-:W-:Y:S01]  /*6530*/  FFMA.FTZ R27, -R28, R28, 1 ;  /* 0x3f8000001c1b7423 */ /* 0x000fe2000001011c */
[----:B------:R-:W2:Y:S01]  /*6540*/  MUFU.EX2 R47, R47 ;  /* 0x0000002f002f7308 */ /* 0x000ea20000000800 */
[----:B------:R-:W-:Y:S01]  /*6550*/  FFMA.FTZ R28, -R34, R34, 1 ;  /* 0x3f800000221c7423 */ /* 0x000fe20000010122 */
[C---:B------:R-:W-:Y:S01]  /*6560*/  FMUL.FTZ R34, R14.reuse, R219 ;  /* 0x000000db0e227220 */ /* 0x040fe20000410000 */
[----:B---3--:R-:W-:Y:S01]  /*6570*/  F2FP.BF16.F32.PACK_AB R39, R14, R35 ;  /* 0x000000230e27723e */ /* 0x008fe200000010ff */
[----:B------:R-:W-:Y:S01]  /*6580*/  STSM.16.M88.2 [R0+0x2d500], R36 ;  /* 0x02d5002400007844 */ /* 0x000fe20000000100 */
[----:B------:R-:W-:Y:S01]  /*6590*/  R2UR UR6, R21 ;  /* 0x00000000150672ca */ /* 0x000fe200000e0000 */
[----:B------:R-:W-:Y:S01]  /*65a0*/  FMUL.FTZ R21, R35, R218 ;  /* 0x000000da23157220 */ /* 0x000fe20000410000 */
[----:B------:R-:W-:Y:S01]  /*65b0*/  FMUL.FTZ R34, R34, R27 ;  /* 0x0000001b22227220 */ /* 0x000fe20000410000 */
[----:B------:R-:W3:Y:S01]  /*65c0*/  MUFU.EX2 R42, R42 ;  /* 0x0000002a002a7308 */ /* 0x000ee20000000800 */
[----:B-1----:R-:W-:Y:S01]  /*65d0*/  F2FP.BF16.F32.PACK_AB R14, R6, R15 ;  /* 0x0000000f060e723e */ /* 0x002fe200000010ff */
[----:B------:R-:W-:Y:S01]  /*65e0*/  STSM.16.M88.2 [R0+0x2dd00], R38 ;  /* 0x02dd002600007844 */ /* 0x000fe20000000100 */
[----:B------:R-:W-:Y:S01]  /*65f0*/  FMUL.FTZ R21, R21, R22 ;  /* 0x0000001615157220 */ /* 0x000fe20000410000 */
[----:B------:R-:W-:-:S02]  /*6600*/  IMAD R22, R4, 0x2000, R17 ;  /* 0x0000200004167824 */ /* 0x000fc400078e0211 */
[----:B------:R-:W-:Y:S01]  /*6610*/  FMUL.FTZ R26, R6, R221 ;  /* 0x000000dd061a7220 */ /* 0x000fe20000410000 */
[----:B------:R-:W-:Y:S01]  /*6620*/  F2FP.BF16.F32.PACK_AB R13, R46, R5 ;  /* 0x000000052e0d723e */ /* 0x000fe200000010ff */
[----:B------:R-:W-:Y:S01]  /*6630*/  VIADD R5, R9, 0x200 ;  /* 0x0000020009057836 */ /* 0x000fe20000000000 */
[----:B------:R-:W-:Y:S01]  /*6640*/  F2FP.BF16.F32.PACK_AB R21, R34, R21 ;  /* 0x000000152215723e */ /* 0x000fe200000010ff */
[----:B------:R-:W-:Y:S02]  /*6650*/  VIADD R6, R22, 0x24100 ;  /* 0x0002410016067836 */ /* 0x000fe40000000000 */
[----:B--2---:R-:W-:Y:S01]  /*6660*/  FMUL.FTZ R222, R47, R222 ;  /* 0x000000de2fde7220 */ /* 0x004fe20000410000 */
[----:B------:R-:W-:Y:S01]  /*6670*/  FMUL.FTZ R26, R26, R49 ;  /* 0x000000311a1a7220 */ /* 0x000fe20000410000 */
[----:B------:R-:W-:Y:S01]  /*6680*/  R2UR UR7, R5 ;  /* 0x00000000050772ca */ /* 0x000fe200000e0000 */
[----:B------:R-:W-:Y:S01]  /*6690*/  UMOV UR10, UR4 ;  /* 0x00000004000a7c82 */ /* 0x000fe20008000000 */
[----:B------:R-:W-:Y:S01]  /*66a0*/  SHF.R.U32.HI R6, RZ, 0x4, R6 ;  /* 0x00000004ff067819 */ /* 0x000fe20000011606 */
[----:B------:R-:W-:Y:S01]  /*66b0*/  FMUL.FTZ R27, R222, R31 ;  /* 0x0000001fde1b7220 */ /* 0x000fe20000410000 */
[----:B------:R-:W-:Y:S01]  /*66c0*/  F2FP.BF16.F32.PACK_AB R26, R26, R7 ;  /* 0x000000071a1a723e */ /* 0x000fe200000010ff */
[C---:B---3--:R-:W-:Y:S01]  /*66d0*/  FMUL.FTZ R43, R42.reuse, R43 ;  /* 0x0000002b2a2b7220 */ /* 0x048fe20000410000 */
[----:B------:R-:W-:Y:S01]  /*66e0*/  F2FP.BF16.F32.PACK_AB R15, R42, R47 ;  /* 0x0000002f2a0f723e */ /* 0x000fe200000010ff */
[----:B------:R-:W-:Y:S01]  /*66f0*/  UMOV UR12, UR10 ;  /* 0x0000000a000c7c82 */ /* 0x000fe20008000000 */
[----:B------:R-:W-:Y:S01]  /*6700*/  UMOV UR18, UR6 ;  /* 0x0000000600127c82 */ /* 0x000fe20008000000 */
[----:B------:R-:W-:Y:S01]  /*6710*/  FMUL.FTZ R48, R43, R28 ;  /* 0x0000001c2b307220 */ /* 0x000fe20000410000 */
[----:B------:R-:W-:Y:S01]  /*6720*/  F2FP.BF16.F32.PACK_AB R28, R11, R8 ;  /* 0x000000080b1c723e */ /* 0x000fe200000010ff */
[----:B------:R1:W-:Y:S01]  /*6730*/  STSM.16.M88.2 [R0+0x2e500], R14 ;  /* 0x02e5000e00007844 */ /* 0x0003e20000000100 */
[----:B------:R-:W-:Y:S01]  /*6740*/  LOP3.LUT R8, R6, 0x3fff, RZ, 0xc0, !PT ;  /* 0x00003fff06087812 */ /* 0x000fe200078ec0ff */
[C---:B------:R-:W-:Y:S01]  /*6750*/  VIADD R6, R9.reuse, 0x10 ;  /* 0x0000001009067836 */ /* 0x040fe20000000000 */
[----:B------:R-:W-:Y:S01]  /*6760*/  F2FP.BF16.F32.PACK_AB R27, R48, R27 ;  /* 0x0000001b301b723e */ /* 0x000fe200000010ff */
[----:B------:R2:W-:Y:S06]  /*6770*/  MEMBAR.ALL.CTA ;  /* 0x0000000000007992 */ /* 0x0005ec0000008000 */
[----:B--2---:R-:W2:Y:S01]  /*6780*/  FENCE.VIEW.ASYNC.S ;  /* 0x00000000000073c6 */ /* 0x004ea20000000000 */
[C---:B------:R-:W-:Y:S01]  /*6790*/  R2UR UR56, R8.reuse ;  /* 0x00000000083872ca */ /* 0x040fe200000e0000 */
[----:B------:R-:W-:Y:S01]  /*67a0*/  VIADD R5, R8, 0x80 ;  /* 0x0000008008057836 */ /* 0x000fe20000000000 */
[----:B------:R-:W-:Y:S01]  /*67b0*/  R2UR UR50, R6 ;  /* 0x00000000063272ca */ /* 0x000fe200000e0000 */
[----:B------:R-:W-:-:S03]  /*67c0*/  VIADD R6, R9, 0x110 ;  /* 0x0000011009067836 */ /* 0x000fc60000000000 */
[----:B------:R-:W-:Y:S01]  /*67d0*/  R2UR UR48, R5 ;  /* 0x00000000053072ca */ /* 0x000fe200000e0000 */
[C---:B------:R-:W-:Y:S02]  /*67e0*/  VIADD R5, R9.reuse, 0x90 ;  /* 0x0000009009057836 */ /* 0x040fe40000000000 */
[----:B-1----:R-:W-:Y:S02]  /*67f0*/  VIADD R14, R8, 0x180 ;  /* 0x00000180080e7836 */ /* 0x002fe40000000000 */
[----:B------:R-:W-:Y:S01]  /*6800*/  VIADD R15, R9, 0x30 ;  /* 0x00000030090f7836 */ /* 0x000fe20000000000 */
[----:B------:R-:W-:Y:S01]  /*6810*/  R2UR UR4, R5 ;  /* 0x00000000050472ca */ /* 0x000fe200000e0000 */
[----:B------:R-:W-:Y:S01]  /*6820*/  UMOV UR8, UR56 ;  /* 0x0000003800087c82 */ /* 0x000fe20008000000 */
[----:B------:R-:W-:Y:S01]  /*6830*/  UMOV UR16, UR56 ;  /* 0x0000003800107c82 */ /* 0x000fe20008000000 */
[----:B------:R-:W-:-:S04]  /*6840*/  VIADD R5, R9, 0x190 ;  /* 0x0000019009057836 */ /* 0x000fc80000000000 */
[----:B------:R-:W-:Y:S01]  /*6850*/  UMOV UR52, UR48 ;  /* 0x0000003000347c82 */ /* 0x000fe20008000000 */
[----:B------:R-:W-:Y:S01]  /*6860*/  R2UR UR54, R5 ;  /* 0x00000000053672ca */ /* 0x000fe200000e0000 */
[----:B------:R-:W-:Y:S01]  /*6870*/  VIADD R5, R9, 0x210 ;  /* 0x0000021009057836 */ /* 0x000fe20000000000 */
[----:B------:R-:W-:Y:S01]  /*6880*/  UMOV UR44, UR48 ;  /* 0x00000030002c7c82 */ /* 0x000fe20008000000 */
[----:B--2---:R-:W-:Y:S03]  /*6890*/  BAR.SYNC.DEFER_BLOCKING 0x9, 0x100 ;  /* 0x0244000000007b1d */ /* 0x004fe60000010000 */
        /* <DEDUP_REMOVED lines=8> */
[----:B------:R-:W-:Y:S01]  /*6920*/  UMOV UR40, UR28 ;  /* 0x0000001c00287c82 */ /* 0x000fe20008000000 */
[----:B------:R-:W-:Y:S01]  /*6930*/  STSM.16.M88.2 [R0+0x2ed00], R44 ;  /* 0x02ed002c00007844 */ /* 0x000fe20000000100 */
[----:B------:R-:W-:Y:S01]  /*6940*/  UMOV UR36, UR28 ;  /* 0x0000001c00247c82 */ /* 0x000fe20008000000 */
[----:B------:R-:W-:Y:S01]  /*6950*/  UMOV UR32, UR28 ;  /* 0x0000001c00207c82 */ /* 0x000fe20008000000 */
[----:B------:R-:W-:Y:S01]  /*6960*/  R2UR UR26, R5 ;  /* 0x00000000051a72ca */ /* 0x000fe200000e0000 */
[----:B------:R-:W-:Y:S01]  /*6970*/  STSM.16.M88.2 [R0+0x2f500], R28 ;  /* 0x02f5001c00007844 */ /* 0x000fe20000000100 */
[----:B------:R-:W-:Y:S01]  /*6980*/  UMOV UR24, UR28 ;  /* 0x0000001c00187c82 */ /* 0x000fe20008000000 */
[----:B------:R-:W-:Y:S02]  /*6990*/  IMAD R5, R4, 0x2800, R17 ;  /* 0x0000280004057824 */ /* 0x000fe400078e0211 */
[----:B------:R-:W-:Y:S03]  /*69a0*/  STSM.16.M88.2 [R0+0x2fd00], R12 ;  /* 0x02fd000c00007844 */ /* 0x000fe60000000100 */
[----:B------:R-:W-:Y:S01]  /*69b0*/  SHF.R.U32.HI R5, RZ, 0x4, R5 ;  /* 0x00000004ff057819 */ /* 0x000fe20000011605 */
[----:B------:R1:W-:Y:S03]  /*69c0*/  STSM.16.M88.2 [R0+0x30500], R20 ;  /* 0x0305001400007844 */ /* 0x0003e60000000100 */
[----:B------:R-:W-:Y:S01]  /*69d0*/  LOP3.LUT R5, R5, 0x3fff, RZ, 0xc0, !PT ;  /* 0x00003fff05057812 */ /* 0x000fe200078ec0ff */
[----:B------:R2:W-:Y:S01]  /*69e0*/  STSM.16.M88.2 [R0+0x30d00], R26 ;  /* 0x030d001a00007844 */ /* 0x0005e20000000100 */
[----:B------:R-:W-:-:S06]  /*69f0*/  WARPGROUP.ARRIVE ;  /* 0x00000000000079c5 */ /* 0x000fcc0000000000 */
[----:B------:R-:W-:Y:S01]  /*6a00*/  HGMMA.64x16x16.F32.BF16 R56, gdesc[UR56].tnspA.tnspB, R56 ;  /* 0x60200000383879f0 */ /* 0x000fe20008701838 */
[----:B-1----:R-:W-:-:S03]  /*6a10*/  VIADD R20, R9, 0xb0 ;  /* 0x000000b009147836 */ /* 0x002fc60000000000 */
[----:B------:R-:W-:Y:S01]  /*6a20*/  HGMMA.64x16x16.F32.BF16 R64, gdesc[UR8].tnspA.tnspB, R64 ;  /* 0x60200000084079f0 */ /* 0x000fe20008701840 */
[----:B------:R-:W-:Y:S01]  /*6a30*/  UMOV UR8, UR56 ;  /* 0x0000003800087c82 */ /* 0x000fe20008000000 */
[----:B------:R-:W-:Y:S01]  /*6a40*/  UMOV UR9, UR57 ;  /* 0x0000003900097c82 */ /* 0x000fe20008000000 */
[----:B------:R-:W-:Y:S01]  /*6a50*/  UMOV UR10, UR5 ;  /* 0x00000005000a7c82 */ /* 0x000fe20008000000 */
[----:B------:R-:W-:Y:S01]  /*6a60*/  UMOV UR11, 0x40 ;  /* 0x00000040000b7882 */ /* 0x000fe20000000000 */
[----:B------:R-:W-:Y:S01]  /*6a70*/  R2UR UR5, R6 ;  /* 0x00000000060572ca */ /* 0x000fe200000e0000 */
[----:B------:R-:W-:Y:S01]  /*6a80*/  HGMMA.64x16x16.F32.BF16 R72, gdesc[UR8].tnspA.tnspB, R72 ;  /* 0x60200000084879f0 */ /* 0x000fe20008701848 */
[----:B------:R-:W-:Y:S01]  /*6a90*/  UMOV UR8, UR18 ;  /* 0x0000001200087c82 */ /* 0x000fe20008000000 */
[----:B------:R-:W-:Y:S01]  /*6aa0*/  UMOV UR9, UR19 ;  /* 0x0000001300097c82 */ /* 0x000fe20008000000 */
[C---:B------:R-:W-:Y:S01]  /*6ab0*/  VIADD R6, R9.reuse, 0x20 ;  /* 0x0000002009067836 */ /* 0x040fe20000000000 */
        /* <DEDUP_REMOVED lines=14> */
[----:B------:R-:W-:Y:S01]  /*6ba0*/  R2UR UR30, R6 ;  /* 0x00000000061e72ca */ /* 0x000fe200000e0000 */
[----:B------:R-:W-:Y:S01]  /*6bb0*/  VIADD R6, R9, 0x120 ;  /* 0x0000012009067836 */ /* 0x000fe20000000000 */
[----:B------:R-:W-:Y:S01]  /*6bc0*/  MOV R7, UR56 ;  /* 0x0000003800077c02 */ /* 0x000fe20008000f00 */
[----:B------:R-:W-:Y:S01]  /*6bd0*/  UMOV UR56, UR12 ;  /* 0x0000000c00387c82 */ /* 0x000fe20008000000 */
[----:B------:R-:W-:Y:S01]  /*6be0*/  MOV R220, UR57 ;  /* 0x0000003900dc7c02 */ /* 0x000fe20008000f00 */
[----:B------:R-:W-:Y:S01]  /*6bf0*/  UMOV UR57, UR13 ;  /* 0x0000000d00397c82 */ /* 0x000fe20008000000 */
[----:B------:R-:W-:Y:S01]  /*6c00*/  R2UR UR38, R6 ;  /* 0x00000000062672ca */ /* 0x000fe200000e0000 */
[----:B------:R-:W-:Y:S01]  /*6c10*/  VIADD R6, R17, 0x2ed00 ;  /* 0x0002ed0011067836 */ /* 0x000fe20000000000 */
[----:B------:R-:W-:-:S02]  /*6c20*/  MOV R12, UR56 ;  /* 0x00000038000c7c02 */ /* 0x000fc40008000f00 */
[----:B------:R-:W-:Y:S01]  /*6c30*/  MOV R13, UR57 ;  /* 0x00000039000d7c02 */ /* 0x000fe20008000f00 */
[----:B------:R-:W-:Y:S01]  /*6c40*/  UMOV UR57, 0x40000040 ;  /* 0x4000004000397882 */ /* 0x000fe20000000000 */
[----:B------:R-:W-:-:S04]  /*6c50*/  SHF.R.U32.HI R6, RZ, 0x4, R6 ;  /* 0x00000004ff067819 */ /* 0x000fc80000011606 */
[----:B------:R-:W-:-:S04]  /*6c60*/  LOP3.LUT R23, R6, 0x3fff, RZ, 0xc0, !PT ;  /* 0x00003fff06177812 */ /* 0x000fc800078ec0ff */
[----:B------:R-:W-:Y:S01]  /*6c70*/  LOP3.LUT R6, R23, 0x400000, RZ, 0xfc, !PT ;  /* 0x0040000017067812 */ /* 0x000fe200078efcff */
[----:B------:R-:W-:Y:S03]  /*6c80*/  HGMMA.64x16x16.F32.BF16 R56, gdesc[UR48].tnspA.tnspB, R56 ;  /* 0x60200000303879f0 */ /* 0x000fe60008701838 */
[----:B------:R-:W-:Y:S01]  /*6c90*/  R2UR UR4, R6 ;  /* 0x00000000060472ca */ /* 0x000fe200000e0000 */
[----:B------:R-:W-:Y:S01]  /*6ca0*/  HGMMA.64x16x16.F32.BF16 R64, gdesc[UR16].tnspA.tnspB, R64 ;  /* 0x60200000104079f0 */ /* 0x000fe20008701840 */
[----:B------:R-:W-:Y:S01]  /*6cb0*/  UMOV UR16, UR48 ;  /* 0x0000003000107c82 */ /* 0x000fe20008000000 */
[----:B------:R-:W-:Y:S01]  /*6cc0*/  UMOV UR17, UR49 ;  /* 0x0000003100117c82 */ /* 0x000fe20008000000 */
[----:B------:R-:W-:Y:S01]  /*6cd0*/  UMOV UR18, UR5 ;  /* 0x0000000500127c82 */ /* 0x000fe20008000000 */
[----:B------:R-:W-:Y:S01]  /*6ce0*/  UMOV UR19, 0x40 ;  /* 0x0000004000137882 */ /* 0x000fe20000000000 */
[----:B------:R-:W-:Y:S01]  /*6cf0*/  UMOV UR58, UR18 ;  /* 0x00000012003a7c82 */ /* 0x000fe20008000000 */
[----:B------:R-:W-:Y:S01]  /*6d00*/  HGMMA.64x16x16.F32.BF16 R72, gdesc[UR16].tnspA.tnspB, R72 ;  /* 0x60200000104879f0 */ /* 0x000fe20008701848 */
[----:B------:R-:W-:Y:S01]  /*6d10*/  MOV R219, UR58 ;  /* 0x0000003a00db7c02 */ /* 0x000fe20008000f00 */
[----:B------:R-:W-:Y:S01]  /*6d20*/  UMOV UR58, UR6 ;  /* 0x00000006003a7c82 */ /* 0x000fe20008000000 */
[----:B------:R-:W-:Y:S01]  /*6d30*/  R2UR UR18, R20 ;  /* 0x00000000141272ca */ /* 0x000fe200000e0000 */
[----:B------:R-:W-:Y:S01]  /*6d40*/  HGMMA.64x16x16.F32.BF16 R80, gdesc[UR52].tnspA.tnspB, R80 ;  /* 0x60200000345079f0 */ /* 0x000fe20008701850 */
[----:B------:R-:W-:Y:S01]  /*6d50*/  MOV R10, UR58 ;  /* 0x0000003a000a7c02 */ /* 0x000fe20008000f00 */
[----:B------:R-:W-:Y:S01]  /*6d60*/  UMOV UR52, UR8 ;  /* 0x0000000800347c82 */ /* 0x000fe20008000000 */
[----:B------:R-:W-:Y:S01]  /*6d70*/  UMOV UR58, UR10 ;  /* 0x0000000a003a7c82 */ /* 0x000fe20008000000 */
[----:B------:R-:W-:Y:S01]  /*6d80*/  R2UR UR8, R14 ;  /* 0x000000000e0872ca */ /* 0x000fe200000e0000 */
[----:B------:R-:W-:Y:S01]  /*6d90*/  VIADD R14, R9, 0x130 ;  /* 0x00000130090e7836 */ /* 0x000fe20000000000 */
[----:B------:R-:W-:Y:S01]  /*6da0*/  HGMMA.64x16x16.F32.BF16 R88, gdesc[UR44].tnspA.tnspB, R88 ;  /* 0x602000002c5879f0 */ /* 0x000fe20008701858 */
[----:B------:R-:W-:Y:S01]  /*6db0*/  R2UR UR10, R15 ;  /* 0x000000000f0a72ca */ /* 0x000fe200000e0000 */
[----:B------:R-:W-:Y:S01]  /*6dc0*/  VIADD R15, R9, 0x1b0 ;  /* 0x000001b0090f7836 */ /* 0x000fe20000000000 */
[----:B------:R-:W-:Y:S01]  /*6dd0*/  R2UR UR5, R5 ;  /* 0x00000000050572ca */ /* 0x000fe200000e0000 */
[----:B------:R-:W-:Y:S01]  /*6de0*/  VIADD R9, R9, 0x230 ;  /* 0x0000023009097836 */ /* 0x000fe20000000000 */
[----:B------:R-:W-:Y:S01]  /*6df0*/  R2UR UR22, R14 ;  /* 0x000000000e1672ca */ /* 0x000fe200000e0000 */
[----:B------:R-:W-:Y:S01]  /*6e00*/  UMOV UR59, UR19 ;  /* 0x00000013003b7c82 */ /* 0x000fe20008000000 */
[----:B------:R-:W-:Y:S01]  /*6e10*/  R2UR UR14, R15 ;  /* 0x000000000f0e72ca */ /* 0x000fe200000e0000 */
[----:B------:R-:W-:Y:S01]  /*6e20*/  UMOV UR53, UR9 ;  /* 0x0000000900357c82 */ /* 0x000fe20008000000 */
[----:B------:R-:W-:Y:S01]  /*6e30*/  R2UR UR6, R9 ;  /* 0x00000000090672ca */ /* 0x000fe200000e0000 */
[----:B------:R-:W-:Y:S01]  /*6e40*/  UMOV UR9, 0x40000040 ;  /* 0x4000004000097882 */ /* 0x000fe20000000000 */
[----:B------:R-:W-:Y:S01]  /*6e50*/  MOV R218, UR59 ;  /* 0x0000003b00da7c02 */ /* 0x000fe20008000f00 */
[----:B------:R-:W-:Y:S01]  /*6e60*/  UMOV UR59, UR7 ;  /* 0x00000007003b7c82 */ /* 0x000fe20008000000 */
[----:B------:R-:W-:Y:S01]  /*6e70*/  UMOV UR16, UR8 ;  /* 0x0000000800107c82 */ /* 0x000fe20008000000 */
[----:B------:R-:W-:Y:S01]  /*6e80*/  MOV R11, UR59 ;  /* 0x0000003b000b7c02 */ /* 0x000fe20008000f00 */
[----:B------:R-:W-:Y:S01]  /*6e90*/  UMOV UR59, UR11 ;  /* 0x0000000b003b7c82 */ /* 0x000fe20008000000 */
[----:B------:R-:W-:Y:S01]  /*6ea0*/  UMOV UR11, 0x40 ;  /* 0x00000040000b7882 */ /* 0x000fe20000000000 */
[----:B------:R-:W-:Y:S01]  /*6eb0*/  UMOV UR17, UR9 ;  /* 0x0000000900117c82 */ /* 0x000fe20008000000 */
[----:B------:R-:W-:Y:S01]  /*6ec0*/  UMOV UR19, 0x40 ;  /* 0x0000004000137882 */ /* 0x000fe20000000000 */
[----:B------:R-:W-:Y:S01]  /*6ed0*/  MOV R221, UR58 ;  /* 0x0000003a00dd7c02 */ /* 0x000fe20008000f00 */
        /* <DEDUP_REMOVED lines=9> */
[----:B------:R-:W-:Y:S01]  /*6f70*/  MOV R222, UR59 ;  /* 0x0000003b00de7c02 */ /* 0x000fe20008000f00 */
[----:B------:R-:W-:Y:S01]  /*6f80*/  UMOV UR59, 0x8 ;  /* 0x00000008003b7882 */ /* 0x000fe20000000000 */
[----:B------:R-:W-:Y:S01]  /*6f90*/  VIADD R9, R5, 0x80 ;  /* 0x0000008005097836 */ /* 0x000fe20000000000 */
[----:B------:R-:W-:Y:S01]  /*6fa0*/  HGMMA.64x16x16.F32.BF16 R56, gdesc[UR28].tnspA.tnspB, R56 ;  /* 0x602000001c3879f0 */ /* 0x000fe20008701838 */
[----:B------:R-:W-:Y:S01]  /*6fb0*/  VIADD R14, R6, 0x80 ;  /* 0x00000080060e7836 */ /* 0x000fe20000000000 */
[----:B------:R-:W-:Y:S01]  /*6fc0*/  UMOV UR29, 0x40000040 ;  /* 0x40000040001d7882 */ /* 0x000fe20000000000 */
[----:B------:R-:W-:Y:S01]  /*6fd0*/  IMAD.U32 R20, RZ, RZ, UR58 ;  /* 0x0000003aff147e24 */ /* 0x000fe2000f8e00ff */
[----:B------:R-:W-:Y:S01]  /*6fe0*/  HGMMA.64x16x16.F32.BF16 R64, gdesc[UR40].tnspA.tnspB, R64 ;  /* 0x60200000284079f0 */ /* 0x000fe20008701840 */
[----:B------:R-:W-:Y:S01]  /*6ff0*/  IMAD.U32 R21, RZ, RZ, UR59 ;  /* 0x0000003bff157e24 */ /* 0x000fe2000f8e00ff */
[----:B------:R-:W-:Y:S01]  /*7000*/  UMOV UR40, UR52 ;  /* 0x0000003400287c82 */ /* 0x000fe20008000000 */
[----:B------:R-:W-:Y:S01]  /*7010*/  UMOV UR41, UR53 ;  /* 0x0000003500297c82 */ /* 0x000fe20008000000 */
[----:B------:R-:W-:Y:S04]  /*7020*/  HGMMA.64x16x16.F32.BF16 R72, gdesc[UR36].tnspA.tnspB, R72 ;  /* 0x60200000244879f0 */ /* 0x000fe80008701848 */
[----:B------:R-:W-:Y:S04]  /*7030*/  HGMMA.64x16x16.F32.BF16 R80, gdesc[UR32].tnspA.tnspB, R80 ;  /* 0x60200000205079f0 */ /* 0x000fe80008701850 */
[----:B------:R-:W-:Y:S01]  /*7040*/  HGMMA.64x16x16.F32.BF16 R88, gdesc[UR24].tnspA.tnspB, R88 ;  /* 0x60200000185879f0 */ /* 0x000fe20008701858 */
[----:B------:R-:W-:-:S03]  /*7050*/  UMOV UR25, UR29 ;  /* 0x0000001d00197c82 */ /* 0x000fc60008000000 */
[----:B------:R-:W-:Y:S01]  /*7060*/  HGMMA.64x16x16.F32.BF16 R56, gdesc[UR8].tnspA.tnspB, R56 ;  /* 0x60200000083879f0 */ /* 0x000fe20008701838 */
[----:B------:R-:W-:-:S03]  /*7070*/  UMOV UR9, 0x40000040 ;  /* 0x4000004000097882 */ /* 0x000fc60000000000 */
[----:B------:R-:W-:Y:S01]  /*7080*/  HGMMA.64x16x16.F32.BF16 R64, gdesc[UR16].tnspA.tnspB, R64 ;  /* 0x60200000104079f0 */ /* 0x000fe20008701840 */
[----:B------:R-:W-:-:S03]  /*7090*/  UMOV UR17, UR9 ;  /* 0x0000000900117c82 */ /* 0x000fc60008000000 */
        /* <DEDUP_REMOVED lines=10> */
[----:B-1----:R-:W-:Y:S06]  /*7140*/  BAR.SYNC.DEFER_BLOCKING 0x9, 0x100 ;  /* 0x0244000000007b1d */ /* 0x002fec0000010000 */
[----:B--2---:R-:W-:-:S06]  /*7150*/  WARPGROUP.ARRIVE ;  /* 0x00000000000079c5 */ /* 0x004fcc0000000000 */
[----:B------:R-:W-:Y:S01]  /*7160*/  HGMMA.64x64x16.F32.BF16 R24, gdesc[UR56].tnspA, RZ, !UPT ;  /* 0x20e00000381879f0 */ /* 0x000fe2000c7018ff */
[----:B------:R-:W-:Y:S01]  /*7170*/  UMOV UR56, UR4 ;  /* 0x0000000400387c82 */ /* 0x000fe20008000000 */
[----:B------:R-:W-:Y:S01]  /*7180*/  UMOV UR57, 0x40000040 ;  /* 0x4000004000397882 */ /* 0x000fe20000000000 */
[----:B------:R-:W-:Y:S01]  /*7190*/  UMOV UR58, UR5 ;  /* 0x00000005003a7c82 */ /* 0x000fe20008000000 */
[----:B------:R-:W-:Y:S01]  /*71a0*/  UMOV UR59, 0x8 ;  /* 0x00000008003b7882 */ /* 0x000fe20000000000 */
[----:B------:R-:W-:Y:S01]  /*71b0*/  IMAD.U32 R14, RZ, RZ, UR58 ;  /* 0x0000003aff0e7e24 */ /* 0x000fe2000f8e00ff */
[----:B------:R-:W-:Y:S01]  /*71c0*/  R2UR UR4, R9 ;  /* 0x00000000090472ca */ /* 0x000fe200000e0000 */
[----:B------:R-:W-:Y:S02]  /*71d0*/  IMAD.U32 R15, RZ, RZ, UR59 ;  /* 0x0000003bff0f7e24 */ /* 0x000fe4000f8e00ff */
[----:B------:R-:W-:Y:S01]  /*71e0*/  VIADD R9, R5, 0x180 ;  /* 0x0000018005097836 */ /* 0x000fe20000000000 */
[----:B------:R-:W-:Y:S01]  /*71f0*/  HGMMA.64x64x16.F32.BF16 R24, gdesc[UR56].tnspA, R24 ;  /* 0x20e00000381879f0 */ /* 0x000fe20008701818 */
[----:B------:R-:W-:Y:S01]  /*7200*/  R2UR UR56, R12 ;  /* 0x000000000c3872ca */ /* 0x000fe200000e0000 */
[----:B------:R-:W-:Y:S01]  /*7210*/  VIADD R12, R6, 0x100 ;  /* 0x00000100060c7836 */ /* 0x000fe20000000000 */
[----:B------:R-:W-:-:S02]  /*7220*/  R2UR UR59, R222 ;  /* 0x00000000de3b72ca */ /* 0x000fc400000e0000 */
[----:B------:R-:W-:Y:S02]  /*7230*/  R2UR UR58, R221 ;  /* 0x00000000dd3a72ca */ /* 0x000fe400000e0000 */
[----:B------:R-:W-:Y:S02]  /*7240*/  R2UR UR57, R13 ;  /* 0x000000000d3972ca */ /* 0x000fe400000e0000 */
[----:B------:R-:W-:-:S05]  /*7250*/  R2UR UR5, R12 ;  /* 0x000000000c0572ca */ /* 0x000fca00000e0000 */
[----:B------:R-:W-:Y:S01]  /*7260*/  UMOV UR32, UR56 ;  /* 0x0000003800207c82 */ /* 0x000fe20008000000 */
[----:B------:R-:W-:Y:S01]  /*7270*/  UMOV UR56, UR4 ;  /* 0x0000000400387c82 */ /* 0x000fe20008000000 */
[----:B------:R-:W-:Y:S01]  /*7280*/  UMOV UR37, UR59 ;  /* 0x0000003b00257c82 */ /* 0x000fe20008000000 */
[----:B------:R-:W-:Y:S01]  /*7290*/  UMOV UR59, 0x8 ;  /* 0x00000008003b7882 */ /* 0x000fe20000000000 */
[----:B------:R-:W-:Y:S01]  /*72a0*/  UMOV UR36, UR58 ;  /* 0x0000003a00247c82 */ /* 0x000fe20008000000 */
[----:B------:R-:W-:Y:S01]  /*72b0*/  IMAD.U32 R13, RZ, RZ, UR59 ;  /* 0x0000003bff0d7e24 */ /* 0x000fe2000f8e00ff */
[----:B------:R-:W-:Y:S01]  /*72c0*/  UMOV UR33, UR57 ;  /* 0x0000003900217c82 */ /* 0x000fe20008000000 */
[----:B------:R-:W-:Y:S01]  /*72d0*/  UMOV UR57, 0x40000040 ;  /* 0x4000004000397882 */ /* 0x000fe20000000000 */
[----:B------:R-:W-:Y:S01]  /*72e0*/  UMOV UR58, UR5 ;  /* 0x00000005003a7c82 */ /* 0x000fe20008000000 */
[----:B------:R-:W-:Y:S01]  /*72f0*/  R2UR UR4, R9 ;  /* 0x00000000090472ca */ /* 0x000fe200000e0000 */
[----:B------:R-:W-:-:S02]  /*7300*/  IMAD.U32 R12, RZ, RZ, UR58 ;  /* 0x0000003aff0c7e24 */ /* 0x000fc4000f8e00ff */
[----:B------:R-:W-:Y:S01]  /*7310*/  VIADD R9, R8, 0x400 ;  /* 0x0000040008097836 */ /* 0x000fe20000000000 */
[----:B------:R-:W-:Y:S01]  /*7320*/  HGMMA.64x64x16.F32.BF16 R24, gdesc[UR56].tnspA, R24 ;  /* 0x20e00000381879f0 */ /* 0x000fe20008701818 */
[----:B------:R-:W-:Y:S01]  /*7330*/  R2UR UR58, R10 ;  /* 0x000000000a3a72ca */ /* 0x000fe200000e0000 */
[----:B------:R-:W-:Y:S01]  /*7340*/  VIADD R10, R6, 0x180 ;  /* 0x00000180060a7836 */ /* 0x000fe20000000000 */
[----:B------:R-:W-:-:S06]  /*7350*/  R2UR UR59, R11 ;  /* 0x000000000b3b72ca */ /* 0x000fcc00000e0000 */
[----:B------:R-:W-:Y:S01]  /*7360*/  UMOV UR56, UR4 ;  /* 0x0000000400387c82 */ /* 0x000fe20008000000 */
[----:B------:R-:W-:Y:S01]  /*7370*/  UMOV UR57, 0x40000040 ;  /* 0x4000004000397882 */ /* 0x000fe20000000000 */
[----:B------:R-:W-:Y:S01]  /*7380*/  VIADD R6, R6, 0x200 ;  /* 0x0000020006067836 */ /* 0x000fe20000000000 */
[----:B------:R-:W-:Y:S02]  /*7390*/  R2UR UR5, R10 ;  /* 0x000000000a0572ca */ /* 0x000fe400000e0000 */
[----:B------:R-:W-:Y:S02]  /*73a0*/  UMOV UR48, UR58 ;  /* 0x0000003a00307c82 */ /* 0x000fe40008000000 */
[----:B------:R-:W-:Y:S01]  /*73b0*/  UMOV UR49, UR59 ;  /* 0x0000003b00317c82 */ /* 0x000fe20008000000 */
[----:B------:R-:W-:Y:S02]  /*73c0*/  UMOV UR59, 0x8 ;  /* 0x00000008003b7882 */ /* 0x000fe40000000000 */
[----:B------:R-:W-:-:S06]  /*73d0*/  IMAD.U32 R11, RZ, RZ, UR59 ;  /* 0x0000003bff0b7e24 */ /* 0x000fcc000f8e00ff */
[----:B------:R-:W-:Y:S01]  /*73e0*/  UMOV UR58, UR5 ;  /* 0x00000005003a7c82 */ /* 0x000fe20008000000 */
[----:B------:R-:W-:Y:S01]  /*73f0*/  R2UR UR5, R6 ;  /* 0x00000000060572ca */ /* 0x000fe200000e0000 */
[----:B------:R-:W-:Y:S01]  /*7400*/  IMAD.U32 R10, RZ, RZ, UR58 ;  /* 0x0000003aff0a7e24 */ /* 0x000fe2000f8e00ff */
[----:B------:R-:W-:Y:S01]  /*7410*/  HGMMA.64x64x16.F32.BF16 R24, gdesc[UR56].tnspA, R24 ;  /* 0x20e00000381879f0 */ /* 0x000fe20008701818 */
[----:B------:R-:W-:Y:S01]  /*7420*/  R2UR UR56, R7 ;  /* 0x00000000073872ca */ /* 0x000fe200000e0000 */
[----:B------:R-:W-:Y:S01]  /*7430*/  VIADD R7, R5, 0x200 ;  /* 0x0000020005077836 */ /* 0x000fe20000000000 */
[----:B------:R-:W-:Y:S02]  /*7440*/  R2UR UR59, R218 ;  /* 0x00000000da3b72ca */ /* 0x000fe400000e0000 */
[----:B------:R-:W-:Y:S02]  /*7450*/  R2UR UR58, R219 ;  /* 0x00000000db3a72ca */ /* 0x000fe400000e0000 */
[----:B------:R-:W-:-:S02]  /*7460*/  R2UR UR57, R220 ;  /* 0x00000000dc3972ca */ /* 0x000fc400000e0000 */
[----:B------:R-:W-:-:S05]  /*7470*/  R2UR UR4, R7 ;  /* 0x00000000070472ca */ /* 0x000fca00000e0000 */
[----:B------:R-:W-:Y:S02]  /*7480*/  UMOV UR44, UR56 ;  /* 0x00000038002c7c82 */ /* 0x000fe40008000000 */
        /* <DEDUP_REMOVED lines=8> */
[----:B------:R-:W-:Y:S01]  /*7510*/  ULDC.64 UR4, c[0x0][0x2c0] ;  /* 0x0000b00000047ab9 */ /* 0x000fe20000000a00 */
[----:B------:R-:W-:Y:S01]  /*7520*/  IMAD.U32 R7, RZ, RZ, UR59 ;  /* 0x0000003bff077e24 */ /* 0x000fe2000f8e00ff */
[----:B------:R-:W-:Y:S01]  /*7530*/  HGMMA.64x64x16.F32.BF16 R24, gdesc[UR56].tnspA, R24, gsb0 ;  /* 0x20e00000381879f0 */ /* 0x000fe20008001818 */
[----:B------:R-:W-:Y:S01]  /*7540*/  R2UR UR59, R217 ;  /* 0x00000000d93b72ca */ /* 0x000fe200000e0000 */
[----:B------:R-:W-:Y:S01]  /*7550*/  WARPGROUP.ARRIVE ;  /* 0x00000000000079c5 */ /* 0x000fe20000000000 */
[----:B------:R-:W-:Y:S01]  /*7560*/  R2UR UR58, R216 ;  /* 0x00000000d83a72ca */ /* 0x000fe200000e0000 */
[----:B------:R-:W-:Y:S01]  /*7570*/  UMOV UR57, 0x40000040 ;  /* 0x4000004000397882 */ /* 0x000fe20000000000 */
[----:B------:R-:W-:Y:S01]  /*7580*/  R2UR UR56, R9 ;  /* 0x00000000093872ca */ /* 0x000fe200000e0000 */
[----:B------:R-:W-:-:S12]  /*7590*/  VIADD R9, R8, 0x480 ;  /* 0x0000048008097836 */ /* 0x000fd80000000000 */
        /* <DEDUP_REMOVED lines=18> */
[----:B------:R-:W-:-:S02]  /*76c0*/  VIADD R9, R8, 0x500 ;  /* 0x0000050008097836 */ /* 0x000fc40000000000 */
[----:B------:R-:W-:-:S03]  /*76d0*/  VIADD R8, R8, 0x580 ;  /* 0x0000058008087836 */ /* 0x000fc60000000000 */
[----:B------:R-:W-:Y:S02]  /*76e0*/  R2UR UR28, R9 ;  /* 0x00000000091c72ca */ /* 0x000fe400000e0000 */
[----:B------:R-:W-:Y:S01]  /*76f0*/  R2UR UR8, R8 ;  /* 0x00000000080872ca */ /* 0x000fe200000e0000 */
[----:B------:R-:W-:-:S05]  /*7700*/  IMAD.SHL.U32 R8, R3, 0x4000, RZ ;  /* 0x0000400003087824 */ /* 0x000fca00078e00ff */
[----:B------:R-:W-:-:S04]  /*7710*/  IADD3 R9, P0, R8, R230, RZ ;  /* 0x000000e608097210 */ /* 0x000fc80007f1e0ff */
[----:B------:R-:W-:Y:S01]  /*7720*/  LEA.HI.X.SX32 R216, R8, R235, 0x1, P0 ;  /* 0x000000eb08d87211 */ /* 0x000fe200000f0eff */
[----:B------:R-:W-:Y:S01]  /*7730*/  UMOV UR40, UR28 ;  /* 0x0000001c00287c82 */ /* 0x000fe20008000000 */
[----:B------:R-:W-:Y:S01]  /*7740*/  UMOV UR36, UR28 ;  /* 0x0000001c00247c82 */ /* 0x000fe20008000000 */
[----:B------:R-:W-:Y:S01]  /*7750*/  UMOV UR32, UR28 ;  /* 0x0000001c00207c82 */ /* 0x000fe20008000000 */
[----:B------:R-:W-:Y:S01]  /*7760*/  UMOV UR24, UR28 ;  /* 0x0000001c00187c82 */ /* 0x000fe20008000000 */
[C---:B------:R-:W-:Y:S01]  /*7770*/  LEA R8, P0, R9.reuse, UR4, 0x2 ;  /* 0x0000000409087c11 */ /* 0x040fe2000f8010ff */
[----:B------:R-:W-:Y:S01]  /*7780*/  UMOV UR16, UR8 ;  /* 0x0000000800107c82 */ /* 0x000fe20008000000 */
[----:B------:R-:W-:Y:S01]  /*7790*/  UMOV UR20, UR8 ;  /* 0x0000000800147c82 */ /* 0x000fe20008000000 */
[----:B------:R-:W-:Y:S01]  /*77a0*/  UMOV UR12, UR8 ;  /* 0x00000008000c7c82 */ /* 0x000fe20008000000 */
[----:B------:R-:W-:Y:S01]  /*77b0*/  LEA.HI.X R9, R9, UR5, R216, 0x2, P0 ;  /* 0x0000000509097c11 */ /* 0x000fe200080f14d8 */
        /* <DEDUP_REMOVED lines=20> */
[----:B------:R-:W-:-:S05]  /*7900*/  VIADD R22, R22, 0x14100 ;  /* 0x0001410016167836 */ /* 0x000fca0000000000 */
[----:B------:R-:W-:-:S04]  /*7910*/  SHF.R.U32.HI R22, RZ, 0x4, R22 ;  /* 0x00000004ff167819 */ /* 0x000fc80000011616 */
[----:B------:R-:W-:-:S05]  /*7920*/  LOP3.LUT R237, R22, 0x3fff, RZ, 0xc0, !PT ;  /* 0x00003fff16ed7812 */ /* 0x000fca00078ec0ff */
[----:B------:R-:W-:Y:S01]  /*7930*/  IMAD R237, R2, 0x800, R237 ;  /* 0x0000080002ed7824 */ /* 0x000fe200078e02ed */
[----:B------:R-:W-:Y:S04]  /*7940*/  HGMMA.64x16x16.F32.BF16 R96, gdesc[UR8].tnspA.tnspB, R96 ;  /* 0x60200000086079f0 */ /* 0x000fe80008701860 */
[----:B------:R-:W-:Y:S04]  /*7950*/  HGMMA.64x16x16.F32.BF16 R104, gdesc[UR16].tnspA.tnspB, R104 ;  /* 0x60200000106879f0 */ /* 0x000fe80008701868 */
[----:B------:R-:W-:Y:S04]  /*7960*/  HGMMA.64x16x16.F32.BF16 R112, gdesc[UR20].tnspA.tnspB, R112 ;  /* 0x60200000147079f0 */ /* 0x000fe80008701870 */
[----:B------:R-:W-:Y:S04]  /*7970*/  HGMMA.64x16x16.F32.BF16 R120, gdesc[UR12].tnspA.tnspB, R120 ;  /* 0x602000000c7879f0 */ /* 0x000fe80008701878 */
[----:B------:R-:W-:Y:S03]  /*7980*/  HGMMA.64x16x16.F32.BF16 R128, gdesc[UR4].tnspA.tnspB, R128, gsb0 ;  /* 0x60200000048079f0 */ /* 0x000fe60008001880 */
[----:B------:R-:W-:-:S02]  /*7990*/  WARPGROUP.DEPBAR.LE gsb0, 0x1 ;  /* 0x00008000000079c5 */ /* 0x000fc40000010100 */
[----:B------:R1:W-:Y:S01]  /*79a0*/  REDG.E.ADD.F32x4.FTZ.RN.STRONG.GPU desc[UR60][R8.64], R24 ;  /* 0x00000018080079a6 */ /* 0x0003e2000c10f7bc */
[----:B------:R-:W-:Y:S01]  /*79b0*/  R2UR UR52, R237 ;  /* 0x00000000ed3472ca */ /* 0x000fe200000e0000 */
[----:B------:R-:W-:Y:S01]  /*79c0*/  WARPGROUP.ARRIVE ;  /* 0x00000000000079c5 */ /* 0x000fe20000000000 */
[----:B------:R-:W-:Y:S01]  /*79d0*/  UMOV UR53, 0x40000040 ;  /* 0x4000004000357882 */ /* 0x000fe20000000000 */
[----:B------:R-:W-:Y:S01]  /*79e0*/  UMOV UR55, 0x40 ;  /* 0x0000004000377882 */ /* 0x000fe20000000000 */
[----:B-1----:R-:W-:Y:S01]  /*79f0*/  LOP3.LUT R24, R23, 0x80000, RZ, 0xfc, !PT ;  /* 0x0008000017187812 */ /* 0x002fe200078efcff */
[----:B------:R-:W-:Y:S01]  /*7a00*/  UMOV UR59, 0x40 ;  /* 0x00000040003b7882 */ /* 0x000fe20000000000 */
[----:B------:R-:W-:Y:S01]  /*7a10*/  UMOV UR11, 0x40 ;  /* 0x00000040000b7882 */ /* 0x000fe20000000000 */
[----:B------:R-:W-:Y:S01]  /*7a20*/  UMOV UR45, 0x40000040 ;  /* 0x40000040002d7882 */ /* 0x000fe20000000000 */
[----:B------:R-:W-:Y:S01]  /*7a30*/  UMOV UR47, 0x40 ;  /* 0x00000040002f7882 */ /* 0x000fe20000000000 */
[C---:B------:R-:W-:Y:S01]  /*7a40*/  VIADD R22, R24.reuse, 0x80 ;  /* 0x0000008018167836 */ /* 0x040fe20000000000 */
[----:B------:R-:W-:Y:S01]  /*7a50*/  UMOV UR51, 0x40 ;  /* 0x0000004000337882 */ /* 0x000fe20000000000 */
[----:B------:R-:W-:Y:S01]  /*7a60*/  VIADD R23, R24, 0x100 ;  /* 0x0000010018177836 */ /* 0x000fe20000000000 */
[----:B------:R-:W-:Y:S01]  /*7a70*/  UMOV UR25, 0x40000040 ;  /* 0x4000004000197882 */ /* 0x000fe20000000000 */
[----:B------:R-:W-:Y:S01]  /*7a80*/  UMOV UR27, 0x40 ;  /* 0x00000040001b7882 */ /* 0x000fe20000000000 */
[----:B------:R-:W-:Y:S01]  /*7a90*/  R2UR UR4, R22 ;  /* 0x00000000160472ca */ /* 0x000fe200000e0000 */
[C---:B------:R-:W-:Y:S01]  /*7aa0*/  VIADD R22, R24.reuse, 0x180 ;  /* 0x0000018018167836 */ /* 0x040fe20000000000 */
[C---:B------:R-:W-:Y:S01]  /*7ab0*/  R2UR UR54, R24.reuse ;  /* 0x00000000183672ca */ /* 0x040fe200000e0000 */
[----:B------:R-:W-:Y:S01]  /*7ac0*/  VIADD R25, R24, 0x200 ;  /* 0x0000020018197836 */ /* 0x000fe20000000000 */
[----:B------:R-:W-:Y:S01]  /*7ad0*/  R2UR UR5, R23 ;  /* 0x00000000170572ca */ /* 0x000fe200000e0000 */
[----:B------:R-:W-:Y:S01]  /*7ae0*/  UMOV UR43, 0x40 ;  /* 0x00000040002b7882 */ /* 0x000fe20000000000 */
[----:B------:R-:W-:Y:S01]  /*7af0*/  R2UR UR6, R22 ;  /* 0x00000000160672ca */ /* 0x000fe200000e0000 */
[----:B------:R-:W-:Y:S01]  /*7b00*/  UMOV UR39, 0x40 ;  /* 0x0000004000277882 */ /* 0x000fe20000000000 */
[----:B------:R-:W-:Y:S01]  /*7b10*/  UMOV UR35, 0x40 ;  /* 0x0000004000237882 */ /* 0x000fe20000000000 */
[----:B------:R-:W-:Y:S01]  /*7b20*/  UMOV UR31, 0x40 ;  /* 0x00000040001f7882 */ /* 0x000fe20000000000 */
[----:B------:R-:W-:Y:S01]  /*7b30*/  PLOP3.LUT P0, PT, PT, PT, UP0, 0x40, 0x0 ;  /* 0x000000000000781c */ /* 0x000fe20003f0e808 */
[----:B------:R-:W-:Y:S01]  /*7b40*/  UMOV UR7, 0x40 ;  /* 0x0000004000077882 */ /* 0x000fe20000000000 */
[----:B------:R-:W-:Y:S01]  /*7b50*/  UMOV UR23, 0x40 ;  /* 0x0000004000177882 */ /* 0x000fe20000000000 */
[----:B------:R-:W-:Y:S01]  /*7b60*/  UMOV UR58, UR4 ;  /* 0x00000004003a7c82 */ /* 0x000fe20008000000 */
[----:B------:R-:W-:Y:S01]  /*7b70*/  R2UR UR4, R25 ;  /* 0x00000000190472ca */ /* 0x000fe200000e0000 */
[----:B------:R-:W-:Y:S01]  /*7b80*/  UMOV UR56, UR52 ;  /* 0x0000003400387c82 */ /* 0x000fe20008000000 */
[----:B------:R-:W-:Y:S01]  /*7b90*/  UMOV UR57, UR53 ;  /* 0x0000003500397c82 */ /* 0x000fe20008000000 */
[----:B------:R-:W-:Y:S01]  /*7ba0*/  HGMMA.64x16x16.F32.BF16 R136, gdesc[UR52].tnspA.tnspB, R136 ;  /* 0x60200000348879f0 */ /* 0x000fe20008701888 */
[----:B------:R-:W-:Y:S01]  /*7bb0*/  UMOV UR8, UR52 ;  /* 0x0000003400087c82 */ /* 0x000fe20008000000 */
[----:B------:R-:W-:Y:S01]  /*7bc0*/  UMOV UR9, UR53 ;  /* 0x0000003500097c82 */ /* 0x000fe20008000000 */
[----:B------:R-:W-:Y:S01]  /*7bd0*/  UMOV UR10, UR5 ;  /* 0x00000005000a7c82 */ /* 0x000fe20008000000 */
[----:B------:R-:W-:Y:S01]  /*7be0*/  HGMMA.64x16x16.F32.BF16 R144, gdesc[UR56].tnspA.tnspB, R144 ;  /* 0x60200000389079f0 */ /* 0x000fe20008701890 */
[----:B------:R-:W-:Y:S01]  /*7bf0*/  IMAD.U32 R216, RZ, RZ, UR10 ;  /* 0x0000000affd87e24 */ /* 0x000fe2000f8e00ff */
        /* <DEDUP_REMOVED lines=14> */
[----:B------:R1:W-:Y:S01]  /*7ce0*/  REDG.E.ADD.F32x4.FTZ.RN.STRONG.GPU desc[UR60][R8.64+0x800], R28 ;  /* 0x0008001c080079a6 */ /* 0x0003e2000c10f7bc */
[----:B------:R-:W-:Y:S01]  /*7cf0*/  HGMMA.64x16x16.F32.BF16 R168, gdesc[UR8].tnspA.tnspB, R168 ;  /* 0x6020000008a879f0 */ /* 0x000fe200087018a8 */
[----:B------:R-:W-:-:S02]  /*7d00*/  VIADD R25, R237, 0x80 ;  /* 0x00000080ed197836 */ /* 0x000fc40000000000 */
[C---:B------:R-:W-:Y:S01]  /*7d10*/  VIADD R26, R24.reuse, 0x10 ;  /* 0x00000010181a7836 */ /* 0x040fe20000000000 */
[----:B------:R-:W-:Y:S01]  /*7d20*/  UMOV UR49, UR45 ;  /* 0x0000002d00317c82 */ /* 0x000fe20008000000 */
[----:B------:R-:W-:Y:S01]  /*7d30*/  IMAD.U32 R220, RZ, RZ, UR10 ;  /* 0x0000000affdc7e24 */ /* 0x000fe2000f8e00ff */
[----:B------:R-:W-:Y:S01]  /*7d40*/  R2UR UR44, R25 ;  /* 0x00000000192c72ca */ /* 0x000fe200000e0000 */
[----:B------:R-:W-:Y:S01]  /*7d50*/  VIADD R25, R24, 0x110 ;  /* 0x0000011018197836 */ /* 0x000fe20000000000 */
[----:B------:R-:W-:Y:S01]  /*7d60*/  R2UR UR46, R26 ;  /* 0x000000001a2e72ca */ /* 0x000fe200000e0000 */
[C---:B------:R-:W-:Y:S01]  /*7d70*/  VIADD R26, R24.reuse, 0x90 ;  /* 0x00000090181a7836 */ /* 0x040fe20000000000 */
[----:B------:R-:W-:Y:S01]  /*7d80*/  UMOV UR41, UR25 ;  /* 0x0000001900297c82 */ /* 0x000fe20008000000 */
[----:B------:R-:W-:Y:S01]  /*7d90*/  IMAD.U32 R221, RZ, RZ, UR11 ;  /* 0x0000000bffdd7e24 */ /* 0x000fe2000f8e00ff */
[----:B------:R-:W-:Y:S01]  /*7da0*/  R2UR UR5, R25 ;  /* 0x00000000190572ca */ /* 0x000fe200000e0000 */
[----:B------:R-:W-:Y:S01]  /*7db0*/  VIADD R25, R24, 0x190 ;  /* 0x0000019018197836 */ /* 0x000fe20000000000 */
[----:B------:R-:W-:Y:S01]  /*7dc0*/  R2UR UR4, R26 ;  /* 0x000000001a0472ca */ /* 0x000fe200000e0000 */
[----:B------:R-:W-:Y:S01]  /*7dd0*/  UMOV UR37, UR25 ;  /* 0x0000001900257c82 */ /* 0x000fe20008000000 */
[----:B------:R-:W-:Y:S01]  /*7de0*/  UMOV UR33, UR25 ;  /* 0x0000001900217c82 */ /* 0x000fe20008000000 */
[----:B------:R-:W-:Y:S01]  /*7df0*/  UMOV UR29, UR25 ;  /* 0x00000019001d7c82 */ /* 0x000fe20008000000 */
[----:B------:R-:W-:Y:S01]  /*7e00*/  R2UR UR6, R25 ;  /* 0x00000000190672ca */ /* 0x000fe200000e0000 */
[C---:B------:R-:W-:Y:S01]  /*7e10*/  VIADD R25, R24.reuse, 0x210 ;  /* 0x0000021018197836 */ /* 0x040fe20000000000 */
[----:B------:R-:W-:Y:S01]  /*7e20*/  UMOV UR8, UR44 ;  /* 0x0000002c00087c82 */ /* 0x000fe20008000000 */
[----:B------:R-:W-:Y:S01]  /*7e30*/  UMOV UR15, 0x40 ;  /* 0x00000040000f7882 */ /* 0x000fe20000000000 */
[----:B------:R1:W-:Y:S02]  /*7e40*/  REDG.E.ADD.F32x4.FTZ.RN.STRONG.GPU desc[UR60][R8.64+0x1000], R32 ;  /* 0x00100020080079a6 */ /* 0x0003e4000c10f7bc */
[----:B------:R-:W-:Y:S01]  /*7e50*/  R2UR UR50, R25 ;  /* 0x00000000193272ca */ /* 0x000fe200000e0000 */
[----:B------:R-:W-:Y:S01]  /*7e60*/  UMOV UR9, UR45 ;  /* 0x0000002d00097c82 */ /* 0x000fe20008000000 */
[----:B------:R-:W-:Y:S01]  /*7e70*/  UMOV UR11, 0x40 ;  /* 0x00000040000b7882 */ /* 0x000fe20000000000 */
[----:B------:R-:W-:Y:S01]  /*7e80*/  UMOV UR10, UR4 ;  /* 0x00000004000a7c82 */ /* 0x000fe20008000000 */
[----:B------:R-:W-:Y:S01]  /*7e90*/  IMAD.U32 R223, RZ, RZ, UR11 ;  /* 0x0000000bffdf7e24 */ /* 0x000fe2000f8e00ff */
[----:B------:R-:W-:Y:S01]  /*7ea0*/  UMOV UR48, UR44 ;  /* 0x0000002c00307c82 */ /* 0x000fe20008000000 */
[----:B------:R-:W-:Y:S01]  /*7eb0*/  IMAD.U32 R222, RZ, RZ, UR10 ;  /* 0x0000000affde7e24 */ /* 0x000fe2000f8e00ff */
[----:B------:R-:W-:Y:S01]  /*7ec0*/  HGMMA.64x16x16.F32.BF16 R136, gdesc[UR44].tnspA.tnspB, R136 ;  /* 0x602000002c8879f0 */ /* 0x000fe20008701888 */
[----:B------:R-:W-:Y:S01]  /*7ed0*/  VIADD R26, R24, 0x20 ;  /* 0x00000020181a7836 */ /* 0x000fe20000000000 */
[----:B------:R1:W-:Y:S02]  /*7ee0*/  REDG.E.ADD.F32x4.FTZ.RN.STRONG.GPU desc[UR60][R8.64+0x1800], R36 ;  /* 0x00180024080079a6 */ /* 0x0003e4000c10f7bc */
        /* <DEDUP_REMOVED lines=12> */
[----:B------:R-:W-:Y:S01]  /*7fb0*/  VIADD R25, R237, 0x100 ;  /* 0x00000100ed197836 */ /* 0x000fe20000000000 */
[----:B------:R-:W-:Y:S01]  /*7fc0*/  HGMMA.64x16x16.F32.BF16 R160, gdesc[UR8].tnspA.tnspB, R160 ;  /* 0x6020000008a079f0 */ /* 0x000fe200087018a0 */
[----:B------:R-:W-:Y:S01]  /*7fd0*/  R2UR UR26, R26 ;  /* 0x000000001a1a72ca */ /* 0x000fe200000e0000 */
[----:B------:R1:W-:Y:S02]  /*7fe0*/  REDG.E.ADD.F32x4.FTZ.RN.STRONG.GPU desc[UR60][R8.64+0x2000], R40 ;  /* 0x00200028080079a6 */ /* 0x0003e4000c10f7bc */
[----:B------:R-:W-:Y:S01]  /*7ff0*/  HGMMA.64x16x16.F32.BF16 R168, gdesc[UR48].tnspA.tnspB, R168 ;  /* 0x6020000030a879f0 */ /* 0x000fe200087018a8 */
[----:B------:R-:W-:Y:S01]  /*8000*/  R2UR UR24, R25 ;  /* 0x00000000191872ca */ /* 0x000fe200000e0000 */
[C---:B------:R-:W-:Y:S01]  /*8010*/  VIADD R25, R24.reuse, 0x120 ;  /* 0x0000012018197836 */ /* 0x040fe20000000000 */
[----:B------:R-:W-:Y:S01]  /*8020*/  UMOV UR5, 0x40000040 ;  /* 0x4000004000057882 */ /* 0x000fe20000000000 */
[C---:B------:R-:W-:Y:S01]  /*8030*/  VIADD R26, R24.reuse, 0xa0 ;  /* 0x000000a0181a7836 */ /* 0x040fe20000000000 */
[----:B------:R1:W-:Y:S02]  /*8040*/  REDG.E.ADD.F32x4.FTZ.RN.STRONG.GPU desc[UR60][R8.64+0x2800], R44 ;  /* 0x0028002c080079a6 */ /* 0x0003e4000c10f7bc */
[----:B------:R-:W-:Y:S01]  /*8050*/  R2UR UR38, R25 ;  /* 0x00000000192672ca */ /* 0x000fe200000e0000 */
[----:B------:R-:W-:Y:S01]  /*8060*/  VIADD R25, R24, 0x1a0 ;  /* 0x000001a018197836 */ /* 0x000fe20000000000 */
[----:B------:R-:W-:-:S05]  /*8070*/  R2UR UR42, R26 ;  /* 0x000000001a2a72ca */ /* 0x000fca00000e0000 */
[----:B------:R-:W-:Y:S01]  /*8080*/  UMOV UR40, UR24 ;  /* 0x0000001800287c82 */ /* 0x000fe20008000000 */
[----:B------:R-:W-:Y:S01]  /*8090*/  R2UR UR34, R25 ;  /* 0x00000000192272ca */ /* 0x000fe200000e0000 */
[----:B------:R-:W-:Y:S01]  /*80a0*/  VIADD R25, R24, 0x220 ;  /* 0x0000022018197836 */ /* 0x000fe20000000000 */
[----:B------:R-:W-:Y:S01]  /*80b0*/  UMOV UR36, UR24 ;  /* 0x0000001800247c82 */ /* 0x000fe20008000000 */
[----:B------:R-:W-:Y:S01]  /*80c0*/  UMOV UR32, UR24 ;  /* 0x0000001800207c82 */ /* 0x000fe20008000000 */
[----:B------:R-:W-:Y:S01]  /*80d0*/  UMOV UR28, UR24 ;  /* 0x00000018001c7c82 */ /* 0x000fe20008000000 */
[----:B------:R-:W-:Y:S01]  /*80e0*/  HGMMA.64x16x16.F32.BF16 R136, gdesc[UR24].tnspA.tnspB, R136 ;  /* 0x60200000188879f0 */ /* 0x000fe20008701888 */
[----:B------:R-:W-:Y:S01]  /*80f0*/  R2UR UR30, R25 ;  /* 0x00000000191e72ca */ /* 0x000fe200000e0000 */
[----:B------:R-:W-:Y:S01]  /*8100*/  IMAD.U32 R226, RZ, RZ, UR10 ;  /* 0x0000000affe27e24 */ /* 0x000fe2000f8e00ff */
[----:B------:R-:W-:Y:S01]  /*8110*/  UMOV UR21, UR5 ;  /* 0x0000000500157c82 */ /* 0x000fe20008000000 */
[----:B------:R-:W-:Y:S01]  /*8120*/  HGMMA.64x16x16.F32.BF16 R144, gdesc[UR40].tnspA.tnspB, R144 ;  /* 0x60200000289079f0 */ /* 0x000fe20008701890 */
[----:B------:R-:W-:Y:S01]  /*8130*/  UMOV UR17, UR5 ;  /* 0x0000000500117c82 */ /* 0x000fe20008000000 */
[----:B------:R-:W-:Y:S01]  /*8140*/  IMAD.U32 R227, RZ, RZ, UR11 ;  /* 0x0000000bffe37e24 */ /* 0x000fe2000f8e00ff */
[----:B------:R-:W-:Y:S01]  /*8150*/  UMOV UR13, UR5 ;  /* 0x00000005000d7c82 */ /* 0x000fe20008000000 */
[----:B------:R-:W-:Y:S01]  /*8160*/  UMOV UR9, UR5 ;  /* 0x0000000500097c82 */ /* 0x000fe20008000000 */
[----:B------:R1:W-:Y:S01]  /*8170*/  REDG.E.ADD.F32x4.FTZ.RN.STRONG.GPU desc[UR60][R8.64+0x3000], R48 ;  /* 0x00300030080079a6 */ /* 0x0003e2000c10f7bc */
[----:B------:R-:W-:Y:S01]  /*8180*/  HGMMA.64x16x16.F32.BF16 R152, gdesc[UR36].tnspA.tnspB, R152 ;  /* 0x60200000249879f0 */ /* 0x000fe20008701898 */
[----:B------:R-:W-:-:S02]  /*8190*/  VIADD R25, R237, 0x180 ;  /* 0x00000180ed197836 */ /* 0x000fc40000000000 */
[C---:B------:R-:W-:Y:S01]  /*81a0*/  VIADD R26, R24.reuse, 0x30 ;  /* 0x00000030181a7836 */ /* 0x040fe20000000000 */
[----:B------:R-:W-:Y:S01]  /*81b0*/  UMOV UR11, 0x40 ;  /* 0x00000040000b7882 */ /* 0x000fe20000000000 */
[----:B------:R1:W-:Y:S01]  /*81c0*/  REDG.E.ADD.F32x4.FTZ.RN.STRONG.GPU desc[UR60][R8.64+0x3800], R52 ;  /* 0x00380034080079a6 */ /* 0x0003e2000c10f7bc */
[----:B------:R-:W-:Y:S01]  /*81d0*/  R2UR UR4, R25 ;  /* 0x00000000190472ca */ /* 0x000fe200000e0000 */
[----:B------:R-:W-:Y:S01]  /*81e0*/  HGMMA.64x16x16.F32.BF16 R160, gdesc[UR32].tnspA.tnspB, R160 ;  /* 0x6020000020a079f0 */ /* 0x000fe200087018a0 */
[----:B------:R-:W-:Y:S01]  /*81f0*/  VIADD R25, R24, 0x130 ;  /* 0x0000013018197836 */ /* 0x000fe20000000000 */
[----:B------:R-:W-:Y:S01]  /*8200*/  R2UR UR6, R26 ;  /* 0x000000001a0672ca */ /* 0x000fe200000e0000 */
[C---:B------:R-:W-:Y:S01]  /*8210*/  VIADD R26, R24.reuse, 0xb0 ;  /* 0x000000b0181a7836 */ /* 0x040fe20000000000 */
[----:B------:R-:W-:Y:S01]  /*8220*/  HGMMA.64x16x16.F32.BF16 R168, gdesc[UR28].tnspA.tnspB, R168 ;  /* 0x602000001ca879f0 */ /* 0x000fe200087018a8 */
[----:B------:R-:W-:Y:S01]  /*8230*/  IMAD.U32 R22, RZ, RZ, UR58 ;  /* 0x0000003aff167e24 */ /* 0x000fe2000f8e00ff */
[----:B------:R-:W-:Y:S01]  /*8240*/  R2UR UR18, R25 ;  /* 0x00000000191272ca */ /* 0x000fe200000e0000 */
[----:B------:R-:W-:Y:S01]  /*8250*/  VIADD R25, R24, 0x1b0 ;  /* 0x000001b018197836 */ /* 0x000fe20000000000 */
[----:B------:R-:W-:Y:S01]  /*8260*/  R2UR UR22, R26 ;  /* 0x000000001a1672ca */ /* 0x000fe200000e0000 */
[----:B------:R-:W-:-:S02]  /*8270*/  VIADD R24, R24, 0x230 ;  /* 0x0000023018187836 */ /* 0x000fc40000000000 */
[----:B------:R-:W-:Y:S01]  /*8280*/  IMAD.U32 R23, RZ, RZ, UR59 ;  /* 0x0000003bff177e24 */ /* 0x000fe2000f8e00ff */
[----:B------:R-:W-:Y:S01]  /*8290*/  R2UR UR14, R25 ;  /* 0x00000000190e72ca */ /* 0x000fe200000e0000 */
[----:B------:R-:W-:Y:S01]  /*82a0*/  UMOV UR20, UR4 ;  /* 0x0000000400147c82 */ /* 0x000fe20008000000 */
[----:B------:R-:W-:Y:S01]  /*82b0*/  R2UR UR10, R24 ;  /* 0x00000000180a72ca */ /* 0x000fe200000e0000 */
        /* <DEDUP_REMOVED lines=9> */
[----:B-1----:R-:W-:Y:S05]  /*8350*/  @P0 BRA `(.L_x_438) ;  /* 0x0000000000040947 */ /* 0x002fea0003800000 */
[----:B------:R-:W-:Y:S01]  /*8360*/  BPT.TRAP 0x1 ;  /* 0x000000040000795c */ /* 0x000fe20000300000 */
.L_x_438:
        /* <DEDUP_REMOVED lines=45> */
[----:B------:R-:W-:Y:S01]  /*8640*/  PLOP3.LUT P0, PT, PT, PT, UP0, 0x40, 0x0 ;  /* 0x000000000000781c */ /* 0x000fe20003f0e808 */
[----:B------:R-:W-:Y:S01]  /*8650*/  HGMMA.64x16x16.F32.BF16 R176, gdesc[UR52].tnspA.tnspB, R176 ;  /* 0x6020000034b079f0 */ /* 0x000fe200087018b0 */
[----:B------:R-:W-:Y:S01]  /*8660*/  R2UR UR54, R22 ;  /* 0x00000000163672ca */ /* 0x000fe200000e0000 */
[----:B------:R1:W-:Y:S01]  /*8670*/  REDG.E.ADD.F32x4.FTZ.RN.STRONG.GPU desc[UR60][R8.64+0x4000], R24 ;  /* 0x00400018080079a6 */ /* 0x0003e2000c10f7bc */
[----:B------:R-:W-:-:S02]  /*8680*/  R2UR UR55, R23 ;  /* 0x00000000173772ca */ /* 0x000fc400000e0000 */
        /* <DEDUP_REMOVED lines=60> */
[----:B-1----:R-:W-:Y:S05]  /*8a50*/  @P0 BRA `(.L_x_439) ;  /* 0x0000000000040947 */ /* 0x002fea0003800000 */
[----:B------:R-:W-:Y:S01]  /*8a60*/  BPT.TRAP 0x1 ;  /* 0x000000040000795c */ /* 0x000fe20000300000 */
.L_x_439:
        /* <DEDUP_REMOVED lines=96> */
.L_x_419:
[----:B------:R-:W-:Y:S05]  /*9070*/  @P0 BRA `(.L_x_417) ;  /* 0x0000002000c80947 */ /* 0x000fea0003800000 */
[----:B------:R-:W2:Y:S01]  /*9080*/  S2R R4, SR_TID.X ;  /* 0x0000000000047919 */ /* 0x000ea20000002100 */
[----:B------:R-:W3:Y:S01]  /*9090*/  S2UR UR6, SR_CgaCtaId ;  /* 0x00000000000679c3 */ /* 0x000ee20000008800 */
[----:B------:R-:W-:Y:S01]  /*90a0*/  UMOV UR4, 0x400 ;  /* 0x0000040000047882 */ /* 0x000fe20000000000 */
[----:B------:R-:W-:Y:S01]  /*90b0*/  ULDC.64 UR12, c[0x0][0x818] ;  /* 0x00020600000c7ab9 */ /* 0x000fe20000000a00 */
[----:B------:R-:W-:Y:S01]  /*90c0*/  ULDC.64 UR14, c[0x0][0x848] ;  /* 0x00021200000e7ab9 */ /* 0x000fe20000000a00 */
[----:B------:R-:W-:Y:S04]  /*90d0*/  BSSY B1, `(.L_x_441) ;  /* 0x0000056000017945 */ /* 0x000fe80003800000 */
[----:B------:R-:W-:Y:S08]  /*90e0*/  S2UR UR5, SR_CTAID.Y ;  /* 0x00000000000579c3 */ /* 0x000ff00000002600 */
[----:B------:R-:W4:Y:S01]  /*90f0*/  S2UR UR8, SR_CTAID.X ;  /* 0x00000000000879c3 */ /* 0x000f220000002500 */
[----:B---3--:R-:W-:-:S07]  /*9100*/  ULEA UR4, UR6, UR4, 0x18 ;  /* 0x0000000406047291 */ /* 0x008fce000f8ec03f */
[----:B------:R-:W3:Y:S01]  /*9110*/  S2UR UR16, SR_CTAID.Z ;  /* 0x00000000001079c3 */ /* 0x000ee20000002700 */
[----:B------:R-:W-:Y:S02]  /*9120*/  ULDC UR6, c[0x0][0x850] ;  /* 0x0002140000067ab9 */ /* 0x000fe40000000800 */
[----:B------:R-:W-:Y:S01]  /*9130*/  UISETP.NE.AND UP0, UPT, UR6, 0x1, UPT ;  /* 0x000000010600788c */ /* 0x000fe2000bf05270 */
[----:B--2---:R-:W-:-:S05]  /*9140*/  VIADD R3, R4, 0xffffff80 ;  /* 0xffffff8004037836 */ /* 0x004fca0000000000 */
[----:B------:R-:W-:Y:S01]  /*9150*/  SHF.R.S32.HI R0, RZ, 0x1f, R3 ;  /* 0x0000001fff007819 */ /* 0x000fe20000011403 */
[----:B------:R-:W-:Y:S01]  /*9160*/  BAR.SYNC.DEFER_BLOCKING 0x1, 0x100 ;  /* 0x0044000000007b1d */ /* 0x000fe20000010000 */
[----:B------:R-:W-:Y:S02]  /*9170*/  ISETP.NE.AND P0, PT, R3, RZ, PT ;  /* 0x000000ff0300720c */ /* 0x000fe40003f05270 */
[----:B------:R-:W-:Y:S01]  /*9180*/  LEA.HI R2, R0, R3, RZ, 0x7 ;  /* 0x0000000300027211 */ /* 0x000fe200078f38ff */
[----:B----4-:R-:W-:Y:S02]  /*9190*/  UIMAD UR8, UR8, 0x5000, URZ ;  /* 0x00005000080878a4 */ /* 0x010fe4000f8e023f */
[----:B------:R-:W-:Y:S01]  /*91a0*/  @UP0 ULDC UR6, c[0x0][0x854] ;  /* 0x0002150000060ab9 */ /* 0x000fe20000000800 */
[----:B------:R-:W-:Y:S01]  /*91b0*/  LOP3.LUT R0, R2, 0x3fffff80, RZ, 0xc0, !PT ;  /* 0x3fffff8002007812 */ /* 0x000fe200078ec0ff */
[----:B------:R-:W-:Y:S01]  /*91c0*/  UIMAD.WIDE.U32 UR6, UR5, UR6, URZ ;  /* 0x00000006050672a5 */ /* 0x000fe2000f8e003f */
[----:B------:R-:W-:Y:S01]  /*91d0*/  SHF.R.S32.HI R5, RZ, 0x7, R2 ;  /* 0x00000007ff057819 */ /* 0x000fe20000011402 */
[----:B------:R-:W-:-:S02]  /*91e0*/  @UP0 ULDC UR9, c[0x0][0x858] ;  /* 0x0002160000090ab9 */ /* 0x000fc40000000800 */
[----:B------:R-:W-:Y:S01]  /*91f0*/  IMAD.IADD R0, R3, 0x1, -R0 ;  /* 0x0000000103007824 */ /* 0x000fe200078e0a00 */
[----:B------:R-:W-:Y:S02]  /*9200*/  @UP0 USHF.R.U32.HI UR5, URZ, UR9, UR7 ;  /* 0x000000093f050299 */ /* 0x000fe40008011607 */
[----:B------:R-:W-:Y:S01]  /*9210*/  USHF.R.S32.HI UR9, URZ, 0x1f, UR8 ;  /* 0x0000001f3f097899 */ /* 0x000fe20008011408 */
[----:B------:R-:W-:Y:S01]  /*9220*/  IMAD R0, R5, 0xa00, R0 ;  /* 0x00000a0005007824 */ /* 0x000fe200078e0200 */
[----:B------:R-:W-:Y:S02]  /*9230*/  USHF.R.S32.HI UR10, URZ, 0x1f, UR5 ;  /* 0x0000001f3f0a7899 */ /* 0x000fe40008011405 */
[----:B------:R-:W-:Y:S01]  /*9240*/  UIMAD.WIDE.U32 UR6, UR5, UR12, UR8 ;  /* 0x0000000c050672a5 */ /* 0x000fe2000f8e0008 */
[----:B------:R-:W-:Y:S01]  /*9250*/  IMAD.SHL.U32 R0, R0, 0x4, RZ ;  /* 0x0000000400007824 */ /* 0x000fe200078e00ff */
[----:B------:R-:W-:Y:S02]  /*9260*/  UIMAD UR11, UR10, UR12, URZ ;  /* 0x0000000c0a0b72a4 */ /* 0x000fe4000f8e023f */
[----:B---3--:R-:W-:-:S02]  /*9270*/  USHF.R.S32.HI UR17, URZ, 0x1f, UR16 ;  /* 0x0000001f3f117899 */ /* 0x008fc40008011410 */
[----:B------:R-:W-:Y:S01]  /*9280*/  LEA R0, R0, UR4, 0x2 ;  /* 0x0000000400007c11 */ /* 0x000fe2000f8e10ff */
[----:B------:R-:W-:-:S03]  /*9290*/  UIMAD UR11, UR5, UR13, UR11 ;  /* 0x0000000d050b72a4 */ /* 0x000fc6000f8e020b */
[----:B------:R-:W-:Y:S01]  /*92a0*/  ULDC.64 UR12, c[0x0][0x840] ;  /* 0x00021000000c7ab9 */ /* 0x000fe20000000a00 */
[----:B------:R2:W-:Y:S01]  /*92b0*/  STS.128 [R0], R56 ;  /* 0x0000003800007388 */ /* 0x0005e20000000c00 */
[----:B------:R-:W-:Y:S02]  /*92c0*/  UIMAD UR10, UR10, UR12, URZ ;  /* 0x0000000c0a0a72a4 */ /* 0x000fe4000f8e023f */
[----:B------:R-:W-:Y:S01]  /*92d0*/  UIMAD.WIDE.U32 UR8, UR5, UR12, UR8 ;  /* 0x0000000c050872a5 */ /* 0x000fe2000f8e0008 */
[----:B------:R2:W-:Y:S01]  /*92e0*/  STS.128 [R0+0x800], R60 ;  /* 0x0008003c00007388 */ /* 0x0005e20000000c00 */
[----:B------:R-:W-:Y:S02]  /*92f0*/  UIMAD UR10, UR5, UR13, UR10 ;  /* 0x0000000d050a72a4 */ /* 0x000fe4000f8e020a */
[----:B------:R-:W-:Y:S01]  /*9300*/  UIADD3 UR7, UR7, UR11, URZ ;  /* 0x0000000b07077290 */ /* 0x000fe2000fffe03f */
[----:B------:R2:W-:Y:S01]  /*9310*/  STS.128 [R0+0x1000], R96 ;  /* 0x0010006000007388 */ /* 0x0005e20000000c00 */
[----:B------:R-:W-:Y:S01]  /*9320*/  ULDC.64 UR12, c[0x0][0x820] ;  /* 0x00020800000c7ab9 */ /* 0x000fe20000000a00 */
[----:B------:R-:W-:-:S02]  /*9330*/  UIMAD UR11, UR17, UR14, URZ ;  /* 0x0000000e110b72a4 */ /* 0x000fc4000f8e023f */
[----:B------:R2:W-:Y:S01]  /*9340*/  STS.128 [R0+0x1800], R100 ;  /* 0x0018006400007388 */ /* 0x0005e20000000c00 */
[----:B------:R-:W-:Y:S02]  /*9350*/  UIMAD UR5, UR17, UR12, URZ ;  /* 0x0000000c110572a4 */ /* 0x000fe4000f8e023f */
[----:B------:R-:W-:Y:S01]  /*9360*/  UIADD3 UR9, UR9, UR10, URZ ;  /* 0x0000000a09097290 */ /* 0x000fe2000fffe03f */
[----:B------:R2:W-:Y:S01]  /*9370*/  STS.128 [R0+0x2000], R64 ;  /* 0x0020004000007388 */ /* 0x0005e20000000c00 */
[----:B------:R-:W-:Y:S02]  /*9380*/  UIMAD UR5, UR16, UR13, UR5 ;  /* 0x0000000d100572a4 */ /* 0x000fe4000f8e0205 */
[----:B------:R-:W-:Y:S01]  /*9390*/  UIMAD.WIDE.U32 UR6, UR16, UR12, UR6 ;  /* 0x0000000c100672a5 */ /* 0x000fe2000f8e0006 */
[----:B------:R2:W-:Y:S01]  /*93a0*/  STS.128 [R0+0x2800], R68 ;  /* 0x0028004400007388 */ /* 0x0005e20000000c00 */
[----:B------:R-:W-:Y:S02]  /*93b0*/  UIMAD UR11, UR16, UR15, UR11 ;  /* 0x0000000f100b72a4 */ /* 0x000fe4000f8e020b */
[----:B------:R-:W-:Y:S01]  /*93c0*/  UIMAD.WIDE.U32 UR8, UR16, UR14, UR8 ;  /* 0x0000000e100872a5 */ /* 0x000fe2000f8e0008 */
[----:B------:R2:W-:Y:S01]  /*93d0*/  STS.128 [R0+0x3000], R104 ;  /* 0x0030006800007388 */ /* 0x0005e20000000c00 */
[----:B------:R-:W-:Y:S01]  /*93e0*/  ULDC.64 UR12, c[0x0][0x800] ;  /* 0x00020000000c7ab9 */ /* 0x000fe20000000a00 */
[----:B------:R-:W-:Y:S01]  /*93f0*/  ULDC.64 UR14, c[0x0][0x828] ;  /* 0x00020a00000e7ab9 */ /* 0x000fe20000000a00 */
[----:B------:R-:W-:Y:S01]  /*9400*/  UIADD3 UR7, UR7, UR5, URZ ;  /* 0x0000000507077290 */ /* 0x000fe2000fffe03f */
[----:B------:R2:W-:Y:S01]  /*9410*/  STS.128 [R0+0x3800], R108 ;  /* 0x0038006c00007388 */ /* 0x0005e20000000c00 */
[----:B------:R-:W-:-:S02]  /*9420*/  ULEA UR12, UP0, UR6, UR12, 0x2 ;  /* 0x0000000c060c7291 */ /* 0x000fc4000f80103f */
[----:B------:R-:W-:Y:S01]  /*9430*/  UIADD3 UR5, UR9, UR11, URZ ;  /* 0x0000000b09057290 */ /* 0x000fe2000fffe03f */
[----:B------:R2:W-:Y:S01]  /*9440*/  STS.128 [R0+0x4000], R72 ;  /* 0x0040004800007388 */ /* 0x0005e20000000c00 */
[----:B------:R-:W-:Y:S02]  /*9450*/  ULEA UR14, UP1, UR8, UR14, 0x2 ;  /* 0x0000000e080e7291 */ /* 0x000fe4000f82103f */
[----:B------:R-:W-:Y:S01]  /*9460*/  ULEA.HI.X UR13, UR6, UR13, UR7, 0x2, UP0 ;  /* 0x0000000d060d7291 */ /* 0x000fe200080f1407 */
[----:B------:R2:W-:Y:S01]  /*9470*/  STS.128 [R0+0x4800], R76 ;  /* 0x0048004c00007388 */ /* 0x0005e20000000c00 */
[----:B------:R-:W-:-:S03]  /*9480*/  ULEA.HI.X UR7, UR8, UR15, UR5, 0x2, UP1 ;  /* 0x0000000f08077291 */ /* 0x000fc600088f1405 */
        /* <DEDUP_REMOVED lines=18> */
[----:B------:R-:W-:-:S09]  /*95b0*/  UMOV UR6, UR14 ;  /* 0x0000000e00067c82 */ /* 0x000fd20008000000 */
.L_x_443:
[----:B------:R-:W-:Y:S01]  /*95c0*/  @P0 ELECT P1, URZ, PT ;  /* 0x00000000003f082f */ /* 0x000fe20003820000 */
[----:B------:R3:W-:-:S12]  /*95d0*/  UBLKRED.G.S.ADD.F32.RN [UR6], [UR4], UR5, desc[UR8] ;  /* 0x00000806040073bb */ /* 0x0007d800080a1405 */
[----:B------:R-:W-:Y:S02]  /*95e0*/  @P1 PLOP3.LUT P0, PT, P1, PT, PT, 0x8, 0x0 ;  /* 0x000000000000181c */ /* 0x000fe40000f0e170 */
[----:B------:R-:W-:-:S11]  /*95f0*/  PLOP3.LUT P1, PT, PT, PT, PT, 0x8, 0x0 ;  /* 0x000000000000781c */ /* 0x000fd60003f2e170 */
[----:B---3--:R-:W-:Y:S05]  /*9600*/  @P0 BRA.U.ANY `(.L_x_443) ;  /* 0xfffffffd00ec0947 */ /* 0x008fea000393ffff */
[----:B------:R0:W-:Y:S01]  /*9610*/  UTMACMDFLUSH ;  /* 0x00000000000079b7 */ /* 0x0001e20000000000 */
[----:B------:R-:W-:-:S04]  /*9620*/  DEPBAR.LE SB0, 0x0 ;  /* 0x000080000000791a */ /* 0x000fc80000000000 */
.L_x_442:
[----:B------:R-:W-:Y:S05]  /*9630*/  BSYNC B1 ;  /* 0x0000000000017941 */ /* 0x000fea0003800000 */
.L_x_441:
        /* <DEDUP_REMOVED lines=23> */
[----:B----4-:R-:W4:Y:S02]  /*97b0*/  FENCE.VIEW.ASYNC.S ;  /* 0x00000000000073c6 */ /* 0x010f240000000000 */
[----:B----4-:R-:W-:Y:S06]  /*97c0*/  BAR.SYNC.DEFER_BLOCKING 0x1, 0x100 ;  /* 0x0044000000007b1d */ /* 0x010fec0000010000 */
[----:B------:R-:W-:Y:S05]  /*97d0*/  @P0 BRA `(.L_x_417) ;  /* 0x0000001800f00947 */ /* 0x000fea0003800000 */
[----:B------:R-:W-:Y:S01]  /*97e0*/  PLOP3.LUT P0, PT, PT, PT, PT, 0x80, 0x0 ;  /* 0x000000000000781c */ /* 0x000fe20003f0f070 */
[----:B------:R-:W-:Y:S01]  /*97f0*/  UMOV UR5, 0x1400 ;  /* 0x0000140000057882 */ /* 0x000fe20000000000 */
[----:B------:R-:W-:Y:S01]  /*9800*/  UMOV UR8, 0x0 ;  /* 0x0000000000087882 */ /* 0x000fe20000000000 */
[----:B------:R-:W-:Y:S01]  /*9810*/  UMOV UR9, 0x14f00000 ;  /* 0x14f0000000097882 */ /* 0x000fe20000000000 */
[----:B------:R-:W-:Y:S01]  /*9820*/  UMOV UR6, UR12 ;  /* 0x0000000c00067c82 */ /* 0x000fe20008000000 */
[----:B------:R-:W-:-:S08]  /*9830*/  UMOV UR7, UR13 ;  /* 0x0000000d00077c82 */ /* 0x000fd00008000000 */
.L_x_444:
[----:B------:R-:W-:Y:S01]  /*9840*/  @P0 ELECT P1, URZ, PT ;  /* 0x00000000003f082f */ /* 0x000fe20003820000 */
[----:B------:R4:W-:-:S12]  /*9850*/  UBLKRED.G.S.ADD.F32.RN [UR6], [UR4], UR5, desc[UR8] ;  /* 0x00000806040073bb */ /* 0x0009d800080a1405 */
[----:B------:R-:W-:Y:S02]  /*9860*/  @P1 PLOP3.LUT P0, PT, P1, PT, PT, 0x8, 0x0 ;  /* 0x000000000000181c */ /* 0x000fe40000f0e170 */
[----:B------:R-:W-:-:S11]  /*9870*/  PLOP3.LUT P1, PT, PT, PT, PT, 0x8, 0x0 ;  /* 0x000000000000781c */ /* 0x000fd60003f2e170 */
[----:B----4-:R-:W-:Y:S05]  /*9880*/  @P0 BRA.U.ANY `(.L_x_444) ;  /* 0xfffffffd00ec0947 */ /* 0x010fea000393ffff */
[----:B------:R0:W-:Y:S01]  /*9890*/  UTMACMDFLUSH ;  /* 0x00000000000079b7 */ /* 0x0001e20000000000 */
[----:B------:R-:W-:-:S04]  /*98a0*/  DEPBAR.LE SB0, 0x0 ;  /* 0x000080000000791a */ /* 0x000fc80000000000 */
[----:B------:R-:W-:Y:S05]  /*98b0*/  BRA `(.L_x_417) ;  /* 0x0000001800b87947 */ /* 0x000fea0003800000 */
.L_x_415:
        /* <DEDUP_REMOVED lines=41> */
.L_x_446:
        /* <DEDUP_REMOVED lines=8> */
[----:B------:R-:W-:Y:S01]  /*9bd0*/  IMAD.MOV.U32 R0, RZ, RZ, RZ ;  /* 0x000000ffff007224 */ /* 0x000fe200078e00ff */
[----:B------:R-:W-:Y:S01]  /*9be0*/  UIMAD UR6, UR10, UR6, URZ ;  /* 0x000000060a0672a4 */ /* 0x000fe2000f8e023f */
[----:B------:R-:W-:Y:S01]  /*9bf0*/  IMAD.MOV.U32 R12, RZ, RZ, 0x1 ;  /* 0x00000001ff0c7424 */ /* 0x000fe200078e00ff */
[----:B------:R-:W-:Y:S02]  /*9c00*/  UIMAD UR10, UR10, UR12, URZ ;  /* 0x0000000c0a0a72a4 */ /* 0x000fe4000f8e023f */
        /* <DEDUP_REMOVED lines=30> */
.L_x_462:
        /* <DEDUP_REMOVED lines=12> */
.L_x_448:
        /* <DEDUP_REMOVED lines=20> */
[----:B------:R-:W-:Y:S01]  /*9ff0*/  UIADD3 UR9, UP0, UR19, UR30, URZ ;  /* 0x0000001e13097290 */ /* 0x000fe2000ff1e03f */
[----:B------:R-:W-:Y:S01]  /*a000*/  IMAD.MOV.U32 R12, RZ, RZ, 0x1 ;  /* 0x00000001ff0c7424 */ /* 0x000fe200078e00ff */
[----:B------:R-:W-:Y:S01]  /*a010*/  UIADD3 UR16, UR8, 0x14100, URZ ;  /* 0x0001410008107890 */ /* 0x000fe2000fffe03f */
[----:B-1----:R-:W-:Y:S01]  /*a020*/  IMAD.MOV.U32 R9, RZ, RZ, R2 ;  /* 0x000000ffff097224 */ /* 0x002fe200078e0002 */
[----:B------:R-:W-:Y:S01]  /*a030*/  ULEA.HI.X.SX32 UR10, UR19, UR38, 0x1, UP0 ;  /* 0x00000026130a7291 */ /* 0x000fe200080f0e3f */
[----:B------:R-:W-:Y:S01]  /*a040*/  IMAD.MOV.U32 R10, RZ, RZ, R3 ;  /* 0x000000ffff0a7224 */ /* 0x000fe200078e0003 */
[----:B------:R-:W-:-:S02]  /*a050*/  ULEA UR54, UP0, UR9, UR14, 0x2 ;  /* 0x0000000e09367291 */ /* 0x000fc4000f80103f */
[C---:B------:R-:W-:Y:S01]  /*a060*/  IADD3 R0, P1, R9.reuse, 0xf0, RZ ;  /* 0x000000f009007810 */ /* 0x040fe20007f3e0ff */
[----:B------:R-:W-:Y:S02]  /*a070*/  UIADD3 UR40, UR8, 0x16100, URZ ;  /* 0x0001610008287890 */ /* 0x000fe4000fffe03f */
[----:B------:R-:W-:Y:S01]  /*a080*/  UIADD3 UR32, UR8, 0x18100, URZ ;  /* 0x0001810008207890 */ /* 0x000fe2000fffe03f */
[----:B------:R-:W-:Y:S01]  /*a090*/  R2UR UR48, R0 ;  /* 0x00000000003072ca */ /* 0x000fe200000e0000 */
[----:B------:R-:W-:Y:S01]  /*a0a0*/  UIADD3 UR24, UR8, 0x1a100, URZ ;  /* 0x0001a10008187890 */ /* 0x000fe2000fffe03f */
[C---:B------:R-:W-:Y:S01]  /*a0b0*/  IADD3 R0, P2, R9.reuse, 0x2f0, RZ ;  /* 0x000002f009007810 */ /* 0x040fe20007f5e0ff */
[----:B------:R-:W-:Y:S02]  /*a0c0*/  UIADD3 UR52, UR8, 0x2c100, URZ ;  /* 0x0002c10008347890 */ /* 0x000fe4000fffe03f */
        /* <DEDUP_REMOVED lines=8> */
[--C-:B------:R-:W-:Y:S01]  /*a150*/  IMAD.X R0, RZ, RZ, R10.reuse, P1 ;  /* 0x000000ffff007224 */ /* 0x100fe200008e060a */
[----:B------:R-:W-:Y:S01]  /*a160*/  UMOV UR29, UR21 ;  /* 0x00000015001d7c82 */ /* 0x000fe20008000000 */
[----:B------:R-:W-:Y:S01]  /*a170*/  UMOV UR25, UR17 ;  /* 0x0000001100197c82 */ /* 0x000fe20008000000 */
[----:B------:R-:W-:Y:S01]  /*a180*/  UMOV UR27, UR19 ;  /* 0x00000013001b7c82 */ /* 0x000fe20008000000 */
[----:B------:R-:W-:Y:S01]  /*a190*/  UMOV UR9, 0x10 ;  /* 0x0000001000097882 */ /* 0x000fe20000000000 */
[----:B------:R-:W-:Y:S01]  /*a1a0*/  R2UR UR49, R0 ;  /* 0x00000000003172ca */ /* 0x000fe200000e0000 */
[--C-:B------:R-:W-:Y:S01]  /*a1b0*/  IMAD.X R0, RZ, RZ, R10.reuse, P2 ;  /* 0x000000ffff007224 */ /* 0x100fe200010e060a */
[----:B------:R-:W-:Y:S01]  /*a1c0*/  UMOV UR53, UR17 ;  /* 0x0000001100357c82 */ /* 0x000fe20008000000 */
[----:B------:R-:W-:Y:S01]  /*a1d0*/  UMOV UR13, UR21 ;  /* 0x00000015000d7c82 */ /* 0x000fe20008000000 */
[----:B------:R-:W-:Y:S01]  /*a1e0*/  UMOV UR10, UR18 ;  /* 0x00000012000a7c82 */ /* 0x000fe20008000000 */
[----:B------:R-:W-:Y:S01]  /*a1f0*/  UIADD3 UR56, UR8, 0x5000, URZ ;  /* 0x0000500008387890 */ /* 0x000fe2000fffe03f */
[----:B------:R-:W-:Y:S01]  /*a200*/  R2UR UR5, R0 ;  /* 0x00000000000572ca */ /* 0x000fe200000e0000 */
[----:B------:R-:W-:Y:S01]  /*a210*/  IMAD.X R0, RZ, RZ, R10, P3 ;  /* 0x000000ffff007224 */ /* 0x000fe200018e060a */
[----:B------:R-:W-:Y:S01]  /*a220*/  ISETP.GE.AND P1, PT, R5, R11, PT ;  /* 0x0000000b0500720c */ /* 0x000fe20003f26270 */
[----:B------:R-:W-:Y:S01]  /*a230*/  UMOV UR58, 0x80 ;  /* 0x00000080003a7882 */ /* 0x000fe20000000000 */
[----:B------:R-:W-:Y:S01]  /*a240*/  UMOV UR59, UR11 ;  /* 0x0000000b003b7c82 */ /* 0x000fe20008000000 */
[----:B------:R-:W-:Y:S01]  /*a250*/  UMOV UR60, UR12 ;  /* 0x0000000c003c7c82 */ /* 0x000fe20008000000 */
[----:B------:R-:W-:Y:S01]  /*a260*/  R2UR UR7, R0 ;  /* 0x00000000000772ca */ /* 0x000fe200000e0000 */
[----:B------:R1:W-:Y:S01]  /*a270*/  UTMALDG.4D [UR16], [UR48], desc[UR50] ;  /* 0x00003210300075b4 */ /* 0x0003e20008019000 */
[----:B------:R-:W-:Y:S01]  /*a280*/  UMOV UR61, UR21 ;  /* 0x00000015003d7c82 */ /* 0x000fe20008000000 */
        /* <DEDUP_REMOVED lines=43> */
[----:B----4-:R-:W-:Y:S05]  /*a540*/  @P1 BRA `(.L_x_449) ;  /* 0x0000000800201947 */ /* 0x010fea0003800000 */
        /* <DEDUP_REMOVED lines=20> */
.L_x_454:
[----:B------:R-:W-:-:S04]  /*a690*/  SHF.L.U32 R9, R12, 0x1f, RZ ;  /* 0x0000001f0c097819 */ /* 0x000fc800000006ff */
[----:B------:R-:W1:Y:S02]  /*a6a0*/  SYNCS.PHASECHK.TRANS64.TRYWAIT P1, [R6+URZ+0x31838], R9 ;  /* 0x03183809060075a7 */ /* 0x000e64000802017f */
[----:B-1----:R-:W-:Y:S05]  /*a6b0*/  @!P1 BRA `(.L_x_450) ;  /* 0x0000000c00909947 */ /* 0x002fea0003800000 */
.L_x_463:
[----:B------:R-:W-:Y:S05]  /*a6c0*/  @P0 BRA `(.L_x_451) ;  /* 0x0000000000140947 */ /* 0x000fea0003800000 */
[----:B------:R-:W-:Y:S01]  /*a6d0*/  ISETP.NE.AND P1, PT, R14, RZ, PT ;  /* 0x000000ff0e00720c */ /* 0x000fe20003f25270 */
[----:B-1----:R-:W-:-:S04]  /*a6e0*/  IMAD.MOV.U32 R9, RZ, RZ, 0x8100 ;  /* 0x00008100ff097424 */ /* 0x002fc800078e00ff */
[----:B------:R2:W-:Y:S08]  /*a6f0*/  SYNCS.ARRIVE.TRANS64 RZ, [R6+URZ+0x31830], R9 ;  /* 0x0318300906ff79a7 */ /* 0x0005f0000800003f */
[----:B------:R-:W-:Y:S05]  /*a700*/  @!P1 BRA `(.L_x_451) ;  /* 0x0000000000049947 */ /* 0x000fea0003800000 */
[----:B------:R-:W-:Y:S01]  /*a710*/  BPT.TRAP 0x1 ;  /* 0x000000040000795c */ /* 0x000fe20000300000 */
.L_x_451:
[----:B-12---:R-:W-:Y:S01]  /*a720*/  IMAD.MOV.U32 R9, RZ, RZ, R2 ;  /* 0x000000ffff097224 */ /* 0x006fe200078e0002 */
[----:B------:R-:W-:Y:S01]  /*a730*/  R2UR UR19, R15 ;  /* 0x000000000f1372ca */ /* 0x000fe200000e0000 */
[----:B------:R-:W-:Y:S01]  /*a740*/  IMAD.MOV.U32 R10, RZ, RZ, R3 ;  /* 0x000000ffff0a7224 */ /* 0x000fe200078e0003 */
[----:B------:R-:W-:Y:S01]  /*a750*/  R2UR UR14, R6 ;  /* 0x00000000060e72ca */ /* 0x000fe200000e0000 */
[----:B------:R-:W-:Y:S01]  /*a760*/  VIADD R13, R13, 0x1 ;  /* 0x000000010d0d7836 */ /* 0x000fe20000000000 */
[----:B------:R-:W-:Y:S01]  /*a770*/  IADD3 R0, P2, R9, 0x1f0, RZ ;  /* 0x000001f009007810 */ /* 0x000fe20007f5e0ff */
[----:B------:R-:W-:Y:S01]  /*a780*/  UMOV UR8, 0x0 ;  /* 0x0000000000087882 */ /* 0x000fe20000000000 */
[----:B------:R-:W-:Y:S01]  /*a790*/  UMOV UR9, 0x14f00000 ;  /* 0x14f0000000097882 */ /* 0x000fe20000000000 */
[----:B------:R-:W-:Y:S01]  /*a7a0*/  UMOV UR18, URZ ;  /* 0x0000003f00127c82 */ /* 0x000fe20008000000 */
[----:B------:R-:W-:Y:S01]  /*a7b0*/  R2UR UR6, R0 ;  /* 0x00000000000672ca */ /* 0x000fe200000e0000 */
[----:B------:R-:W-:Y:S01]  /*a7c0*/  IMAD.X R0, RZ, RZ, R10, P2 ;  /* 0x000000ffff007224 */ /* 0x000fe200010e060a */
[C---:B------:R-:W-:Y:S01]  /*a7d0*/  ISETP.NE.AND P1, PT, R13.reuse, 0x2, PT ;  /* 0x000000020d00780c */ /* 0x040fe20003f25270 */
[----:B------:R-:W-:Y:S01]  /*a7e0*/  UMOV UR34, 0x40 ;  /* 0x0000004000227882 */ /* 0x000fe20000000000 */
[----:B------:R-:W-:Y:S01]  /*a7f0*/  R2UR UR4, R16 ;  /* 0x00000000100472ca */ /* 0x000fe200000e0000 */
[----:B------:R-:W-:Y:S01]  /*a800*/  UIADD3 UR19, UR19, -0x40, URZ ;  /* 0xffffffc013137890 */ /* 0x000fe2000fffe03f */
[----:B------:R-:W-:Y:S01]  /*a810*/  R2UR UR7, R0 ;  /* 0x00000000000772ca */ /* 0x000fe200000e0000 */
        /* <DEDUP_REMOVED lines=23> */
[----:B------:R-:W-:Y:S01]  /*a990*/  ISETP.NE.AND P2, PT, R4, RZ, PT ;  /* 0x000000ff0400720c */ /* 0x000fe20003f45270 */
        /* <DEDUP_REMOVED lines=8> */
.L_x_465:
[----:B------:R-:W-:Y:S01]  /*aa20*/  LOP3.LUT R12, R12, 0x1, RZ, 0x3c, !PT ;  /* 0x000000010c0c7812 */ /* 0x000fe200078e3cff */
[----:B------:R-:W-:Y:S06]  /*aa30*/  @P2 BRA `(.L_x_453) ;  /* 0x0000000000142947 */ /* 0x000fec0003800000 */
[----:B------:R-:W-:Y:S01]  /*aa40*/  ISETP.NE.AND P1, PT, R14, RZ, PT ;  /* 0x000000ff0e00720c */ /* 0x000fe20003f25270 */
[----:B-1----:R-:W-:-:S04]  /*aa50*/  IMAD.MOV.U32 R0, RZ, RZ, 0x8100 ;  /* 0x00008100ff007424 */ /* 0x002fc800078e00ff */
[----:B------:R2:W-:Y:S08]  /*aa60*/  SYNCS.ARRIVE.TRANS64 RZ, [R20+URZ+0x31810], R0 ;  /* 0x0318100014ff79a7 */ /* 0x0005f0000800003f */
[----:B------:R-:W-:Y:S05]  /*aa70*/  @!P1 BRA `(.L_x_453) ;  /* 0x0000000000049947 */ /* 0x000fea0003800000 */
[----:B------:R-:W-:Y:S01]  /*aa80*/  BPT.TRAP 0x1 ;  /* 0x000000040000795c */ /* 0x000fe20000300000 */
.L_x_453:
        /* <DEDUP_REMOVED lines=13> */
[----:B------:R-:W-:Y:S01]  /*ab60*/  R2UR UR15, R19 ;  /* 0x00000000130f72ca */ /* 0x000fe200000e0000 */
[----:B------:R-:W-:Y:S01]  /*ab70*/  UIADD3 UR41, UR41, 0x31810, URZ ;  /* 0x0003181029297890 */ /* 0x000fe2000fffe03f */
[----:B------:R-:W-:Y:S01]  /*ab80*/  ISETP.GE.AND P1, PT, R5, R11, PT ;  /* 0x0000000b0500720c */ /* 0x000fe20003f26270 */
[----:B------:R-:W-:Y:S01]  /*ab90*/  UMOV UR45, UR21 ;  /* 0x00000015002d7c82 */ /* 0x000fe20008000000 */
        /* <DEDUP_REMOVED lines=20> */
[----:B------:R-:W-:Y:S01]  /*ace0*/  UIADD3 UR8, UR8, 0x2c100, URZ ;  /* 0x0002c10008087890 */ /* 0x000fe2000fffe03f */
[----:B------:R-:W-:Y:S01]  /*acf0*/  IMAD.X R18, RZ, RZ, R18, P3 ;  /* 0x000000ffff127224 */ /* 0x000fe200018e0612 */
[----:B------:R-:W-:Y:S01]  /*ad00*/  UMOV UR25, UR41 ;  /* 0x0000002900197c82 */ /* 0x000fe20008000000 */
        /* <DEDUP_REMOVED lines=12> */
.L_x_449:
[----:B------:R-:W-:-:S04]  /*add0*/  SHF.L.U32 R3, R12, 0x1f, RZ ;  /* 0x0000001f0c037819 */ /* 0x000fc800000006ff */
[----:B------:R-:W1:Y:S02]  /*ade0*/  SYNCS.PHASECHK.TRANS64.TRYWAIT P1, [R6+URZ+0x31838], R3 ;  /* 0x03183803060075a7 */ /* 0x000e64000802017f */
[----:B-1----:R-:W-:Y:S05]  /*adf0*/  @!P1 BRA `(.L_x_455) ;  /* 0x0000000400ec9947 */ /* 0x002fea0003800000 */
.L_x_466:
[----:B------:R-:W-:Y:S05]  /*ae00*/  @P0 BRA `(.L_x_456) ;  /* 0x0000000000140947 */ /* 0x000fea0003800000 */
[----:B------:R-:W-:Y:S01]  /*ae10*/  LOP3.LUT P0, RZ, R21, 0x1f, RZ, 0xc0, !PT ;  /* 0x0000001f15ff7812 */ /* 0x000fe2000780c0ff */
[----:B-1----:R-:W-:-:S04]  /*ae20*/  IMAD.MOV.U32 R3, RZ, RZ, 0x8100 ;  /* 0x00008100ff037424 */ /* 0x002fc800078e00ff */
[----:B------:R2:W-:Y:S08]  /*ae30*/  SYNCS.ARRIVE.TRANS64 RZ, [R6+URZ+0x31830], R3 ;  /* 0x0318300306ff79a7 */ /* 0x0005f0000800003f */
[----:B------:R-:W-:Y:S05]  /*ae40*/  @!P0 BRA `(.L_x_456) ;  /* 0x0000000000048947 */ /* 0x000fea0003800000 */
[----:B------:R-:W-:Y:S01]  /*ae50*/  BPT.TRAP 0x1 ;  /* 0x000000040000795c */ /* 0x000fe20000300000 */
.L_x_456:
        /* <DEDUP_REMOVED lines=18> */
[----:B------:R-:W-:Y:S01]  /*af80*/  ISETP.NE.AND P0, PT, R0, 0x2, PT ;  /* 0x000000020000780c */ /* 0x000fe20003f05270 */
        /* <DEDUP_REMOVED lines=31> */
.L_x_445:
[----:B------:R-:W-:Y:S05]  /*b180*/  WARPSYNC.ALL ;  /* 0x0000000000007948 */ /* 0x000fea0003800000 */
[----:B------:R-:W-:-:S13]  /*b190*/  ELECT P0, URZ, PT ;  /* 0x00000000003f782f */ /* 0x000fda0003800000 */
        /* <DEDUP_REMOVED lines=8> */
.L_x_457:
        /* <DEDUP_REMOVED lines=8> */
.L_x_467:
        /* <DEDUP_REMOVED lines=9> */
.L_x_468:
[----:B------:R-:W-:Y:S05]  /*b330*/  @!P1 BRA `(.L_x_460) ;  /* 0x0000000000049947 */ /* 0x000fea0003800000 */
[----:B------:R-:W-:Y:S01]  /*b340*/  BPT.TRAP 0x1 ;  /* 0x000000040000795c */ /* 0x000fe20000300000 */
.L_x_460:
[----:B------:R-:W-:-:S07]  /*b350*/  SHF.L.U32 R12, R12, 0x1f, RZ ;  /* 0x0000001f0c0c7819 */ /* 0x000fce00000006ff */
.L_x_461:
[----:B--2---:R2:W3:Y:S02]  /*b360*/  SYNCS.PHASECHK.TRANS64.TRYWAIT P0, [R7+URZ+0x31838], R12 ;  /* 0x0318380c070075a7 */ /* 0x0044e4000800017f */
[----:B---3--:R-:W-:Y:S05]  /*b370*/  @!P0 NANOSLEEP.SYNCS 0x989680 ;  /* 0x009896800000895d */ /* 0x008fea0003900000 */
[----:B------:R-:W3:Y:S02]  /*b380*/  @!P0 SYNCS.PHASECHK.TRANS64 P0, [R7+URZ+0x31838], R12 ;  /* 0x0318380c070085a7 */ /* 0x000ee4000800007f */
[----:B---3--:R-:W-:Y:S05]  /*b390*/  @!P0 BRA `(.L_x_461) ;  /* 0xfffffffc00f08947 */ /* 0x008fea000383ffff */
.L_x_417:
[----:B------:R-:W-:Y:S05]  /*b3a0*/  BSYNC B0 ;  /* 0x0000000000007941 */ /* 0x000fea0003800000 */
.L_x_414:
[----:B------:R-:W-:Y:S05]  /*b3b0*/  EXIT ;  /* 0x000000000000794d */ /* 0x000fea0003800000 */
.L_x_421:
[----:B-1----:R1:W2:Y:S02]  /*b3c0*/  SYNCS.PHASECHK.TRANS64.TRYWAIT P0, [R17+URZ+0x31800], R8 ;  /* 0x03180008110075a7 */ /* 0x0022a4000800017f */
[----:B--2---:R-:W-:Y:S05]  /*b3d0*/  @!P0 NANOSLEEP.SYNCS 0x989680 ;  /* 0x009896800000895d */ /* 0x004fea0003900000 */
[----:B------:R-:W2:Y:S02]  /*b3e0*/  @!P0 SYNCS.PHASECHK.TRANS64 P0, [R17+URZ+0x31800], R8 ;  /* 0x03180008110085a7 */ /* 0x000ea4000800007f */
[----:B--2---:R-:W-:Y:S05]  /*b3f0*/  @!P0 BRA `(.L_x_421) ;  /* 0xfffffffc00f08947 */ /* 0x004fea000383ffff */
[----:B------:R-:W-:Y:S05]  /*b400*/  BRA `(.L_x_420) ;  /* 0xffffff5800747947 */ /* 0x000fea000383ffff */
.L_x_425:
[----:B--2---:R2:W3:Y:S02]  /*b410*/  SYNCS.PHASECHK.TRANS64.TRYWAIT P0, [R16+URZ+0x31810], R9 ;  /* 0x03181009100075a7 */ /* 0x0044e4000800017f */
[----:B---3--:R-:W-:Y:S05]  /*b420*/  @!P0 NANOSLEEP.SYNCS 0x989680 ;  /* 0x009896800000895d */ /* 0x008fea0003900000 */
[----:B------:R-:W3:Y:S02]  /*b430*/  @!P0 SYNCS.PHASECHK.TRANS64 P0, [R16+URZ+0x31810], R9 ;  /* 0x03181009100085a7 */ /* 0x000ee4000800007f */
[----:B---3--:R-:W-:Y:S05]  /*b440*/  @!P0 BRA `(.L_x_425) ;  /* 0xfffffffc00f08947 */ /* 0x008fea000383ffff */
[----:B------:R-:W-:Y:S05]  /*b450*/  BRA `(.L_x_424) ;  /* 0xffffff6000f07947 */ /* 0x000fea000383ffff */
.L_x_429:
[----:B----4-:R4:W1:Y:S02]  /*b460*/  SYNCS.PHASECHK.TRANS64.TRYWAIT P0, [R17+URZ+0x31830], R10 ;  /* 0x0318300a110075a7 */ /* 0x010864000800017f */
[----:B-1----:R-:W-:Y:S05]  /*b470*/  @!P0 NANOSLEEP.SYNCS 0x989680 ;  /* 0x009896800000895d */ /* 0x002fea0003900000 */
[----:B------:R-:W1:Y:S02]  /*b480*/  @!P0 SYNCS.PHASECHK.TRANS64 P0, [R17+URZ+0x31830], R10 ;  /* 0x0318300a110085a7 */ /* 0x000e64000800007f */
[----:B-1----:R-:W-:Y:S05]  /*b490*/  @!P0 BRA `(.L_x_429) ;  /* 0xfffffffc00f08947 */ /* 0x002fea000383ffff */
[----:B------:R-:W-:Y:S05]  /*b4a0*/  BRA `(.L_x_428) ;  /* 0xffffff8000007947 */ /* 0x000fea000383ffff */
.L_x_447:
[----:B-1----:R1:W2:Y:S02]  /*b4b0*/  SYNCS.PHASECHK.TRANS64.TRYWAIT P0, [R6+URZ+0x31820], R3 ;  /* 0x03182003060075a7 */ /* 0x0022a4000800017f */
[----:B--2---:R-:W-:Y:S05]  /*b4c0*/  @!P0 NANOSLEEP.SYNCS 0x989680 ;  /* 0x009896800000895d */ /* 0x004fea0003900000 */
[----:B------:R-:W2:Y:S02]  /*b4d0*/  @!P0 SYNCS.PHASECHK.TRANS64 P0, [R6+URZ+0x31820], R3 ;  /* 0x03182003060085a7 */ /* 0x000ea4000800007f */
[----:B--2---:R-:W-:Y:S05]  /*b4e0*/  @!P0 BRA `(.L_x_447) ;  /* 0xfffffffc00f08947 */ /* 0x004fea000383ffff */
[----:B------:R-:W-:Y:S05]  /*b4f0*/  BRA `(.L_x_462) ;  /* 0xffffffe8003c7947 */ /* 0x000fea000383ffff */
.L_x_450:
[----:B-1----:R1:W2:Y:S02]  /*b500*/  SYNCS.PHASECHK.TRANS64.TRYWAIT P1, [R6+URZ+0x31838], R9 ;  /* 0x03183809060075a7 */ /* 0x0022a4000802017f */
[----:B--2---:R-:W-:Y:S05]  /*b510*/  @!P1 NANOSLEEP.SYNCS 0x989680 ;  /* 0x009896800000995d */ /* 0x004fea0003900000 */
[----:B------:R-:W2:Y:S02]  /*b520*/  @!P1 SYNCS.PHASECHK.TRANS64 P1, [R6+URZ+0x31838], R9 ;  /* 0x03183809060095a7 */ /* 0x000ea4000802007f */
[----:B--2---:R-:W-:Y:S05]  /*b530*/  @!P1 BRA `(.L_x_450) ;  /* 0xfffffffc00f09947 */ /* 0x004fea000383ffff */
[----:B------:R-:W-:Y:S05]  /*b540*/  BRA `(.L_x_463) ;  /* 0xfffffff0005c7947 */ /* 0x000fea000383ffff */
.L_x_452:
[----:B------:R-:W-:-:S07]  /*b550*/  SHF.L.U32 R0, R8, 0x1f, RZ ;  /* 0x0000001f08007819 */ /* 0x000fce00000006ff */
.L_x_464:
[----:B-1----:R1:W2:Y:S02]  /*b560*/  SYNCS.PHASECHK.TRANS64.TRYWAIT P1, [R20+URZ+0x31820], R0 ;  /* 0x03182000140075a7 */ /* 0x0022a4000802017f */
[----:B--2---:R-:W-:Y:S05]  /*b570*/  @!P1 NANOSLEEP.SYNCS 0x989680 ;  /* 0x009896800000995d */ /* 0x004fea0003900000 */
[----:B------:R-:W2:Y:S02]  /*b580*/  @!P1 SYNCS.PHASECHK.TRANS64 P1, [R20+URZ+0x31820], R0 ;  /* 0x03182000140095a7 */ /* 0x000ea4000802007f */
[----:B--2---:R-:W-:Y:S05]  /*b590*/  @!P1 BRA `(.L_x_464) ;  /* 0xfffffffc00f09947 */ /* 0x004fea000383ffff */
[----:B------:R-:W-:Y:S05]  /*b5a0*/  BRA `(.L_x_465) ;  /* 0xfffffff4001c7947 */ /* 0x000fea000383ffff */
.L_x_455:
[----:B-1----:R1:W2:Y:S02]  /*b5b0*/  SYNCS.PHASECHK.TRANS64.TRYWAIT P1, [R6+URZ+0x31838], R3 ;  /* 0x03183803060075a7 */ /* 0x0022a4000802017f */
[----:B--2---:R-:W-:Y:S05]  /*b5c0*/  @!P1 NANOSLEEP.SYNCS 0x989680 ;  /* 0x009896800000995d */ /* 0x004fea0003900000 */
[----:B------:R-:W2:Y:S02]  /*b5d0*/  @!P1 SYNCS.PHASECHK.TRANS64 P1, [R6+URZ+0x31838], R3 ;  /* 0x03183803060095a7 */ /* 0x000ea4000802007f */
[----:B--2---:R-:W-:Y:S05]  /*b5e0*/  @!P1 BRA `(.L_x_455) ;  /* 0xfffffffc00f09947 */ /* 0x004fea000383ffff */
[----:B------:R-:W-:Y:S05]  /*b5f0*/  BRA `(.L_x_466) ;  /* 0xfffffff800007947 */ /* 0x000fea000383ffff */
.L_x_458:
[----:B-1----:R1:W2:Y:S02]  /*b600*/  SYNCS.PHASECHK.TRANS64.TRYWAIT P0, [R5+URZ], R2 ;  /* 0x00000002050075a7 */ /* 0x0022a4000800017f */
[----:B--2---:R-:W-:Y:S05]  /*b610*/  @!P0 NANOSLEEP.SYNCS 0x989680 ;  /* 0x009896800000895d */ /* 0x004fea0003900000 */
[----:B------:R-:W2:Y:S02]  /*b620*/  @!P0 SYNCS.PHASECHK.TRANS64 P0, [R5+URZ], R2 ;  /* 0x00000002050085a7 */ /* 0x000ea4000800007f */
[----:B--2---:R-:W-:Y:S05]  /*b630*/  @!P0 BRA `(.L_x_458) ;  /* 0xfffffffc00f08947 */ /* 0x004fea000383ffff */
[----:B------:R-:W-:Y:S05]  /*b640*/  BRA `(.L_x_467) ;  /* 0xfffffffc00147947 */ /* 0x000fea000383ffff */
.L_x_459:
[----:B-1----:R1:W2:Y:S02]  /*b650*/  SYNCS.PHASECHK.TRANS64.TRYWAIT P0, [R3+URZ], R0 ;  /* 0x00000000030075a7 */ /* 0x0022a4000800017f */
[----:B--2---:R-:W-:Y:S05]  /*b660*/  @!P0 NANOSLEEP.SYNCS 0x989680 ;  /* 0x009896800000895d */ /* 0x004fea0003900000 */
[----:B------:R-:W2:Y:S02]  /*b670*/  @!P0 SYNCS.PHASECHK.TRANS64 P0, [R3+URZ], R0 ;  /* 0x00000000030085a7 */ /* 0x000ea4000800007f */
[----:B--2---:R-:W-:Y:S05]  /*b680*/  @!P0 BRA `(.L_x_459) ;  /* 0xfffffffc00f08947 */ /* 0x004fea000383ffff */
[----:B------:R-:W-:Y:S05]  /*b690*/  BRA `(.L_x_468) ;  /* 0xfffffffc00247947 */ /* 0x000fea000383ffff */
.L_x_469:
        /* <DEDUP_REMOVED lines=14> */
.L_x_1150:


//--------------------- .text._ZN7cutlass13device_kernelIN5flash11enable_sm90INS1_16FlashAttnBwdSm90INS1_25CollectiveMainloopBwdSm90ILi2ELi1ELi1EN4cute5tupleIJNS5_1CILi1EEES8_S8_EEENS6_IJNS7_ILi64EEENS7_ILi80EEENS7_ILi256EEEEEENS_10bfloat16_tEfNS_4arch4Sm90ELb0ELb1ELb1ELb1ELb0ELb0ELb1ELb1ELi2ELi1ELi1ELi1ELb0EEENS1_21CollectiveEpilogueBwdISD_SE_SG_Li256ELb1ELb1ELi2EEENS1_19SingleTileSchedulerILb1ELb0ELb0ELi80EEEEEEEEEvNT_6ParamsE --------------------------
	.section	.text._ZN7cutlass13device_kernelIN5flash11enable_sm90INS1_16FlashAttnBwdSm90INS1_25CollectiveMainloopBwdSm90ILi2ELi1ELi1EN4cute5tupleIJNS5_1CILi1EEES8_S8_EEENS6_IJNS7_ILi64EEENS7_ILi80EEENS7_ILi256EEEEEENS_10bfloat16_tEfNS_4arch4Sm90ELb0ELb1ELb1ELb1ELb0ELb0ELb1ELb1ELi2ELi1ELi1ELi1ELb0EEENS1_21CollectiveEpilogueBwdISD_SE_SG_Li256ELb1ELb1ELi2EEENS1_19SingleTileSchedulerILb1ELb0ELb0ELi80EEEEEEEEEvNT_6ParamsE,"ax",@progbits
	.align	128
.text._ZN7cutlass13device_kernelIN5flash11enable_sm90INS1_16FlashAttnBwdSm90INS1_25CollectiveMainloopBwdSm90ILi2ELi1ELi1EN4cute5tupleIJNS5_1CILi1EEES8_S8_EEENS6_IJNS7_ILi64EEENS7_ILi80EEENS7_ILi256EEEEEENS_10bfloat16_tEfNS_4arch4Sm90ELb0ELb1ELb1ELb1ELb0ELb0ELb1ELb1ELi2ELi1ELi1ELi1ELb0EEENS1_21CollectiveEpilogueBwdISD_SE_SG_Li256ELb1ELb1ELi2EEENS1_19SingleTileSchedulerILb1ELb0ELb0ELi80EEEEEEEEEvNT_6ParamsE:
        .type           _ZN7cutlass13device_kernelIN5flash11enable_sm90INS1_16FlashAttnBwdSm90INS1_25CollectiveMainloopBwdSm90ILi2ELi1ELi1EN4cute5tupleIJNS5_1CILi1EEES8_S8_EEENS6_IJNS7_ILi64EEENS7_ILi80EEENS7_ILi256EEEEEENS_10bfloat16_tEfNS_4arch4Sm90ELb0ELb1ELb1ELb1ELb0ELb0ELb1ELb1ELi2ELi1ELi1ELi1ELb0EEENS1_21CollectiveEpilogueBwdISD_SE_SG_Li256ELb1ELb1ELi2EEENS1_19SingleTileSchedulerILb1ELb0ELb0ELi80EEEEEEEEEvNT_6ParamsE,@function
        .size           _ZN7cutlass13device_kernelIN5flash11enable_sm90INS1_16FlashAttnBwdSm90INS1_25CollectiveMainloopBwdSm90ILi2ELi1ELi1EN4cute5tupleIJNS5_1CILi1EEES8_S8_EEENS6_IJNS7_ILi64EEENS7_ILi80EEENS7_ILi256EEEEEENS_10bfloat16_tEfNS_4arch4Sm90ELb0ELb1ELb1ELb1ELb0ELb0ELb1ELb1ELi2ELi1ELi1ELi1ELb0EEENS1_21CollectiveEpilogueBwdISD_SE_SG_Li256ELb1ELb1ELi2EEENS1_19SingleTileSchedulerILb1ELb0ELb0ELi80EEEEEEEEEvNT_6ParamsE,(.L_x_1151 - _ZN7cutlass13device_kernelIN5flash11enable_sm90INS1_16FlashAttnBwdSm90INS1_25CollectiveMainloopBwdSm90ILi2ELi1ELi1EN4cute5tupleIJNS5_1CILi1EEES8_S8_EEENS6_IJNS7_ILi64EEENS7_ILi80EEENS7_ILi256EEEEEENS_10bfloat16_tEfNS_4arch4Sm90ELb0ELb1ELb1ELb1ELb0ELb0ELb1ELb1ELi2ELi1ELi1ELi1ELb0EEENS1_21CollectiveEpilogueBwdISD_SE_SG_Li256ELb1ELb1ELi2EEENS1_19SingleTileSchedulerILb1ELb0ELb0ELi80EEEEEEEEEvNT_6ParamsE)
        .other          _ZN7cutlass13device_kernelIN5flash11enable_sm90INS1_16FlashAttnBwdSm90INS1_25CollectiveMainloopBwdSm90ILi2ELi1ELi1EN4cute5tupleIJNS5_1CILi1EEES8_S8_EEENS6_IJNS7_ILi64EEENS7_ILi80EEENS7_ILi256EEEEEENS_10bfloat16_tEfNS_4arch4Sm90ELb0ELb1ELb1ELb1ELb0ELb0ELb1ELb1ELi2ELi1ELi1ELi1ELb0EEENS1_21CollectiveEpilogueBwdISD_SE_SG_Li256ELb1ELb1ELi2EEENS1_19SingleTileSchedulerILb1ELb0ELb0ELi80EEEEEEEEEvNT_6ParamsE,@"STO_CUDA_ENTRY STV_DEFAULT"
_ZN7cutlass13device_kernelIN5flash11enable_sm90INS1_16FlashAttnBwdSm90INS1_25CollectiveMainloopBwdSm90ILi2ELi1ELi1EN4cute5tupleIJNS5_1CILi1EEES8_S8_EEENS6_IJNS7_ILi64EEENS7_ILi80EEENS7_ILi256EEEEEENS_10bfloat16_tEfNS_4arch4Sm90ELb0ELb1ELb1ELb1ELb0ELb0ELb1ELb1ELi2ELi1ELi1ELi1ELb0EEENS1_21CollectiveEpilogueBwdISD_SE_SG_Li256ELb1ELb1ELi2EEENS1_19SingleTileSchedulerILb1ELb0ELb0ELi80EEEEEEEEEvNT_6ParamsE:
[----:B------:R-:W0:Y:S02]  /*0000*/  LDC R1, c[0x0][0x28] ;  /* 0x00000a00ff017b82 */ /* 0x000e240000000800 */
[----:B0-----:R-:W-:Y:S01]  /*0010*/  VIADD R1, R1, 0xfffffff8 ;  /* 0xfffffff801017836 */ /* 0x001fe20000000000 */
[----:B------:R-:W0:Y:S01]  /*0020*/  S2R R21, SR_TID.X ;  /* 0x0000000000157919 */ /* 0x000e220000002100 */
[----:B------:R-:W-:Y:S01]  /*0030*/  ELECT P0, URZ, PT ;  /* 0x00000000003f782f */ /* 0x000fe20003800000 */
[----:B------:R-:W-:Y:S01]  /*0040*/  BSSY B0, `(.L_x_470) ;  /* 0x0000014000007945 */ /* 0x000fe20003800000 */
[----:B0-----:R-:W-:-:S05]  /*0050*/  SHF.R.U32.HI R0, RZ, 0x5, R21 ;  /* 0x00000005ff007819 */ /* 0x001fca0000011615 */
[----:B------:R-:W0:Y:S02]  /*0060*/  SHFL.IDX PT, R2, R0, RZ, 0x1f ;  /* 0x00001fff00027589 */ /* 0x000e2400000e0000 */
[----:B0-----:R-:W-:Y:S02]  /*0070*/  ISETP.EQ.AND P0, PT, R2, RZ, P0 ;  /* 0x000000ff0200720c */ /* 0x001fe40000702270 */
        /* <DEDUP_REMOVED lines=16> */
.L_x_471:
[----:B------:R-:W-:Y:S05]  /*0180*/  BSYNC B0 ;  /* 0x0000000000007941 */ /* 0x000fea0003800000 */
.L_x_470:
[----:B------:R-:W-:Y:S01]  /*0190*/  VOTEU.ANY UP0, P0 ;  /* 0x00000000003f7886 */ /* 0x000fe20000000100 */
[----:B------:R-:W0:Y:S01]  /*01a0*/  SHFL.IDX PT, R2, R2, RZ, 0x1f ;  /* 0x00001fff02027589 */ /* 0x000e2200000e0000 */
[----:B------:R-:W-:Y:S01]  /*01b0*/  UMOV UR4, 0x1 ;  /* 0x0000000100047882 */ /* 0x000fe20000000000 */
[----:B------:R-:W-:Y:S02]  /*01c0*/  VOTEU.ANY UP1, P0 ;  /* 0x00000000003f7886 */ /* 0x000fe40000020100 */
[----:B------:R-:W1:Y:S01]  /*01d0*/  @UP0 S2UR UR7, SR_CgaCtaId ;  /* 0x00000000000709c3 */ /* 0x000e620000008800 */
[----:B------:R-:W-:Y:S01]  /*01e0*/  @UP0 UMOV UR6, 0x400 ;  /* 0x0000040000060882 */ /* 0x000fe20000000000 */
[----:B------:R-:W-:-:S04]  /*01f0*/  @UP0 UIADD3 UR4, -UR4, 0x100000, URZ ;  /* 0x0010000004040890 */ /* 0x000fc8000fffe13f */
[----:B------:R-:W-:Y:S02]  /*0200*/  @UP0 USHF.L.U32 UR5, UR4, 0xb, URZ ;  /* 0x0000000b04050899 */ /* 0x000fe4000800063f */
[----:B------:R-:W-:Y:S01]  /*0210*/  @UP0 USHF.L.U32 UR4, UR4, 0x1, URZ ;  /* 0x0000000104040899 */ /* 0x000fe2000800063f */
[----:B------:R-:W2:Y:S01]  /*0220*/  SHFL.IDX PT, R3, R0, RZ, 0x1f ;  /* 0x00001fff00037589 */ /* 0x000ea200000e0000 */
[----:B0-----:R-:W-:Y:S01]  /*0230*/  R2UR UR8, R2 ;  /* 0x00000000020872ca */ /* 0x001fe200000e0000 */
[----:B-1----:R-:W-:-:S03]  /*0240*/  @UP0 ULEA UR6, UR7, UR6, 0x18 ;  /* 0x0000000607060291 */ /* 0x002fc6000f8ec03f */
[----:B------:R-:W-:Y:S01]  /*0250*/  UMOV UR7, 0x1 ;  /* 0x0000000100077882 */ /* 0x000fe20000000000 */
[----:B--2---:R-:W-:-:S08]  /*0260*/  ISETP.NE.AND P1, PT, R3, RZ, PT ;  /* 0x000000ff0300720c */ /* 0x004fd00003f25270 */
[----:B------:R-:W-:Y:S01]  /*0270*/  UISETP.NE.AND UP0, UPT, UR8, URZ, UPT ;  /* 0x0000003f0800728c */ /* 0x000fe2000bf05270 */
[----:B------:R-:W0:Y:S02]  /*0280*/  FENCE.VIEW.ASYNC.S ;  /* 0x00000000000073c6 */ /* 0x000e240000000000 */
[----:B0-----:R0:W1:Y:S02]  /*0290*/  @UP1 SYNCS.EXCH.64 URZ, [UR6+0x31600], UR4 ;  /* 0x03160004063f15b2 */ /* 0x0010640008000100 */
[----:B0-----:R-:W-:-:S06]  /*02a0*/  USEL UR4, UR7, 0x2, !UP0 ;  /* 0x0000000207047887 */ /* 0x001fcc000c000000 */
[----:B------:R-:W-:-:S05]  /*02b0*/  IMAD.U32 R2, RZ, RZ, UR4 ;  /* 0x00000004ff027e24 */ /* 0x000fca000f8e00ff */
[----:B------:R0:W-:Y:S01]  /*02c0*/  STL [R1], R2 ;  /* 0x0000000201007387 */ /* 0x0001e20000100800 */
[----:B------:R-:W-:Y:S05]  /*02d0*/  @P1 BRA `(.L_x_472) ;  /* 0x0000000000481947 */ /* 0x000fea0003800000 */
[----:B------:R-:W2:Y:S01]  /*02e0*/  S2UR UR5, SR_CgaCtaId ;  /* 0x00000000000579c3 */ /* 0x000ea20000008800 */
        /* <DEDUP_REMOVED lines=12> */
[----:B--2---:R2:W3:Y:S08]  /*03b0*/  SYNCS.EXCH.64 URZ, [UR8+0x31610], UR6 ;  /* 0x03161006083f75b2 */ /* 0x0044f00008000100 */
[----:B------:R2:W4:Y:S01]  /*03c0*/  SYNCS.EXCH.64 URZ, [UR8+0x31620], UR4 ;  /* 0x03162004083f75b2 */ /* 0x0005220008000100 */
[----:B------:R2:W0:Y:S01]  /*03d0*/  SYNCS.EXCH.64 URZ, [UR8+0x31618], UR6 ;  /* 0x03161806083f75b2 */ /* 0x0004220008000100 */
[----:B------:R2:W0:Y:S01]  /*03e0*/  SYNCS.EXCH.64 URZ, [UR8+0x31628], UR4 ;  /* 0x03162804083f75b2 */ /* 0x0004220008000100 */
[----:B------:R-:W-:Y:S01]  /*03f0*/  NOP ;  /* 0x0000000000007918 */ /* 0x000fe20000000000 */
.L_x_472:
[----:B0-----:R-:W0:Y:S01]  /*0400*/  SHFL.IDX PT, R2, R0, RZ, 0x1f ;  /* 0x00001fff00027589 */ /* 0x001e2200000e0000 */
[----:B------:R-:W-:Y:S01]  /*0410*/  NOP ;  /* 0x0000000000007918 */ /* 0x000fe20000000000 */
[----:B0-----:R-:W-:-:S13]  /*0420*/  ISETP.NE.AND P0, PT, R2, RZ, PT ;  /* 0x000000ff0200720c */ /* 0x001fda0003f05270 */
[----:B------:R-:W-:Y:S05]  /*0430*/  @P0 BRA `(.L_x_473) ;  /* 0x0000000000400947 */ /* 0x000fea0003800000 */
[----:B--2---:R-:W0:Y:S01]  /*0440*/  S2UR UR5, SR_CgaCtaId ;  /* 0x00000000000579c3 */ /* 0x004e220000008800 */
[----:B------:R-:W-:Y:S01]  /*0450*/  UMOV UR4, 0x400 ;  /* 0x0000040000047882 */ /* 0x000fe20000000000 */
[----:B------:R-:W-:Y:S01]  /*0460*/  UMOV UR6, 0x1 ;  /* 0x0000000100067882 */ /* 0x000fe20000000000 */
[----:B------:R-:W-:Y:S01]  /*0470*/  UMOV UR7, 0x100 ;  /* 0x0000010000077882 */ /* 0x000fe20000000000 */
[----:B------:R-:W-:Y:S01]  /*0480*/  ELECT P0, URZ, PT ;  /* 0x00000000003f782f */ /* 0x000fe20003800000 */
[----:B0-----:R-:W-:Y:S02]  /*0490*/  ULEA UR8, UR5, UR4, 0x18 ;  /* 0x0000000405087291 */ /* 0x001fe4000f8ec03f */
[----:B------:R-:W-:-:S04]  /*04a0*/  UIADD3 UR4, -UR6, 0x100000, URZ ;  /* 0x0010000006047890 */ /* 0x000fc8000fffe13f */
[----:B------:R-:W-:Y:S02]  /*04b0*/  USHF.L.U32 UR5, UR4, 0xb, URZ ;  /* 0x0000000b04057899 */ /* 0x000fe4000800063f */
[----:B------:R-:W-:Y:S02]  /*04c0*/  USHF.L.U32 UR4, UR4, 0x1, URZ ;  /* 0x0000000104047899 */ /* 0x000fe4000800063f */
[----:B------:R-:W-:-:S04]  /*04d0*/  UIADD3 UR6, -UR7, 0x100000, URZ ;  /* 0x0010000007067890 */ /* 0x000fc8000fffe13f */
[----:B------:R-:W-:Y:S02]  /*04e0*/  USHF.L.U32 UR7, UR6, 0xb, URZ ;  /* 0x0000000b06077899 */ /* 0x000fe4000800063f */
[----:B------:R-:W-:Y:S01]  /*04f0*/  USHF.L.U32 UR6, UR6, 0x1, URZ ;  /* 0x0000000106067899 */ /* 0x000fe2000800063f */
[----:B------:R-:W0:Y:S03]  /*0500*/  FENCE.VIEW.ASYNC.S ;  /* 0x00000000000073c6 */ /* 0x000e260000000000 */
[----:B0-----:R0:W2:Y:S08]  /*0510*/  SYNCS.EXCH.64 URZ, [UR8+0x31630], UR4 ;  /* 0x03163004083f75b2 */ /* 0x0010b00008000100 */
[----:B------:R0:W0:Y:S01]  /*0520*/  SYNCS.EXCH.64 URZ, [UR8+0x31638], UR6 ;  /* 0x03163806083f75b2 */ /* 0x0000220008000100 */
[----:B------:R-:W-:Y:S01]  /*0530*/  NOP ;  /* 0x0000000000007918 */ /* 0x000fe20000000000 */
.L_x_473:
[----:B------:R-:W-:Y:S01]  /*0540*/  PLOP3.LUT P0, PT, PT, PT, UP0, 0x80, 0x0 ;  /* 0x000000000000781c */ /* 0x000fe20003f0f008 */
[----:B------:R-:W-:Y:S01]  /*0550*/  NOP ;  /* 0x0000000000007918 */ /* 0x000fe20000000000 */
[----:B------:R-:W-:Y:S01]  /*0560*/  BSSY B0, `(.L_x_474) ;  /* 0x0000f59000007945 */ /* 0x000fe20003800000 */
[----:B------:R-:W-:Y:S01]  /*0570*/  LOP3.LUT R11, R21, 0x7f, RZ, 0xc0, !PT ;  /* 0x0000007f150b7812 */ /* 0x000fe200078ec0ff */
[----:B01234-:R-:W-:Y:S09]  /*0580*/  BAR.SYNC.DEFER_BLOCKING 0x0 ;  /* 0x0000000000007b1d */ /* 0x01fff20000010000 */
[----:B------:R-:W-:Y:S05]  /*0590*/  @!P0 BRA `(.L_x_475) ;  /* 0x000000d000848947 */ /* 0x000fea0003800000 */
.L_x_476:
        /* <DEDUP_REMOVED lines=15> */
.L_x_477:
        /* <DEDUP_REMOVED lines=11> */
.L_x_479:
[----:B------:R-:W2:Y:S02]  /*0740*/  LDC R0, c[0x0][0x8bc] ;  /* 0x00022f00ff007b82 */ /* 0x000ea40000000800 */
.L_x_478:
[----:B0-----:R-:W-:-:S05]  /*0750*/  IMAD R11, R2, 0x50, RZ ;  /* 0x00000050020b7824 */ /* 0x001fca00078e02ff */
[----:B--2--5:R-:W-:-:S04]  /*0760*/  ISETP.GE.AND P0, PT, R11, R0, PT ;  /* 0x000000000b00720c */ /* 0x024fc80003f06270 */
[----:B-1----:R-:W-:-:S04]  /*0770*/  SEL R234, R7, 0xffffffff, !P0 ;  /* 0xffffffff07ea7807 */ /* 0x002fc80004000000 */
[----:B------:R-:W-:-:S13]  /*0780*/  ISETP.GE.AND P0, PT, R234, RZ, PT ;  /* 0x000000ffea00720c */ /* 0x000fda0003f06270 */
[----:B------:R-:W-:Y:S05]  /*0790*/  @!P0 BRA `(.L_x_480) ;  /* 0x000000f000d48947 */ /* 0x000fea0003800000 */
[----:B------:R-:W0:Y:S01]  /*07a0*/  LDC.64 R6, c[0x0][0x770] ;  /* 0x0001dc00ff067b82 */ /* 0x000e220000000a00 */
[----:B------:R-:W-:-:S07]  /*07b0*/  ULDC.64 UR6, c[0x0][0x208] ;  /* 0x0000820000067ab9 */ /* 0x000fce0000000a00 */
[----:B------:R-:W1:Y:S08]  /*07c0*/  LDC.64 R8, c[0x0][0x780] ;  /* 0x0001e000ff087b82 */ /* 0x000e700000000a00 */
[----:B------:R-:W2:Y:S01]  /*07d0*/  LDC.64 R4, c[0x0][0x770] ;  /* 0x0001dc00ff047b82 */ /* 0x000ea20000000a00 */
[----:B0-----:R-:W-:-:S04]  /*07e0*/  ISETP.NE.U32.AND P1, PT, R6, RZ, PT ;  /* 0x000000ff0600720c */ /* 0x001fc80003f25070 */
[----:B------:R-:W-:Y:S02]  /*07f0*/  ISETP.NE.AND.EX P1, PT, R7, RZ, PT, P1 ;  /* 0x000000ff0700720c */ /* 0x000fe40003f25310 */
[----:B-1----:R-:W-:-:S04]  /*0800*/  ISETP.NE.U32.AND P0, PT, R8, RZ, PT ;  /* 0x000000ff0800720c */ /* 0x002fc80003f05070 */
[----:B------:R-:W-:Y:S01]  /*0810*/  ISETP.NE.AND.EX P0, PT, R9, RZ, PT, P0 ;  /* 0x000000ff0900720c */ /* 0x000fe20003f05300 */
[----:B--2---:R-:W-:-:S06]  /*0820*/  IMAD.WIDE R8, R234, 0x4, R4 ;  /* 0x00000004ea087825 */ /* 0x004fcc00078e0204 */
[----:B------:R-:W2:Y:S06]  /*0830*/  @P1 LDG.E R3, desc[UR6][R8.64] ;  /* 0x0000000608031981 */ /* 0x000eac000c1e1900 */
[----:B------:R-:W0:Y:S08]  /*0840*/  @P0 LDC.64 R6, c[0x0][0x780] ;  /* 0x0001e000ff060b82 */ /* 0x000e300000000a00 */
[----:B------:R-:W1:Y:S01]  /*0850*/  LDC R0, c[0x0][0x290] ;  /* 0x0000a400ff007b82 */ /* 0x000e620000000800 */
[----:B------:R-:W-:-:S02]  /*0860*/  ULDC UR4, c[0x0][0x280] ;  /* 0x0000a00000047ab9 */ /* 0x000fc40000000800 */
[----:B------:R-:W-:Y:S01]  /*0870*/  IMAD.U32 R5, RZ, RZ, UR4 ;  /* 0x00000004ff057e24 */ /* 0x000fe2000f8e00ff */
[----:B------:R-:W-:Y:S02]  /*0880*/  ULDC.64 UR4, c[0x0][0x788] ;  /* 0x0001e20000047ab9 */ /* 0x000fe40000000a00 */
[----:B------:R-:W-:-:S04]  /*0890*/  ISETP.NE.U32.AND P2, PT, RZ, UR4, PT ;  /* 0x00000004ff007c0c */ /* 0x000fc8000bf45070 */
[----:B------:R-:W-:Y:S01]  /*08a0*/  ISETP.NE.AND.EX P2, PT, RZ, UR5, PT, P2 ;  /* 0x00000005ff007c0c */ /* 0x000fe2000bf45320 */
[----:B0-----:R-:W-:-:S05]  /*08b0*/  @P0 IMAD.WIDE R6, R234, 0x4, R6 ;  /* 0x00000004ea060825 */ /* 0x001fca00078e0206 */
        /* <DEDUP_REMOVED lines=12> */
.L_x_481:
[----:B------:R-:W-:Y:S01]  /*0980*/  @P1 LOP3.LUT R3, R4, 0xffffc000, RZ, 0xc0, !PT ;  /* 0xffffc00004031812 */ /* 0x000fe200078ec0ff */
[----:B------:R-:W-:Y:S06]  /*0990*/  @!P2 BRA `(.L_x_482) ;  /* 0x000000000014a947 */ /* 0x000fec0003800000 */
[----:B------:R-:W0:Y:S01]  /*09a0*/  LDC.64 R6, c[0x0][0x788] ;  /* 0x0001e200ff067b82 */ /* 0x000e220000000a00 */
[----:B------:R-:W-:Y:S01]  /*09b0*/  ULDC.64 UR4, c[0x0][0x208] ;  /* 0x0000820000047ab9 */ /* 0x000fe20000000a00 */
[----:B0-----:R-:W-:-:S05]  /*09c0*/  IMAD.WIDE R6, R234, 0x4, R6 ;  /* 0x00000004ea067825 */ /* 0x001fca00078e0206 */
[----:B------:R0:W5:Y:S01]  /*09d0*/  LDG.E R0, desc[UR4][R6.64] ;  /* 0x0000000406007981 */ /* 0x000162000c1e1900 */
[----:B------:R-:W-:Y:S05]  /*09e0*/  BRA `(.L_x_483) ;  /* 0x0000000000287947 */ /* 0x000fea0003800000 */
.L_x_482:
        /* <DEDUP_REMOVED lines=10> */
.L_x_483:
[----:B-----5:R-:W-:Y:S01]  /*0a90*/  VIADD R4, R5, 0x3f ;  /* 0x0000003f05047836 */ /* 0x020fe20000000000 */
[----:B------:R-:W-:Y:S01]  /*0aa0*/  ISETP.GE.AND P2, PT, R2, RZ, PT ;  /* 0x000000ff0200720c */ /* 0x000fe20003f46270 */
[----:B------:R-:W-:Y:S01]  /*0ab0*/  ULDC UR4, c[0x0][0x74c] ;  /* 0x0001d30000047ab9 */ /* 0x000fe20000000800 */
[----:B0-----:R-:W-:Y:S02]  /*0ac0*/  IADD3 R6, R11, R5, -R0 ;  /* 0x000000050b067210 */ /* 0x001fe40007ffe800 */
[----:B------:R-:W-:Y:S02]  /*0ad0*/  SHF.R.S32.HI R7, RZ, 0x1f, R4 ;  /* 0x0000001fff077819 */ /* 0x000fe40000011404 */
[----:B------:R-:W-:Y:S01]  /*0ae0*/  PLOP3.LUT P0, PT, PT, PT, PT, 0x80, 0x0 ;  /* 0x000000000000781c */ /* 0x000fe20003f0f070 */
[----:B------:R-:W-:Y:S01]  /*0af0*/  VIADD R6, R6, -UR4 ;  /* 0x8000000406067c36 */ /* 0x000fe20008000000 */
[----:B------:R-:W-:-:S04]  /*0b00*/  LEA.HI R7, R7, R4, RZ, 0x6 ;  /* 0x0000000407077211 */ /* 0x000fc800078f30ff */
[----:B------:R-:W-:Y:S02]  /*0b10*/  SHF.R.S32.HI R7, RZ, 0x6, R7 ;  /* 0x00000006ff077819 */ /* 0x000fe40000011407 */
[----:B------:R-:W-:Y:S02]  /*0b20*/  SHF.R.S32.HI R9, RZ, 0x1f, R6 ;  /* 0x0000001fff097819 */ /* 0x000fe40000011406 */
[----:B------:R-:W-:Y:S02]  /*0b30*/  R2UR UR61, R7 ;  /* 0x00000000073d72ca */ /* 0x000fe400000e0000 */
[----:B------:R-:W-:Y:S01]  /*0b40*/  LEA.HI R9, R9, R6, RZ, 0x6 ;  /* 0x0000000609097211 */ /* 0x000fe200078f30ff */
[----:B------:R-:W-:-:S12]  /*0b50*/  @!P2 BRA `(.L_x_484) ;  /* 0x000000000024a947 */ /* 0x000fd80003800000 */
[----:B------:R-:W-:Y:S01]  /*0b60*/  IADD3 R4, -R0, 0x8f, R5 ;  /* 0x0000008f00047810 */ /* 0x000fe20007ffe105 */
[----:B------:R-:W-:-:S03]  /*0b70*/  ULDC UR4, c[0x0][0x748] ;  /* 0x0001d20000047ab9 */ /* 0x000fc60000000800 */
[----:B------:R-:W-:-:S04]  /*0b80*/  IADD3 R4, R4, UR4, R11 ;  /* 0x0000000404047c10 */ /* 0x000fc8000fffe00b */
[----:B------:R-:W-:-:S04]  /*0b90*/  SHF.R.S32.HI R7, RZ, 0x1f, R4 ;  /* 0x0000001fff077819 */ /* 0x000fc80000011404 */
[----:B------:R-:W-:-:S04]  /*0ba0*/  LEA.HI R7, R7, R4, RZ, 0x6 ;  /* 0x0000000407077211 */ /* 0x000fc800078f30ff */
[----:B------:R-:W-:-:S04]  /*0bb0*/  SHF.R.S32.HI R7, RZ, 0x6, R7 ;  /* 0x00000006ff077819 */ /* 0x000fc80000011407 */
[----:B------:R-:W-:-:S13]  /*0bc0*/  R2UR UR4, R7 ;  /* 0x00000000070472ca */ /* 0x000fda00000e0000 */
[----:B------:R-:W-:-:S04]  /*0bd0*/  UISETP.LT.AND UP0, UPT, UR61, UR4, UPT ;  /* 0x000000043d00728c */ /* 0x000fc8000bf01270 */
[----:B------:R-:W-:-:S12]  /*0be0*/  USEL UR61, UR61, UR4, UP0 ;  /* 0x000000043d3d7287 */ /* 0x000fd80008000000 */
.L_x_484:
[----:B------:R-:W-:Y:S02]  /*0bf0*/  SHF.R.S32.HI R9, RZ, 0x6, R9 ;  /* 0x00000006ff097819 */ /* 0x000fe40000011409 */
[----:B------:R-:W-:Y:S02]  /*0c00*/  CS2R R134, SRZ ;  /* 0x0000000000867805 */ /* 0x000fe4000001ff00 */
[----:B------:R-:W-:Y:S02]  /*0c10*/  CS2R R132, SRZ ;  /* 0x0000000000847805 */ /* 0x000fe4000001ff00 */
[----:B------:R-:W-:Y:S02]  /*0c20*/  CS2R R130, SRZ ;  /* 0x0000000000827805 */ /* 0x000fe4000001ff00 */
[----:B------:R-:W-:Y:S02]  /*0c30*/  VIMNMX R9, RZ, R9, !PT ;  /* 0x00000009ff097248 */ /* 0x000fe40007fe0100 */
[----:B------:R-:W-:-:S02]  /*0c40*/  CS2R R128, SRZ ;  /* 0x0000000000807805 */ /* 0x000fc4000001ff00 */
[----:B------:R-:W-:Y:S02]  /*0c50*/  CS2R R94, SRZ ;  /* 0x00000000005e7805 */ /* 0x000fe4000001ff00 */
[----:B------:R-:W-:Y:S02]  /*0c60*/  CS2R R92, SRZ ;  /* 0x00000000005c7805 */ /* 0x000fe4000001ff00 */
[----:B------:R-:W-:Y:S02]  /*0c70*/  ISETP.LT.AND P2, PT, R9, UR61, PT ;  /* 0x0000003d09007c0c */ /* 0x000fe4000bf41270 */
        /* <DEDUP_REMOVED lines=73> */
[----:B------:R-:W-:Y:S01]  /*1110*/  CS2R R136, SRZ ;  /* 0x0000000000887805 */ /* 0x000fe2000001ff00 */
[----:B------:R-:W-:Y:S06]  /*1120*/  @!P2 BRA `(.L_x_485) ;  /* 0x0000008000e8a947 */ /* 0x000fec0003800000 */
[----:B------:R-:W0:Y:S01]  /*1130*/  S2R R4, SR_CgaCtaId ;  /* 0x0000000000047919 */ /* 0x000e220000008800 */
[----:B------:R-:W-:Y:S01]  /*1140*/  MOV R17, 0x400 ;  /* 0x0000040000117802 */ /* 0x000fe20000000f00 */
[----:B------:R-:W-:Y:S01]  /*1150*/  VIADD R21, R21, 0xffffff80 ;  /* 0xffffff8015157836 */ /* 0x000fe20000000000 */
[----:B------:R-:W-:Y:S02]  /*1160*/  SHF.L.U32 R12, RZ, 0x1f, RZ ;  /* 0x0000001fff0c7819 */ /* 0x000fe400000006ff */
[----:B0-----:R-:W-:Y:S02]  /*1170*/  LEA R17, R4, R17, 0x18 ;  /* 0x0000001104117211 */ /* 0x001fe400078ec0ff */
[----:B------:R-:W-:Y:S02]  /*1180*/  SHF.R.S32.HI R4, RZ, 0x1f, R21 ;  /* 0x0000001fff047819 */ /* 0x000fe40000011415 */
[----:B------:R-:W0:Y:S02]  /*1190*/  SYNCS.PHASECHK.TRANS64.TRYWAIT P0, [R17+URZ+0x31600], R12 ;  /* 0x0316000c110075a7 */ /* 0x000e24000800017f */
[----:B------:R-:W-:-:S02]  /*11a0*/  LEA.HI R6, R4, R21, RZ, 0x7 ;  /* 0x0000001504067211 */ /* 0x000fc400078f38ff */
[CC--:B------:R-:W-:Y:S02]  /*11b0*/  LEA.HI R10, R4.reuse, R21.reuse, RZ, 0x5 ;  /* 0x00000015040a7211 */ /* 0x0c0fe400078f28ff */
[----:B------:R-:W-:Y:S02]  /*11c0*/  SHF.R.S32.HI R7, RZ, 0x7, R6 ;  /* 0x00000007ff077819 */ /* 0x000fe40000011406 */
[----:B------:R-:W-:-:S03]  /*11d0*/  LEA.HI R4, R4, R21, RZ, 0x4 ;  /* 0x0000001504047211 */ /* 0x000fc600078f20ff */
[----:B------:R1:W2:Y:S02]  /*11e0*/  SHFL.IDX PT, R8, R7, RZ, 0x1f ;  /* 0x00001fff07087589 */ /* 0x0002a400000e0000 */
[----:B012---:R-:W-:Y:S05]  /*11f0*/  @P0 BRA `(.L_x_486) ;  /* 0x0000000000080947 */ /* 0x007fea0003800000 */
[----:B------:R-:W0:Y:S02]  /*1200*/  SYNCS.PHASECHK.TRANS64.TRYWAIT P0, [R17+URZ+0x31600], R12 ;  /* 0x0316000c110075a7 */ /* 0x000e24000800017f */
[----:B0-----:R-:W-:Y:S05]  /*1210*/  @!P0 BRA `(.L_x_487) ;  /* 0x000000e8003c8947 */ /* 0x001fea0003800000 */
.L_x_486:
[----:B------:R-:W2:Y:S01]  /*1220*/  LDL R11, [R1] ;  /* 0x00000000010b7983 */ /* 0x000ea20000100800 */
[----:B------:R-:W-:Y:S01]  /*1230*/  LOP3.LUT R6, R6, 0xffffff80, RZ, 0xc0, !PT ;  /* 0xffffff8006067812 */ /* 0x000fe200078ec0ff */
[----:B------:R-:W1:Y:S01]  /*1240*/  S2UR UR4, SR_CTAID.Y ;  /* 0x00000000000479c3 */ /* 0x000e620000002600 */
[----:B------:R-:W-:Y:S01]  /*1250*/  LOP3.LUT R4, R4, 0xffffff0, RZ, 0xc0, !PT ;  /* 0x0ffffff004047812 */ /* 0x000fe200078ec0ff */
[----:B------:R-:W-:Y:S01]  /*1260*/  IMAD R20, R2, -0x50, RZ ;  /* 0xffffffb002147824 */ /* 0x000fe200078e02ff */
[----:B0-----:R-:W-:Y:S01]  /*1270*/  SHF.R.S32.HI R12, RZ, 0x5, R10 ;  /* 0x00000005ff0c7819 */ /* 0x001fe2000001140a */
[----:B------:R-:W-:Y:S01]  /*1280*/  IMAD.IADD R230, R0, 0x1, -R5 ;  /* 0x0000000100e67824 */ /* 0x000fe200078e0a05 */
[----:B------:R-:W-:Y:S01]  /*1290*/  SEL R229, R234, RZ, !P1 ;  /* 0x000000ffeae57207 */ /* 0x000fe20004800000 */
[----:B------:R-:W-:Y:S01]  /*12a0*/  IMAD.IADD R4, R21, 0x1, -R4 ;  /* 0x0000000115047824 */ /* 0x000fe200078e0a04 */
[----:B------:R-:W-:Y:S01]  /*12b0*/  CS2R R134, SRZ ;  /* 0x0000000000867805 */ /* 0x000fe2000001ff00 */
[----:B------:R-:W0:Y:S01]  /*12c0*/  LDC.64 R18, c[0x0][0x2d8] ;  /* 0x0000b600ff127b82 */ /* 0x000e220000000a00 */
[----:B------:R-:W-:Y:S01]  /*12d0*/  IMAD.IADD R232, R20, 0x1, R0 ;  /* 0x0000000114e87824 */ /* 0x000fe200078e0200 */
[----:B------:R-:W-:Y:S01]  /*12e0*/  CS2R R132, SRZ ;  /* 0x0000000000847805 */ /* 0x000fe2000001ff00 */
[----:B------:R-:W-:Y:S01]  /*12f0*/  IMAD R16, R7, 0x40, R4 ;  /* 0x0000004007107824 */ /* 0x000fe200078e0204 */
[----:B------:R-:W-:Y:S01]  /*1300*/  LEA.HI R4, R8, R8, RZ, 0x1 ;  /* 0x0000000808047211 */ /* 0x000fe200078f08ff */
        /* <DEDUP_REMOVED lines=11> */
[----:B-1----:R-:W-:Y:S01]  /*13c0*/  USHF.R.S32.HI UR5, URZ, 0x1f, UR4 ;  /* 0x0000001f3f057899 */ /* 0x002fe20008011404 */
        /* <DEDUP_REMOVED lines=68> */
[----:B------:R-:W-:Y:S01]  /*1810*/  UMOV UR60, URZ ;  /* 0x0000003f003c7c82 */ /* 0x000fe20008000000 */
[----:B--2---:R-:W-:-:S02]  /*1820*/  R2UR UR6, R11 ;  /* 0x000000000b0672ca */ /* 0x004fc400000e0000 */
[----:B------:R-:W-:Y:S01]  /*1830*/  SHF.R.S32.HI R11, RZ, 0x1f, R10 ;  /* 0x0000001fff0b7819 */ /* 0x000fe2000001140a */
[----:B------:R-:W-:Y:S01]  /*1840*/  IMAD.IADD R10, R21, 0x1, -R6 ;  /* 0x00000001150a7824 */ /* 0x000fe200078e0a06 */
[----:B------:R-:W-:Y:S02]  /*1850*/  LEA.HI R6, R7, R7, RZ, 0x1 ;  /* 0x0000000707067211 */ /* 0x000fe400078f08ff */
[----:B------:R-:W-:Y:S02]  /*1860*/  LEA.HI R11, R11, R12, RZ, 0x2 ;  /* 0x0000000c0b0b7211 */ /* 0x000fe400078f10ff */
[----:B------:R-:W-:Y:S02]  /*1870*/  LOP3.LUT R6, R6, 0x1ffffffe, RZ, 0xc0, !PT ;  /* 0x1ffffffe06067812 */ /* 0x000fe400078ec0ff */
[----:B------:R-:W-:Y:S02]  /*1880*/  LOP3.LUT R13, R11, 0xfffffc, RZ, 0xc0, !PT ;  /* 0x00fffffc0b0d7812 */ /* 0x000fe400078ec0ff */
[----:B------:R-:W-:Y:S01]  /*1890*/  SHF.R.S32.HI R11, RZ, 0x1f, R10 ;  /* 0x0000001fff0b7819 */ /* 0x000fe2000001140a */
[----:B------:R-:W-:-:S02]  /*18a0*/  IMAD.IADD R14, R7, 0x1, -R6 ;  /* 0x00000001070e7824 */ /* 0x000fc400078e0a06 */
[----:B------:R-:W-:Y:S01]  /*18b0*/  IMAD R6, R7, 0x800, R10 ;  /* 0x0000080007067824 */ /* 0x000fe200078e020a */
[----:B------:R-:W-:Y:S01]  /*18c0*/  LOP3.LUT R7, R4, 0xfffffffe, RZ, 0xc0, !PT ;  /* 0xfffffffe04077812 */ /* 0x000fe200078ec0ff */
[----:B------:R-:W-:Y:S02]  /*18d0*/  IMAD.IADD R13, R12, 0x1, -R13 ;  /* 0x000000010c0d7824 */ /* 0x000fe400078e0a0d */
[----:B------:R-:W-:Y:S02]  /*18e0*/  IMAD.SHL.U32 R6, R6, 0x4, RZ ;  /* 0x0000000406067824 */ /* 0x000fe400078e00ff */
[----:B------:R-:W-:Y:S01]  /*18f0*/  IMAD.IADD R4, R8, 0x1, -R7 ;  /* 0x0000000108047824 */ /* 0x000fe200078e0a07 */
[----:B------:R-:W-:Y:S01]  /*1900*/  LEA.HI R7, R11, R10, RZ, 0x2 ;  /* 0x0000000a0b077211 */ /* 0x000fe200078f10ff */
[----:B------:R-:W-:Y:S01]  /*1910*/  IMAD R16, R13, 0x10, R16 ;  /* 0x000000100d107824 */ /* 0x000fe200078e0210 */
[----:B------:R-:W-:Y:S02]  /*1920*/  SHF.R.S32.HI R12, RZ, 0x1f, R6 ;  /* 0x0000001fff0c7819 */ /* 0x000fe40000011406 */
[----:B------:R-:W-:Y:S01]  /*1930*/  IADD3 R6, P0, R6, R3, RZ ;  /* 0x0000000306067210 */ /* 0x000fe20007f1e0ff */
[----:B------:R-:W-:Y:S01]  /*1940*/  IMAD.SHL.U32 R0, R16, 0x8, RZ ;  /* 0x0000000810007824 */ /* 0x000fe200078e00ff */
[----:B------:R-:W-:-:S02]  /*1950*/  SHF.R.S32.HI R8, RZ, 0x2, R7 ;  /* 0x00000002ff087819 */ /* 0x000fc40000011407 */
[----:B------:R-:W-:Y:S01]  /*1960*/  SHF.R.S32.HI R13, RZ, 0x1f, R7 ;  /* 0x0000001fff0d7819 */ /* 0x000fe20000011407 */
[----:B------:R-:W-:Y:S01]  /*1970*/  IMAD R0, R0, 0x2, R17 ;  /* 0x0000000200007824 */ /* 0x000fe200078e0211 */
[----:B------:R-:W-:Y:S02]  /*1980*/  LOP3.LUT R15, R7, 0x7ffffffc, RZ, 0xc0, !PT ;  /* 0x7ffffffc070f7812 */ /* 0x000fe400078ec0ff */
[----:B------:R-:W-:Y:S02]  /*1990*/  LEA.HI.X.SX32 R7, R3, R12, 0x1, P0 ;  /* 0x0000000c03077211 */ /* 0x000fe400000f0eff */
[----:B------:R-:W-:Y:S01]  /*19a0*/  LEA.HI R13, R13, R8, RZ, 0x3 ;  /* 0x000000080d0d7211 */ /* 0x000fe200078f18ff */
[----:B------:R-:W-:Y:S01]  /*19b0*/  IMAD.IADD R15, R10, 0x1, -R15 ;  /* 0x000000010a0f7824 */ /* 0x000fe200078e0a0f */
[----:B------:R-:W-:Y:S01]  /*19c0*/  SHF.R.S32.HI R3, RZ, 0x1f, R234 ;  /* 0x0000001fff037819 */ /* 0x000fe200000114ea */
[----:B0-----:R-:W-:Y:S01]  /*19d0*/  IMAD.WIDE.U32 R6, R18, UR4, R6 ;  /* 0x0000000412067c25 */ /* 0x001fe2000f8e0006 */
[----:B------:R-:W-:-:S02]  /*19e0*/  LEA.HI R11, R11, R10, RZ, 0x5 ;  /* 0x0000000a0b0b7211 */ /* 0x000fc400078f28ff */
[----:B------:R-:W-:Y:S01]  /*19f0*/  LOP3.LUT R13, R13, 0xfffffff8, RZ, 0xc0, !PT ;  /* 0xfffffff80d0d7812 */ /* 0x000fe200078ec0ff */
[----:B------:R-:W-:Y:S01]  /*1a00*/  IMAD R10, R18, UR5, RZ ;  /* 0x00000005120a7c24 */ /* 0x000fe2000f8e02ff */
[----:B------:R-:W-:Y:S01]  /*1a10*/  SEL R3, R3, RZ, !P1 ;  /* 0x000000ff03037207 */ /* 0x000fe20004800000 */
[----:B------:R-:W-:Y:S01]  /*1a20*/  IMAD R14, R14, 0x4, R15 ;  /* 0x000000040e0e7824 */ /* 0x000fe200078e020f */
[----:B------:R-:W-:Y:S01]  /*1a30*/  SHF.R.S32.HI R11, RZ, 0x5, R11 ;  /* 0x00000005ff0b7819 */ /* 0x000fe2000001140b */
[----:B------:R-:W-:Y:S01]  /*1a40*/  IMAD R19, R19, UR4, R10 ;  /* 0x0000000413137c24 */ /* 0x000fe2000f8e020a */
[----:B------:R-:W-:Y:S01]  /*1a50*/  ULDC.64 UR4, c[0x0][0x2e0] ;  /* 0x0000b80000047ab9 */ /* 0x000fe20000000a00 */
[----:B------:R-:W-:Y:S02]  /*1a60*/  IMAD.IADD R18, R8, 0x1, -R13 ;  /* 0x0000000108127824 */ /* 0x000fe400078e0a0d */
[----:B------:R-:W-:Y:S02]  /*1a70*/  IMAD R8, R3, UR4, RZ ;  /* 0x0000000403087c24 */ /* 0x000fe4000f8e02ff */
[----:B------:R-:W-:-:S02]  /*1a80*/  IMAD.IADD R7, R7, 0x1, R19 ;  /* 0x0000000107077824 */ /* 0x000fc400078e0213 */
[C---:B------:R-:W-:Y:S02]  /*1a90*/  IMAD R235, R229.reuse, UR5, R8 ;  /* 0x00000005e5eb7c24 */ /* 0x040fe4000f8e0208 */
[----:B------:R-:W-:Y:S01]  /*1aa0*/  IMAD.WIDE.U32 R228, R229, UR4, R6 ;  /* 0x00000004e5e47c25 */ /* 0x000fe2000f8e0006 */
[----:B------:R-:W-:Y:S01]  /*1ab0*/  ULOP3.LUT UR4, UR6, 0x1, URZ, 0xfc, !UPT ;  /* 0x0000000106047892 */ /* 0x000fe2000f8efc3f */
[----:B------:R-:W-:Y:S02]  /*1ac0*/  IADD3 R6, -R5, 0x1, R232 ;  /* 0x0000000105067810 */ /* 0x000fe40007ffe1e8 */
[----:B------:R-:W-:Y:S02]  /*1ad0*/  IMAD.SHL.U32 R233, R14, 0x2, RZ ;  /* 0x000000020ee97824 */ /* 0x000fe400078e00ff */
[----:B------:R-:W-:Y:S02]  /*1ae0*/  IMAD R18, R11, 0x10, R18 ;  /* 0x000000100b127824 */ /* 0x000fe400078e0212 */
[----:B------:R-:W-:-:S02]  /*1af0*/  IMAD.IADD R232, R232, 0x1, -R233 ;  /* 0x00000001e8e87824 */ /* 0x000fc400078e0ae9 */
[----:B------:R-:W-:Y:S02]  /*1b00*/  IMAD.IADD R231, R6, 0x1, -R233 ;  /* 0x0000000106e77824 */ /* 0x000fe400078e0ae9 */
[----:B------:R-:W-:Y:S02]  /*1b10*/  IMAD.MOV.U32 R3, RZ, RZ, R9 ;  /* 0x000000ffff037224 */ /* 0x000fe400078e0009 */
[----:B------:R-:W-:Y:S02]  /*1b20*/  IMAD.MOV.U32 R19, RZ, RZ, RZ ;  /* 0x000000ffff137224 */ /* 0x000fe400078e00ff */
[----:B------:R-:W-:Y:S02]  /*1b30*/  IMAD.U32 R236, RZ, RZ, UR4 ;  /* 0x00000004ffec7e24 */ /* 0x000fe4000f8e00ff */
[----:B------:R-:W-:Y:S02]  /*1b40*/  IMAD.IADD R233, R20, 0x1, -R233 ;  /* 0x0000000114e97824 */ /* 0x000fe400078e0ae9 */
[----:B------:R-:W-:-:S07]  /*1b50*/  IMAD.IADD R235, R229, 0x1, R235 ;  /* 0x00000001e5eb7824 */ /* 0x000fce00078e02eb */
.L_x_506:
[----:B------:R-:W-:-:S13]  /*1b60*/  R2UR UR4, R236 ;  /* 0x00000000ec0472ca */ /* 0x000fda00000e0000 */
[----:B------:R-:W-:-:S06]  /*1b70*/  UISETP.NE.AND UP0, UPT, UR4, 0x3, UPT ;  /* 0x000000030400788c */ /* 0x000fcc000bf05270 */
[----:B------:R-:W-:-:S13]  /*1b80*/  PLOP3.LUT P0, PT, PT, PT, UP0, 0x40, 0x0 ;  /* 0x000000000000781c */ /* 0x000fda0003f0e808 */
[----:B0-----:R-:W-:Y:S05]  /*1b90*/  @P0 BRA `(.L_x_488) ;  /* 0x0000000000040947 */ /* 0x001fea0003800000 */
[----:B------:R-:W-:Y:S01]  /*1ba0*/  BPT.TRAP 0x1 ;  /* 0x000000040000795c */ /* 0x000fe20000300000 */
.L_x_488:
[----:B------:R-:W-:Y:S01]  /*1bb0*/  PLOP3.LUT P1, PT, PT, PT, UP0, 0x40, 0x0 ;  /* 0x000000000000781c */ /* 0x000fe20003f2e808 */
[----:B------:R-:W-:Y:S01]  /*1bc0*/  IMAD R16, R2, 0x8, R17 ;  /* 0x0000000802107824 */ /* 0x000fe200078e0211 */
[----:B------:R-:W-:-:S04]  /*1bd0*/  SHF.L.U32 R9, R19, 0x1f, RZ ;  /* 0x0000001f13097819 */ /* 0x000fc800000006ff */
[----:B------:R0:W1:Y:S07]  /*1be0*/  SYNCS.PHASECHK.TRANS64.TRYWAIT P0, [R16+URZ+0x31610], R9 ;  /* 0x03161009100075a7 */ /* 0x00006e000800017f */
[----:B------:R-:W-:Y:S05]  /*1bf0*/  @P1 BRA `(.L_x_489) ;  /* 0x0000000000041947 */ /* 0x000fea0003800000 */
[----:B------:R-:W-:Y:S01]  /*1c00*/  BPT.TRAP 0x1 ;  /* 0x000000040000795c */ /* 0x000fe20000300000 */
.L_x_489:
        /* <DEDUP_REMOVED lines=11> */
.L_x_490:
[----:B------:R-:W-:Y:S01]  /*1cc0*/  IMAD R6, R2, 0x800, R11 ;  /* 0x0000080002067824 */ /* 0x000fe200078e020b */
[C---:B------:R-:W-:Y:S01]  /*1cd0*/  R2UR UR6, R5.reuse ;  /* 0x00000000050672ca */ /* 0x040fe200000e0000 */
[C---:B------:R-:W-:Y:S01]  /*1ce0*/  VIADD R8, R5.reuse, 0x80 ;  /* 0x0000008005087836 */ /* 0x040fe20000000000 */
[----:B------:R-:W-:Y:S01]  /*1cf0*/  WARPGROUP.ARRIVE ;  /* 0x00000000000079c5 */ /* 0x000fe20000000000 */
[C---:B01----:R-:W-:Y:S01]  /*1d00*/  VIADD R9, R5.reuse, 0x100 ;  /* 0x0000010005097836 */ /* 0x043fe20000000000 */
        /* <DEDUP_REMOVED lines=417> */
[----:B------:R0:W1:Y:S04]  /*3720*/  LDS R6, [R8+0x2c100] ;  /* 0x02c1000008067984 */ /* 0x0000680000000800 */
[----:B------:R0:W2:Y:S01]  /*3730*/  LDS R5, [R8+0x2c120] ;  /* 0x02c1200008057984 */ /* 0x0000a20000000800 */
        /* <DEDUP_REMOVED lines=13> */
[----:B0-----:R-:W-:Y:S05]  /*3810*/  @P0 BRA `(.L_x_492) ;  /* 0x0000000000040947 */ /* 0x001fea0003800000 */
[----:B------:R-:W-:Y:S01]  /*3820*/  BPT.TRAP 0x1 ;  /* 0x000000040000795c */ /* 0x000fe20000300000 */
.L_x_492:
[----:B------:R-:W-:Y:S01]  /*3830*/  PLOP3.LUT P1, PT, PT, PT, UP0, 0x40, 0x0 ;  /* 0x000000000000781c */ /* 0x000fe20003f2e808 */
[----:B------:R-:W-:-:S05]  /*3840*/  IMAD.U32 R10, RZ, RZ, UR60 ;  /* 0x0000003cff0a7e24 */ /* 0x000fca000f8e00ff */
[----:B------:R-:W-:-:S04]  /*3850*/  SHF.L.U32 R10, R10, 0x1f, RZ ;  /* 0x0000001f0a0a7819 */ /* 0x000fc800000006ff */
[----:B------:R0:W3:Y:S03]  /*3860*/  SYNCS.PHASECHK.TRANS64.TRYWAIT P0, [R17+URZ+0x31630], R10 ;  /* 0x0316300a110075a7 */ /* 0x0000e6000800017f */
[----:B------:R-:W-:Y:S05]  /*3870*/  @P1 BRA `(.L_x_493) ;  /* 0x0000000000041947 */ /* 0x000fea0003800000 */
[----:B------:R-:W-:Y:S01]  /*3880*/  BPT.TRAP 0x1 ;  /* 0x000000040000795c */ /* 0x000fe20000300000 */
.L_x_493:
        /* <DEDUP_REMOVED lines=11> */
.L_x_494:
        /* <DEDUP_REMOVED lines=420> */
[----:B------:R-:W-:Y:S01]  /*5380*/  UMOV UR7, 0x40000000 ;  /* 0x4000000000077882 */ /* 0x000fe20000000000 */
[----:B------:R-:W-:Y:S01]  /*5390*/  ULDC UR8, c[0x0][0x75c] ;  /* 0x0001d70000087ab9 */ /* 0x000fe20000000800 */
[----:B------:R-:W-:Y:S01]  /*53a0*/  HGMMA.64x8x16.F32.BF16 R48, gdesc[UR4], R48 ;  /* 0x00000000043079f0 */ /* 0x000fe20008701830 */
[----:B------:R-:W-:Y:S01]  /*53b0*/  UMOV UR6, UR9 ;  /* 0x0000000900067c82 */ /* 0x000fe20008000000 */
[----:B------:R-:W-:Y:S02]  /*53c0*/  UMOV UR7, 0x40000000 ;  /* 0x4000000000077882 */ /* 0x000fe40000000000 */
[----:B------:R-:W-:Y:S02]  /*53d0*/  HGMMA.64x8x16.F32.BF16 R52, gdesc[UR4], R52 ;  /* 0x00000000043479f0 */ /* 0x000fe40008701834 */
[----:B------:R-:W-:Y:S01]  /*53e0*/  UMOV UR6, UR10 ;  /* 0x0000000a00067c82 */ /* 0x000fe20008000000 */
[----:B------:R-:W-:-:S02]  /*53f0*/  UMOV UR7, 0x40000000 ;  /* 0x4000000000077882 */ /* 0x000fc40000000000 */
[----:B------:R-:W-:Y:S01]  /*5400*/  HGMMA.64x8x16.F32.BF16 R216, gdesc[UR4], R216 ;  /* 0x0000000004d879f0 */ /* 0x000fe200087018d8 */
[----:B------:R-:W-:Y:S01]  /*5410*/  UMOV UR6, UR11 ;  /* 0x0000000b00067c82 */ /* 0x000fe20008000000 */
[----:B------:R-:W-:Y:S02]  /*5420*/  UMOV UR7, 0x40000000 ;  /* 0x4000000000077882 */ /* 0x000fe40000000000 */
[----:B------:R-:W-:Y:S01]  /*5430*/  HGMMA.64x8x16.F32.BF16 R220, gdesc[UR4], R220, gsb0 ;  /* 0x0000000004dc79f0 */ /* 0x000fe200080018dc */
[----:B------:R-:W-:Y:S01]  /*5440*/  ULDC UR6, c[0x0][0x750] ;  /* 0x0001d40000067ab9 */ /* 0x000fe20000000800 */
[----:B------:R-:W-:Y:S01]  /*5450*/  ULDC.64 UR4, c[0x0][0x748] ;  /* 0x0001d20000047ab9 */ /* 0x000fe20000000a00 */
[----:B------:R-:W-:Y:S01]  /*5460*/  UISETP.GE.AND UP1, UPT, UR6, 0x1, UPT ;  /* 0x000000010600788c */ /* 0x000fe2000bf26270 */
[----:B------:R-:W-:Y:S02]  /*5470*/  WARPGROUP.DEPBAR.LE gsb0, 0x1 ;  /* 0x00008000000079c5 */ /* 0x000fe40000010100 */
        /* <DEDUP_REMOVED lines=21> */
[----:B------:R-:W0:Y:S01]  /*55d0*/  MUFU.TANH R7, R7 ;  /* 0x0000000700077308 */ /* 0x000e220000002400 */
[----:B------:R-:W-:Y:S01]  /*55e0*/  ULOP3.LUT UR4, URZ, UR4, URZ, 0x33, !UPT ;  /* 0x000000043f047292 */ /* 0x000fe2000f8e333f */
[----:B------:R-:W-:-:S02]  /*55f0*/  VIADD R35, R231, UR5 ;  /* 0x00000005e7237c36 */ /* 0x000fc40008000000 */
[----:B------:R-:W-:-:S03]  /*5600*/  IMAD R31, R3, 0x40, R18 ;  /* 0x00000040031f7824 */ /* 0x000fc600078e0212 */
[----:B------:R-:W-:Y:S01]  /*5610*/  VIADD R32, R231, UR4 ;  /* 0x00000004e7207c36 */ /* 0x000fe20008000000 */
[----:B------:R-:W3:Y:S01]  /*5620*/  MUFU.TANH R8, R8 ;  /* 0x0000000800087308 */ /* 0x000ee20000002400 */
[C---:B------:R-:W-:Y:S02]  /*5630*/  VIADDMNMX R225, R31.reuse, R35, R232, PT ;  /* 0x000000231fe17246 */ /* 0x040fe400038001e8 */
[----:B------:R-:W-:-:S05]  /*5640*/  IMAD.IADD R37, R31, 0x1, R32 ;  /* 0x000000011f257824 */ /* 0x000fca00078e0220 */
[----:B------:R-:W4:Y:S08]  /*5650*/  MUFU.TANH R9, R9 ;  /* 0x0000000900097308 */ /* 0x000f300000002400 */
[----:B------:R-:W0:Y:S08]  /*5660*/  MUFU.TANH R10, R10 ;  /* 0x0000000a000a7308 */ /* 0x000e300000002400 */
        /* <DEDUP_REMOVED lines=15> */
[----:B------:R-:W0:Y:S01]  /*5760*/  MUFU.TANH R33, R33 ;  /* 0x0000002100217308 */ /* 0x000e220000002400 */
[----:B---34-:R-:W-:Y:S05]  /*5770*/  @!P1 BRA `(.L_x_496) ;  /* 0x00000000005c9947 */ /* 0x018fea0003800000 */
[----:B------:R-:W-:Y:S01]  /*5780*/  IMAD.IADD R30, R230, 0x1, R31 ;  /* 0x00000001e61e7824 */ /* 0x000fe200078e021f */
[----:B------:R-:W-:Y:S04]  /*5790*/  BSSY B1, `(.L_x_497) ;  /* 0x0000012000017945 */ /* 0x000fe80003800000 */
        /* <DEDUP_REMOVED lines=11> */
.L_x_498:
[----:B------:R-:W-:-:S06]  /*5850*/  UISETP.NE.AND UP1, UPT, UR6, 0x1, UPT ;  /* 0x000000010600788c */ /* 0x000fcc000bf25270 */
[----:B------:R-:W-:-:S05]  /*5860*/  PLOP3.LUT P0, PT, PT, PT, UP1, 0x80, 0x0 ;  /* 0x000000000000781c */ /* 0x000fca0003f0f018 */
[----:B------:R-:W-:-:S08]  /*5870*/  @UP1 ULDC UR4, c[0x0][0x754] ;  /* 0x0001d50000041ab9 */ /* 0x000fd00000000800 */
[----:B------:R-:W-:Y:S01]  /*5880*/  @P0 IMAD.HI.U32 R34, R30, UR4, RZ ;  /* 0x000000041e220c27 */ /* 0x000fe2000f8e00ff */
[----:B------:R-:W-:-:S04]  /*5890*/  @UP1 ULDC UR4, c[0x0][0x758] ;  /* 0x0001d60000041ab9 */ /* 0x000fc80000000800 */
[----:B------:R-:W-:-:S07]  /*58a0*/  @P0 SHF.R.U32.HI R30, RZ, UR4, R34 ;  /* 0x00000004ff1e0c19 */ /* 0x000fce0008011622 */
.L_x_499:
[----:B------:R-:W-:Y:S05]  /*58b0*/  BSYNC B1 ;  /* 0x0000000000017941 */ /* 0x000fea0003800000 */
.L_x_497:
[----:B------:R-:W-:-:S05]  /*58c0*/  IMAD R30, R30, UR6, R233 ;  /* 0x000000061e1e7c24 */ /* 0x000fca000f8e02e9 */
[----:B------:R-:W-:Y:S02]  /*58d0*/  VIMNMX R37, R37, R30, !PT ;  /* 0x0000001e25257248 */ /* 0x000fe40007fe0100 */
[----:B------:R-:W-:-:S07]  /*58e0*/  VIADDMNMX R225, R30, UR6, R225, PT ;  /* 0x000000061ee17c46 */ /* 0x000fce000b8001e1 */
.L_x_496:
[----:B------:R-:W-:-:S04]  /*58f0*/  VIADD R39, R31, 0x8 ;  /* 0x000000081f277836 */ /* 0x000fc80000000000 */
[----:B------:R-:W-:Y:S01]  /*5900*/  IMAD.IADD R31, R32, 0x1, R39 ;  /* 0x00000001201f7824 */ /* 0x000fe200078e0227 */
[----:B------:R-:W-:Y:S01]  /*5910*/  VIADDMNMX R224, R39, R35, R232, PT ;  /* 0x0000002327e07246 */ /* 0x000fe200038001e8 */
[----:B------:R-:W-:Y:S06]  /*5920*/  @!P1 BRA `(.L_x_500) ;  /* 0x00000000005c9947 */ /* 0x000fec0003800000 */
        /* <DEDUP_REMOVED lines=13> */
.L_x_502:
[----:B------:R-:W-:-:S06]  /*5a00*/  UISETP.NE.AND UP1, UPT, UR6, 0x1, UPT ;  /* 0x000000010600788c */ /* 0x000fcc000bf25270 */
[----:B------:R-:W-:-:S05]  /*5a10*/  PLOP3.LUT P0, PT, PT, PT, UP1, 0x80, 0x0 ;  /* 0x000000000000781c */ /* 0x000fca0003f0f018 */
[----:B------:R-:W-:-:S08]  /*5a20*/  @UP1 ULDC UR4, c[0x0][0x754] ;  /* 0x0001d50000041ab9 */ /* 0x000fd00000000800 */
[----:B------:R-:W-:Y:S01]  /*5a30*/  @P0 IMAD.HI.U32 R32, R30, UR4, RZ ;  /* 0x000000041e200c27 */ /* 0x000fe2000f8e00ff */
[----:B------:R-:W-:-:S04]  /*5a40*/  @UP1 ULDC UR4, c[0x0][0x758] ;  /* 0x0001d60000041ab9 */ /* 0x000fc80000000800 */
[----:B------:R-:W-:-:S07]  /*5a50*/  @P0 SHF.R.U32.HI R30, RZ, UR4, R32 ;  /* 0x00000004ff1e0c19 */ /* 0x000fce0008011620 */
.L_x_503:
[----:B------:R-:W-:Y:S05]  /*5a60*/  BSYNC B1 ;  /* 0x0000000000017941 */ /* 0x000fea0003800000 */
.L_x_501:
[----:B------:R-:W-:-:S05]  /*5a70*/  IMAD R30, R30, UR6, R233 ;  /* 0x000000061e1e7c24 */ /* 0x000fca000f8e02e9 */
[----:B------:R-:W-:Y:S02]  /*5a80*/  VIMNMX R31, R31, R30, !PT ;  /* 0x0000001e1f1f7248 */ /* 0x000fe40007fe0100 */
[----:B------:R-:W-:-:S07]  /*5a90*/  VIADDMNMX R224, R30, UR6, R224, PT ;  /* 0x000000061ee07c46 */ /* 0x000fce000b8001e0 */
.L_x_500:
[----:B------:R-:W3:Y:S01]  /*5aa0*/  S2R R227, SR_CTAID.X ;  /* 0x0000000000e37919 */ /* 0x000ee20000002500 */
[----:B------:R-:W-:Y:S01]  /*5ab0*/  LOP3.LUT R42, R42, 0xffffffef, RZ, 0xc0, !PT ;  /* 0xffffffef2a2a7812 */ /* 0x000fe200078ec0ff */
        /* <DEDUP_REMOVED lines=26> */
[----:B---3--:R-:W-:-:S05]  /*5c60*/  IMAD R227, R227, -0x50, RZ ;  /* 0xffffffb0e3e37824 */ /* 0x008fca00078e02ff */
        /* <DEDUP_REMOVED lines=12> */
[----:B0-----:R-:W-:Y:S01]  /*5d30*/  FSEL R41, R11, -INF , !P3 ;  /* 0xff8000000b297808 */ /* 0x001fe20005800000 */
[--C-:B-1----:R-:W-:Y:S01]  /*5d40*/  FFMA.FTZ R30, R30, UR4, -R6.reuse ;  /* 0x000000041e1e7c23 */ /* 0x102fe20008010806 */
        /* <DEDUP_REMOVED lines=9> */
[----:B------:R-:W-:Y:S01]  /*5de0*/  ISETP.LT.OR P4, PT, R225, 0x12, P4 ;  /* 0x00000012e100780c */ /* 0x000fe20002781670 */
[----:B------:R-:W-:Y:S01]  /*5df0*/  FFMA.FTZ R13, -R13, R13, 1 ;  /* 0x3f8000000d0d7423 */ /* 0x000fe2000001010d */
[----:B------:R-:W-:Y:S01]  /*5e00*/  ISETP.GT.AND P2, PT, R37, 0x21, !P0 ;  /* 0x000000212500780c */ /* 0x000fe20004744270 */
[----:B--2---:R-:W-:Y:S01]  /*5e10*/  FFMA.FTZ R226, R226, UR4, -R5 ;  /* 0x00000004e2e27c23 */ /* 0x004fe20008010805 */
[----:B------:R-:W-:-:S02]  /*5e20*/  ISETP.LT.OR P3, PT, R225, 0x21, P3 ;  /* 0x00000021e100780c */ /* 0x000fc40001f61670 */
[----:B------:R-:W-:Y:S02]  /*5e30*/  ISETP.GE.AND P5, PT, R227, 0x31, PT ;  /* 0x00000031e300780c */ /* 0x000fe40003fa6270 */
[----:B------:R-:W-:Y:S01]  /*5e40*/  FSEL R35, R12, -INF , !P4 ;  /* 0xff8000000c237808 */ /* 0x000fe20006000000 */
[----:B------:R-:W-:Y:S01]  /*5e50*/  MUFU.EX2 R226, R226 ;  /* 0x000000e200e27308 */ /* 0x000fe20000000800 */
[----:B------:R-:W-:Y:S02]  /*5e60*/  ISETP.LT.OR P2, PT, R225, 0x22, P2 ;  /* 0x00000022e100780c */ /* 0x000fe40001741670 */
[C---:B------:R-:W-:Y:S01]  /*5e70*/  FSEL R34, R15.reuse, -INF , !P3 ;  /* 0xff8000000f227808 */ /* 0x040fe20005800000 */
[----:B------:R-:W-:Y:S01]  /*5e80*/  FFMA.FTZ R15, -R15, R15, 1 ;  /* 0x3f8000000f0f7423 */ /* 0x000fe2000001010f */
[----:B------:R-:W-:Y:S02]  /*5e90*/  ISETP.GE.AND P4, PT, R227, 0x32, PT ;  /* 0x00000032e300780c */ /* 0x000fe40003f86270 */
[----:B------:R-:W-:Y:S01]  /*5ea0*/  ISETP.GT.AND P3, PT, R37, 0x30, !P5 ;  /* 0x000000302500780c */ /* 0x000fe20006f64270 */
[----:B------:R-:W-:Y:S01]  /*5eb0*/  FFMA.FTZ R34, R34, UR4, -R6 ;  /* 0x0000000422227c23 */ /* 0x000fe20008010806 */
[----:B------:R-:W-:-:S02]  /*5ec0*/  FSEL R36, R20, -INF , !P2 ;  /* 0xff80000014247808 */ /* 0x000fc40005000000 */
[----:B------:R-:W-:Y:S02]  /*5ed0*/  ISETP.GT.AND P2, PT, R37, 0x31, !P4 ;  /* 0x000000312500780c */ /* 0x000fe40006744270 */
[C---:B------:R-:W-:Y:S02]  /*5ee0*/  ISETP.LT.OR P3, PT, R225.reuse, 0x31, P3 ;  /* 0x00000031e100780c */ /* 0x040fe40001f61670 */
[----:B------:R-:W-:Y:S02]  /*5ef0*/  ISETP.LT.OR P2, PT, R225, 0x32, P2 ;  /* 0x00000032e100780c */ /* 0x000fe40001741670 */
[----:B------:R-:W-:Y:S02]  /*5f00*/  FSEL R39, R23, -INF , !P3 ;  /* 0xff80000017277808 */ /* 0x000fe40005800000 */
[----:B------:R-:W-:Y:S02]  /*5f10*/  ISETP.GE.AND P3, PT, R227, 0x41, PT ;  /* 0x00000041e300780c */ /* 0x000fe40003f66270 */
[----:B------:R-:W-:-:S02]  /*5f20*/  FSEL R38, R24, -INF , !P2 ;  /* 0xff80000018267808 */ /* 0x000fc40005000000 */
[----:B------:R-:W-:Y:S02]  /*5f30*/  ISETP.GT.AND P2, PT, R37, 0x40, !P3 ;  /* 0x000000402500780c */ /* 0x000fe40005f44270 */
[----:B------:R-:W-:Y:S02]  /*5f40*/  ISETP.GE.AND P6, PT, R227, 0x1, PT ;  /* 0x00000001e300780c */ /* 0x000fe40003fc6270 */
[----:B------:R-:W-:Y:S02]  /*5f50*/  ISETP.LT.OR P2, PT, R225, 0x41, P2 ;  /* 0x00000041e100780c */ /* 0x000fe40001741670 */
[----:B------:R-:W-:Y:S02]  /*5f60*/  @P1 LOP3.LUT R42, R42, 0x10, RZ, 0xfc, !PT ;  /* 0x000000102a2a1812 */ /* 0x000fe400078efcff */
[----:B------:R-:W-:Y:S02]  /*5f70*/  FSEL R32, R27, -INF , !P2 ;  /* 0xff8000001b207808 */ /* 0x000fe40005000000 */
[----:B------:R-:W-:-:S02]  /*5f80*/  ISETP.GT.AND P2, PT, R37, RZ, !P6 ;  /* 0x000000ff2500720c */ /* 0x000fc40007744270 */
[----:B------:R-:W-:Y:S01]  /*5f90*/  ISETP.GT.AND P6, PT, R31, RZ, !P6 ;  /* 0x000000ff1f00720c */ /* 0x000fe200077c4270 */
[--C-:B------:R-:W-:Y:S01]  /*5fa0*/  FFMA.FTZ R32, R32, UR4, -R6.reuse ;  /* 0x0000000420207c23 */ /* 0x100fe20008010806 */
[----:B------:R-:W-:Y:S02]  /*5fb0*/  ISETP.LT.OR P2, PT, R225, 0x1, P2 ;  /* 0x00000001e100780c */ /* 0x000fe40001741670 */
[----:B------:R-:W-:Y:S02]  /*5fc0*/  ISETP.LT.OR P6, PT, R224, 0x1, P6 ;  /* 0x00000001e000780c */ /* 0x000fe400037c1670 */
[----:B------:R-:W-:Y:S02]  /*5fd0*/  FSEL R43, R7, -INF , !P2 ;  /* 0xff800000072b7808 */ /* 0x000fe40005000000 */
[----:B------:R-:W-:Y:S02]  /*5fe0*/  ISETP.GE.AND P2, PT, R227, 0x42, PT ;  /* 0x00000042e300780c */ /* 0x000fe40003f46270 */
[----:B------:R-:W-:Y:S01]  /*5ff0*/  ISETP.GT.AND P0, PT, R31, 0x21, !P0 ;  /* 0x000000211f00780c */ /* 0x000fe20004704270 */
[----:B------:R-:W-:Y:S01]  /*6000*/  FFMA.FTZ R43, R43, UR4, -R6 ;  /* 0x000000042b2b7c23 */ /* 0x000fe20008010806 */
[----:B------:R-:W-:-:S02]  /*6010*/  ISETP.GT.AND P1, PT, R37, 0x41, !P2 ;  /* 0x000000412500780c */ /* 0x000fc40005724270 */
[----:B------:R-:W-:Y:S02]  /*6020*/  ISETP.GT.AND P5, PT, R31, 0x30, !P5 ;  /* 0x000000301f00780c */ /* 0x000fe40006fa4270 */
[----:B------:R-:W-:Y:S01]  /*6030*/  ISETP.LT.OR P1, PT, R225, 0x42, P1 ;  /* 0x00000042e100780c */ /* 0x000fe20000f21670 */
[----:B------:R-:W-:Y:S01]  /*6040*/  MUFU.EX2 R43, R43 ;  /* 0x0000002b002b7308 */ /* 0x000fe20000000800 */
[C---:B------:R-:W-:Y:S01]  /*6050*/  FSEL R225, R9.reuse, -INF , !P6 ;  /* 0xff80000009e17808 */ /* 0x040fe20007000000 */
[----:B------:R-:W-:Y:S01]  /*6060*/  FFMA.FTZ R9, -R9, R9, 1 ;  /* 0x3f80000009097423 */ /* 0x000fe20000010109 */
[----:B------:R-:W-:Y:S01]  /*6070*/  ISETP.GE.AND P6, PT, R227, 0x12, PT ;  /* 0x00000012e300780c */ /* 0x000fe20003fc6270 */
[----:B------:R-:W-:Y:S01]  /*6080*/  IMAD R227, R18, 0x4, R17 ;  /* 0x0000000412e37824 */ /* 0x000fe200078e0211 */
[----:B------:R-:W-:Y:S01]  /*6090*/  FSEL R37, R28, -INF , !P1 ;  /* 0xff8000001c257808 */ /* 0x000fe20004800000 */
[----:B------:R-:W-:Y:S01]  /*60a0*/  FFMA.FTZ R225, R225, UR4, -R5 ;  /* 0x00000004e1e17c23 */ /* 0x000fe20008010805 */
[----:B------:R-:W-:-:S02]  /*60b0*/  LOP3.LUT P1, RZ, R42, 0x10, RZ, 0xc0, !PT ;  /* 0x000000102aff7812 */ /* 0x000fc4000782c0ff */
[----:B------:R-:W0:Y:S01]  /*60c0*/  LDS R42, [R227+0x2c300] ;  /* 0x02c30000e32a7984 */ /* 0x000e220000000800 */
[----:B------:R-:W-:Y:S01]  /*60d0*/  ISETP.GT.AND P6, PT, R31, 0x11, !P6 ;  /* 0x000000111f00780c */ /* 0x000fe200077c4270 */
[----:B------:R-:W-:Y:S01]  /*60e0*/  FFMA.FTZ R37, R37, UR4, -R6 ;  /* 0x0000000425257c23 */ /* 0x000fe20008010806 */
[C---:B------:R-:W-:Y:S01]  /*60f0*/  ISETP.GT.AND P1, PT, R31.reuse, 0x20, !P1 ;  /* 0x000000201f00780c */ /* 0x040fe20004f24270 */
[----:B------:R-:W1:Y:S01]  /*6100*/  MUFU.EX2 R225, R225 ;  /* 0x000000e100e17308 */ /* 0x000e620000000800 */
[C---:B------:R-:W-:Y:S02]  /*6110*/  ISETP.GT.AND P4, PT, R31.reuse, 0x31, !P4 ;  /* 0x000000311f00780c */ /* 0x040fe40006784270 */
[C---:B------:R-:W-:Y:S02]  /*6120*/  ISETP.GT.AND P3, PT, R31.reuse, 0x40, !P3 ;  /* 0x000000401f00780c */ /* 0x040fe40005f64270 */
[----:B------:R-:W-:Y:S02]  /*6130*/  ISETP.GT.AND P2, PT, R31, 0x41, !P2 ;  /* 0x000000411f00780c */ /* 0x000fe40005744270 */
[----:B------:R-:W2:Y:S01]  /*6140*/  LDS R31, [R227+0x2c320] ;  /* 0x02c32000e31f7984 */ /* 0x000ea20000000800 */
[----:B------:R-:W-:-:S02]  /*6150*/  WARPGROUP.DEPBAR.LE gsb0, 0x0 ;  /* 0x00008000000079c5 */ /* 0x000fc40000010000 */
[C---:B------:R-:W-:Y:S02]  /*6160*/  ISETP.LT.OR P6, PT, R224.reuse, 0x12, P6 ;  /* 0x00000012e000780c */ /* 0x040fe400037c1670 */
[C---:B------:R-:W-:Y:S02]  /*6170*/  ISETP.LT.OR P1, PT, R224.reuse, 0x21, P1 ;  /* 0x00000021e000780c */ /* 0x040fe40000f21670 */
[C---:B------:R-:W-:Y:S02]  /*6180*/  ISETP.LT.OR P0, PT, R224.reuse, 0x22, P0 ;  /* 0x00000022e000780c */ /* 0x040fe40000701670 */
[C---:B------:R-:W-:Y:S02]  /*6190*/  ISETP.LT.OR P5, PT, R224.reuse, 0x31, P5 ;  /* 0x00000031e000780c */ /* 0x040fe40002fa1670 */
[C---:B------:R-:W-:Y:S02]  /*61a0*/  ISETP.LT.OR P4, PT, R224.reuse, 0x32, P4 ;  /* 0x00000032e000780c */ /* 0x040fe40002781670 */
[----:B------:R-:W-:-:S02]  /*61b0*/  ISETP.LT.OR P3, PT, R224, 0x41, P3 ;  /* 0x00000041e000780c */ /* 0x000fc40001f61670 */
[----:B------:R-:W-:Y:S01]  /*61c0*/  ISETP.LT.OR P2, PT, R224, 0x42, P2 ;  /* 0x00000042e000780c */ /* 0x000fe20001741670 */
[--C-:B0-----:R-:W-:Y:S01]  /*61d0*/  FADD.FTZ R44, R44, -R42.reuse ;  /* 0x8000002a2c2c7221 */ /* 0x101fe20000010000 */
        /* <DEDUP_REMOVED lines=8> */
[----:B------:R-:W-:-:S02]  /*6260*/  FADD.FTZ R42, R221, -R42 ;  /* 0x8000002add2a7221 */ /* 0x000fc40000010000 */
[----:B------:R-:W0:Y:S01]  /*6270*/  MUFU.EX2 R221, R30 ;  /* 0x0000001e00dd7308 */ /* 0x000e220000000800 */
[--C-:B--2---:R-:W-:Y:S01]  /*6280*/  FADD.FTZ R46, R46, -R31.reuse ;  /* 0x8000001f2e2e7221 */ /* 0x104fe20000010000 */
        /* <DEDUP_REMOVED lines=9> */
[C---:B-1----:R-:W-:Y:S01]  /*6320*/  F2FP.BF16.F32.PACK_AB R31, R226.reuse, R225 ;  /* 0x000000e1e21f723e */ /* 0x042fe200000010ff */
[----:B------:R-:W-:Y:S01]  /*6330*/  FMUL.FTZ R46, R225, R46 ;  /* 0x0000002ee12e7220 */ /* 0x000fe20000410000 */
[----:B------:R-:W-:-:S03]  /*6340*/  FMUL.FTZ R47, R226, R47 ;  /* 0x0000002fe22f7220 */ /* 0x000fc60000410000 */
[----:B------:R-:W-:Y:S01]  /*6350*/  FMUL.FTZ R46, R46, R9 ;  /* 0x000000092e2e7220 */ /* 0x000fe20000410000 */
[C---:B0-----:R-:W-:Y:S01]  /*6360*/  F2FP.BF16.F32.PACK_AB R30, R221.reuse, R43 ;  /* 0x0000002bdd1e723e */ /* 0x041fe200000010ff */
[----:B------:R-:W-:Y:S01]  /*6370*/  BAR.SYNC.DEFER_BLOCKING 0x9, 0x100 ;  /* 0x0244000000007b1d */ /* 0x000fe20000010000 */
[----:B------:R-:W-:Y:S01]  /*6380*/  FMUL.FTZ R45, R221, R45 ;  /* 0x0000002ddd2d7220 */ /* 0x000fe20000410000 */
[----:B------:R-:W-:Y:S01]  /*6390*/  FFMA.FTZ R221, R35, UR4, -R6 ;  /* 0x0000000423dd7c23 */ /* 0x000fe20008010806 */
[----:B------:R-:W-:Y:S01]  /*63a0*/  FMUL.FTZ R43, R43, R44 ;  /* 0x0000002c2b2b7220 */ /* 0x000fe20000410000 */
[----:B------:R-:W-:Y:S01]  /*63b0*/  FMUL.FTZ R47, R47, R10 ;  /* 0x0000000a2f2f7220 */ /* 0x000fe20000410000 */
[----:B------:R-:W-:Y:S01]  /*63c0*/  FFMA.FTZ R10, -R14, R14, 1 ;  /* 0x3f8000000e0a7423 */ /* 0x000fe2000001010e */
[----:B------:R-:W-:Y:S08]  /*63d0*/  MUFU.EX2 R44, R221 ;  /* 0x000000dd002c7308 */ /* 0x000ff00000000800 */
[----:B------:R0:W1:Y:S02]  /*63e0*/  MUFU.EX2 R35, R34 ;  /* 0x0000002200237308 */ /* 0x0000640000000800 */
[----:B0-----:R-:W-:Y:S01]  /*63f0*/  FFMA.FTZ R34, -R20, R20, 1 ;  /* 0x3f80000014227423 */ /* 0x001fe20000010114 */
[----:B------:R0:W-:Y:S01]  /*6400*/  STSM.16.M88.2 [R0+0x2c500], R30 ;  /* 0x02c5001e00007844 */ /* 0x0001e20000000100 */
[----:B-1----:R-:W-:-:S04]  /*6410*/  FMUL.FTZ R20, R35, R52 ;  /* 0x0000003423147220 */ /* 0x002fc80000410000 */
[----:B------:R-:W-:Y:S01]  /*6420*/  FMUL.FTZ R20, R20, R15 ;  /* 0x0000000f14147220 */ /* 0x000fe20000410000 */
[----:B0-----:R-:W-:Y:S01]  /*6430*/  FFMA.FTZ R30, -R8, R8, 1 ;  /* 0x3f800000081e7423 */ /* 0x001fe20000010108 */
[--C-:B------:R-:W-:Y:S01]  /*6440*/  FFMA.FTZ R8, R36, UR4, -R6.reuse ;  /* 0x0000000424087c23 */ /* 0x100fe20008010806 */
[----:B------:R-:W-:Y:S01]  /*6450*/  FFMA.FTZ R31, R39, UR4, -R6 ;  /* 0x00000004271f7c23 */ /* 0x000fe20008010806 */
[----:B------:R-:W-:Y:S01]  /*6460*/  FFMA.FTZ R39, -R12, R12, 1 ;  /* 0x3f8000000c277423 */ /* 0x000fe2000001010c */
[----:B------:R-:W-:Y:S01]  /*6470*/  FMUL.FTZ R12, R44, R49 ;  /* 0x000000312c0c7220 */ /* 0x000fe20000410000 */
[----:B------:R-:W-:Y:S01]  /*6480*/  FMUL.FTZ R45, R45, R30 ;  /* 0x0000001e2d2d7220 */ /* 0x000fe20000410000 */
[----:B------:R-:W-:Y:S01]  /*6490*/  FFMA.FTZ R30, -R11, R11, 1 ;  /* 0x3f8000000b1e7423 */ /* 0x000fe2000001010b */
[----:B------:R-:W0:Y:S01]  /*64a0*/  MUFU.EX2 R8, R8 ;  /* 0x0000000800087308 */ /* 0x000e220000000800 */
[----:B------:R-:W-:Y:S01]  /*64b0*/  FMUL.FTZ R12, R12, R39 ;  /* 0x000000270c0c7220 */ /* 0x000fe20000410000 */
[----:B------:R-:W-:Y:S01]  /*64c0*/  FMUL.FTZ R11, R41, R48 ;  /* 0x00000030290b7220 */ /* 0x000fe20000410000 */
[----:B------:R-:W-:-:S03]  /*64d0*/  FFMA.FTZ R49, -R24, R24, 1 ;  /* 0x3f80000018317423 */ /* 0x000fc60000010118 */
[----:B------:R-:W-:Y:S01]  /*64e0*/  FMUL.FTZ R11, R11, R30 ;  /* 0x0000001e0b0b7220 */ /* 0x000fe20000410000 */
[----:B------:R-:W-:Y:S01]  /*64f0*/  FFMA.FTZ R30, R38, UR4, -R6 ;  /* 0x00000004261e7c23 */ /* 0x000fe20008010806 */
[----:B------:R-:W1:Y:S01]  /*6500*/  MUFU.EX2 R31, R31 ;  /* 0x0000001f001f7308 */ /* 0x000e620000000800 */
[----:B------:R-:W-:-:S07]  /*6510*/  FFMA.FTZ R6, -R27, R27, 1 ;  /* 0x3f8000001b067423 */ /* 0x000fce000001011b */
[----:B------:R-:W2:Y:S01]  /*6520*/  MUFU.EX2 R39, R32 ;  /* 0x0000002000277308 */ /* 0x000ea20000000800 */
[C---:B0-----:R-:W-:Y:S01]  /*6530*/  FMUL.FTZ R53, R8.reuse, R53 ;  /* 0x0000003508357220 */ /* 0x041fe20000410000 */
[----:B------:R-:W-:Y:S02]  /*6540*/  F2FP.BF16.F32.PACK_AB R8, R8, R35 ;  /* 0x000000230808723e */ /* 0x000fe400000010ff */
[----:B------:R-:W-:Y:S01]  /*6550*/  F2FP.BF16.F32.PACK_AB R35, R47, R46 ;  /* 0x0000002e2f23723e */ /* 0x000fe200000010ff */
[----:B------:R-:W-:Y:S01]  /*6560*/  FMUL.FTZ R15, R53, R34 ;  /* 0x00000022350f7220 */ /* 0x000fe20000410000 */
[----:B------:R-:W-:Y:S02]  /*6570*/  FFMA.FTZ R34, -R23, R23, 1 ;  /* 0x3f80000017227423 */ /* 0x000fe40000010117 */
[----:B------:R0:W3:Y:S01]  /*6580*/  MUFU.EX2 R32, R37 ;  /* 0x0000002500207308 */ /* 0x0000e20000000800 */
[----:B-1----:R-:W-:-:S04]  /*6590*/  FMUL.FTZ R23, R31, R216 ;  /* 0x000000d81f177220 */ /* 0x002fc80000410000 */
[----:B------:R-:W-:Y:S01]  /*65a0*/  FMUL.FTZ R23, R23, R34 ;  /* 0x0000002217177220 */ /* 0x000fe20000410000 */
[----:B------:R-:W-:Y:S01]  /*65b0*/  FFMA.FTZ R34, -R7, R7, 1 ;  /* 0x3f80000007227423 */ /* 0x000fe20000010107 */
[--C-:B------:R-:W-:Y:S01]  /*65c0*/  FFMA.FTZ R7, R40, UR4, -R5.reuse ;  /* 0x0000000428077c23 */ /* 0x100fe20008010805 */
[----:B------:R-:W1:Y:S01]  /*65d0*/  MUFU.EX2 R30, R30 ;  /* 0x0000001e001e7308 */ /* 0x000e620000000800 */
[----:B--2---:R-:W-:Y:S01]  /*65e0*/  FMUL.FTZ R27, R39, R220 ;  /* 0x000000dc271b7220 */ /* 0x004fe20000410000 */
[----:B0-----:R-:W-:Y:S01]  /*65f0*/  FFMA.FTZ R37, -R28, R28, 1 ;  /* 0x3f8000001c257423 */ /* 0x001fe2000001011c */
[----:B------:R-:W-:Y:S02]  /*6600*/  FMUL.FTZ R34, R43, R34 ;  /* 0x000000222b227220 */ /* 0x000fe40000410000 */
[----:B------:R-:W-:Y:S01]  /*6610*/  FMUL.FTZ R27, R27, R6 ;  /* 0x000000061b1b7220 */ /* 0x000fe20000410000 */
[----:B------:R-:W-:Y:S02]  /*6620*/  FSEL R6, R14, -INF , !P6 ;  /* 0xff8000000e067808 */ /* 0x000fe40007000000 */
[----:B------:R-:W0:Y:S01]  /*6630*/  MUFU.EX2 R7, R7 ;  /* 0x0000000700077308 */ /* 0x000e220000000800 */
[C---:B---3--:R-:W-:Y:S01]  /*6640*/  FMUL.FTZ R28, R32.reuse, R42 ;  /* 0x0000002a201c7220 */ /* 0x048fe20000410000 */
[----:B------:R-:W-:Y:S01]  /*6650*/  F2FP.BF16.F32.PACK_AB R32, R32, R39 ;  /* 0x000000272020723e */ /* 0x000fe200000010ff */
[----:B------:R-:W-:Y:S01]  /*6660*/  FFMA.FTZ R36, R6, UR4, -R5 ;  /* 0x0000000406247c23 */ /* 0x000fe20008010805 */
[----:B------:R-:W-:Y:S01]  /*6670*/  FSEL R6, R21, -INF , !P1 ;  /* 0xff80000015067808 */ /* 0x000fe20004800000 */
[----:B------:R-:W-:Y:S01]  /*6680*/  FMUL.FTZ R28, R28, R37 ;  /* 0x000000251c1c7220 */ /* 0x000fe20000410000 */
[----:B------:R-:W-:-:S03]  /*6690*/  F2FP.BF16.F32.PACK_AB R34, R45, R34 ;  /* 0x000000222d22723e */ /* 0x000fc600000010ff */
[----:B------:R-:W2:Y:S01]  /*66a0*/  MUFU.EX2 R36, R36 ;  /* 0x0000002400247308 */ /* 0x000ea20000000800 */
[----:B------:R-:W-:Y:S01]  /*66b0*/  FFMA.FTZ R9, R6, UR4, -R5 ;  /* 0x0000000406097c23 */ /* 0x000fe20008010805 */
[----:B------:R-:W-:Y:S01]  /*66c0*/  FSEL R6, R22, -INF , !P0 ;  /* 0xff80000016067808 */ /* 0x000fe20004000000 */
[C---:B-1----:R-:W-:Y:S01]  /*66d0*/  FMUL.FTZ R24, R30.reuse, R217 ;  /* 0x000000d91e187220 */ /* 0x042fe20000410000 */
[----:B------:R-:W-:-:S03]  /*66e0*/  F2FP.BF16.F32.PACK_AB R30, R30, R31 ;  /* 0x0000001f1e1e723e */ /* 0x000fc600000010ff */
[----:B------:R-:W-:Y:S01]  /*66f0*/  FFMA.FTZ R38, R6, UR4, -R5 ;  /* 0x0000000406267c23 */ /* 0x000fe20008010805 */
[----:B------:R-:W1:Y:S01]  /*6700*/  MUFU.EX2 R9, R9 ;  /* 0x0000000900097308 */ /* 0x000e620000000800 */
[----:B------:R-:W-:Y:S01]  /*6710*/  FSEL R6, R25, -INF , !P5 ;  /* 0xff80000019067808 */ /* 0x000fe20006800000 */
[----:B0-----:R-:W-:Y:S01]  /*6720*/  FMUL.FTZ R14, R7, R50 ;  /* 0x00000032070e7220 */ /* 0x001fe20000410000 */
[----:B------:R-:W-:-:S03]  /*6730*/  FMUL.FTZ R24, R24, R49 ;  /* 0x0000003118187220 */ /* 0x000fc60000410000 */
[----:B------:R-:W-:Y:S01]  /*6740*/  FMUL.FTZ R14, R14, R13 ;  /* 0x0000000d0e0e7220 */ /* 0x000fe20000410000 */
[----:B------:R-:W-:Y:S01]  /*6750*/  FFMA.FTZ R43, R6, UR4, -R5 ;  /* 0x00000004062b7c23 */ /* 0x000fe20008010805 */
[----:B------:R-:W-:Y:S02]  /*6760*/  VIADD R13, R17, 0x2c500 ;  /* 0x0002c500110d7836 */ /* 0x000fe40000000000 */
[----:B--2---:R-:W-:Y:S01]  /*6770*/  FMUL.FTZ R37, R36, R51 ;  /* 0x0000003324257220 */ /* 0x004fe20000410000 */
[----:B------:R-:W-:Y:S01]  /*6780*/  FSEL R6, R26, -INF , !P4 ;  /* 0xff8000001a067808 */ /* 0x000fe20006000000 */
[----:B------:R-:W0:Y:S01]  /*6790*/  MUFU.EX2 R38, R38 ;  /* 0x0000002600267308 */ /* 0x000e220000000800 */
[----:B------:R-:W-:Y:S01]  /*67a0*/  F2FP.BF16.F32.PACK_AB R7, R36, R7 ;  /* 0x000000072407723e */ /* 0x000fe200000010ff */
[----:B------:R-:W-:Y:S01]  /*67b0*/  FMUL.FTZ R37, R37, R10 ;  /* 0x0000000a25257220 */ /* 0x000fe20000410000 */
[----:B------:R-:W-:Y:S01]  /*67c0*/  FFMA.FTZ R10, -R21, R21, 1 ;  /* 0x3f800000150a7423 */ /* 0x000fe20000010115 */
[----:B------:R-:W-:Y:S01]  /*67d0*/  SHF.R.U32.HI R21, RZ, 0x4, R13 ;  /* 0x00000004ff157819 */ /* 0x000fe2000001160d */
[--C-:B------:R-:W-:Y:S01]  /*67e0*/  FFMA.FTZ R42, R6, UR4, -R5.reuse ;  /* 0x00000004062a7c23 */ /* 0x100fe20008010805 */
[----:B-1----:R-:W-:Y:S01]  /*67f0*/  FMUL.FTZ R13, R9, R54 ;  /* 0x00000036090d7220 */ /* 0x002fe20000410000 */
[C---:B------:R-:W-:Y:S01]  /*6800*/  FSEL R6, R29.reuse, -INF , !P3 ;  /* 0xff8000001d067808 */ /* 0x040fe20005800000 */
[----:B------:R-:W1:Y:S01]  /*6810*/  MUFU.EX2 R43, R43 ;  /* 0x0000002b002b7308 */ /* 0x000e620000000800 */
[----:B------:R-:W-:Y:S01]  /*6820*/  FFMA.FTZ R29, -R29, R29, 1 ;  /* 0x3f8000001d1d7423 */ /* 0x000fe2000001011d */
[----:B------:R-:W-:Y:S01]  /*6830*/  FMUL.FTZ R13, R13, R10 ;  /* 0x0000000a0d0d7220 */ /* 0x000fe20000410000 */
[----:B------:R-:W-:Y:S01]  /*6840*/  LOP3.LUT R10, R21, 0x3fff, RZ, 0xc0, !PT ;  /* 0x00003fff150a7812 */ /* 0x000fe200078ec0ff */
[----:B------:R-:W-:Y:S01]  /*6850*/  FFMA.FTZ R21, R6, UR4, -R5 ;  /* 0x0000000406157c23 */ /* 0x000fe20008010805 */
[----:B------:R-:W-:-:S02]  /*6860*/  FSEL R6, R33, -INF , !P2 ;  /* 0xff80000021067808 */ /* 0x000fc40005000000 */
[----:B------:R-:W-:Y:S01]  /*6870*/  LOP3.LUT R10, R10, 0x80000, RZ, 0xfc, !PT ;  /* 0x000800000a0a7812 */ /* 0x000fe200078efcff */
[----:B------:R-:W2:Y:S01]  /*6880*/  MUFU.EX2 R42, R42 ;  /* 0x0000002a002a7308 */ /* 0x000ea20000000800 */
[----:B0-----:R-:W-:Y:S01]  /*6890*/  F2FP.BF16.F32.PACK_AB R9, R38, R9 ;  /* 0x000000092609723e */ /* 0x001fe200000010ff */
[----:B------:R-:W-:Y:S01]  /*68a0*/  FFMA.FTZ R6, R6, UR4, -R5 ;  /* 0x0000000406067c23 */ /* 0x000fe20008010805 */
[----:B------:R-:W-:Y:S01]  /*68b0*/  FMUL.FTZ R40, R38, R55 ;  /* 0x0000003726287220 */ /* 0x000fe20000410000 */
[----:B------:R-:W-:Y:S01]  /*68c0*/  VIADD R5, R10, 0x80 ;  /* 0x000000800a057836 */ /* 0x000fe20000000000 */
[----:B------:R-:W-:Y:S01]  /*68d0*/  F2FP.BF16.F32.PACK_AB R36, R12, R11 ;  /* 0x0000000b0c24723e */ /* 0x000fe200000010ff */
[----:B------:R-:W-:Y:S01]  /*68e0*/  VIADD R49, R10, 0x180 ;  /* 0x000001800a317836 */ /* 0x000fe20000000000 */
[----:B------:R-:W-:Y:S01]  /*68f0*/  F2FP.BF16.F32.PACK_AB R37, R37, R14 ;  /* 0x0000000e2525723e */ /* 0x000fe200000010ff */
[----:B------:R0:W3:Y:S01]  /*6900*/  MUFU.EX2 R48, R6 ;  /* 0x0000000600307308 */ /* 0x0000e20000000800 */
[----:B------:R-:W-:Y:S01]  /*6910*/  R2UR UR4, R5 ;  /* 0x00000000050472ca */ /* 0x000fe200000e0000 */
[----:B------:R-:W-:Y:S01]  /*6920*/  FFMA.FTZ R5, -R22, R22, 1 ;  /* 0x3f80000016057423 */ /* 0x000fe20000010116 */
[C---:B------:R-:W-:Y:S01]  /*6930*/  VIADD R22, R10.reuse, 0x100 ;  /* 0x000001000a167836 */ /* 0x040fe20000000000 */
[----:B------:R-:W-:Y:S01]  /*6940*/  F2FP.BF16.F32.PACK_AB R12, R15, R20 ;  /* 0x000000140f0c723e */ /* 0x000fe200000010ff */
[----:B------:R-:W-:-:S02]  /*6950*/  VIADD R15, R10, 0x30 ;  /* 0x000000300a0f7836 */ /* 0x000fc40000000000 */
[----:B------:R-:W-:Y:S01]  /*6960*/  FMUL.FTZ R40, R40, R5 ;  /* 0x0000000528287220 */ /* 0x000fe20000410000 */
[----:B-1----:R-:W-:Y:S01]  /*6970*/  FMUL.FTZ R5, R43, R218 ;  /* 0x000000da2b057220 */ /* 0x002fe20000410000 */
[----:B------:R-:W1:Y:S01]  /*6980*/  MUFU.EX2 R21, R21 ;  /* 0x0000001500157308 */ /* 0x000e620000000800 */
[----:B0-----:R-:W-:Y:S01]  /*6990*/  FFMA.FTZ R6, -R33, R33, 1 ;  /* 0x3f80000021067423 */ /* 0x001fe20000010121 */
[----:B--2---:R-:W-:Y:S01]  /*69a0*/  F2FP.BF16.F32.PACK_AB R31, R42, R43 ;  /* 0x0000002b2a1f723e */ /* 0x004fe200000010ff */
[----:B------:R-:W-:Y:S01]  /*69b0*/  VIADD R20, R10, 0xb0 ;  /* 0x000000b00a147836 */ /* 0x000fe20000000000 */
[----:B------:R-:W-:Y:S01]  /*69c0*/  R2UR UR5, R22 ;  /* 0x00000000160572ca */ /* 0x000fe200000e0000 */
[----:B------:R-:W-:Y:S01]  /*69d0*/  FFMA.FTZ R22, -R25, R25, 1 ;  /* 0x3f80000019167423 */ /* 0x000fe20000010119 */
[----:B------:R-:W-:Y:S01]  /*69e0*/  FFMA.FTZ R25, -R26, R26, 1 ;  /* 0x3f8000001a197423 */ /* 0x000fe2000001011a */
[----:B------:R-:W-:Y:S01]  /*69f0*/  FMUL.FTZ R26, R42, R219 ;  /* 0x000000db2a1a7220 */ /* 0x000fe20000410000 */
[----:B------:R-:W-:Y:S01]  /*6a00*/  F2FP.BF16.F32.PACK_AB R13, R40, R13 ;  /* 0x0000000d280d723e */ /* 0x000fe200000010ff */
[----:B---3--:R-:W-:Y:S01]  /*6a10*/  FMUL.FTZ R223, R48, R223 ;  /* 0x000000df30df7220 */ /* 0x008fe20000410000 */
[----:B------:R-:W-:Y:S01]  /*6a20*/  FMUL.FTZ R5, R5, R22 ;  /* 0x0000001605057220 */ /* 0x000fe20000410000 */
[----:B------:R-:W-:-:S02]  /*6a30*/  IMAD R22, R4, 0x2000, R17 ;  /* 0x0000200004167824 */ /* 0x000fc400078e0211 */
[----:B------:R-:W-:Y:S01]  /*6a40*/  FMUL.FTZ R26, R26, R25 ;  /* 0x000000191a1a7220 */ /* 0x000fe20000410000 */
[----:B------:R-:W-:Y:S01]  /*6a50*/  FMUL.FTZ R50, R223, R6 ;  /* 0x00000006df327220 */ /* 0x000fe20000410000 */
[----:B------:R-:W-:Y:S01]  /*6a60*/  F2FP.BF16.F32.PACK_AB R6, R44, R41 ;  /* 0x000000292c06723e */ /* 0x000fe200000010ff */
[----:B------:R-:W-:Y:S01]  /*6a70*/  UMOV UR10, UR4 ;  /* 0x00000004000a7c82 */ /* 0x000fe20008000000 */
[----:B------:R-:W-:Y:S01]  /*6a80*/  R2UR UR58, R10 ;  /* 0x000000000a3a72ca */ /* 0x000fe200000e0000 */
[----:B-1----:R-:W-:Y:S01]  /*6a90*/  FMUL.FTZ R222, R21, R222 ;  /* 0x000000de15de7220 */ /* 0x002fe20000410000 */
[----:B------:R-:W-:Y:S01]  /*6aa0*/  F2FP.BF16.F32.PACK_AB R33, R48, R21 ;  /* 0x000000153021723e */ /* 0x000fe200000010ff */
[----:B------:R0:W-:Y:S01]  /*6ab0*/  STSM.16.M88.2 [R0+0x2cd00], R6 ;  /* 0x02cd000600007844 */ /* 0x0001e20000000100 */
[----:B------:R-:W-:Y:S02]  /*6ac0*/  VIADD R21, R22, 0x24100 ;  /* 0x0002410016157836 */ /* 0x000fe40000000000 */
[----:B------:R-:W-:Y:S01]  /*6ad0*/  FMUL.FTZ R25, R222, R29 ;  /* 0x0000001dde197220 */ /* 0x000fe20000410000 */
[----:B------:R-:W-:Y:S01]  /*6ae0*/  R2UR UR6, R49 ;  /* 0x00000000310672ca */ /* 0x000fe200000e0000 */
[----:B------:R1:W-:Y:S01]  /*6af0*/  STSM.16.M88.2 [R0+0x2d500], R8 ;  /* 0x02d5000800007844 */ /* 0x0003e20000000100 */
[----:B------:R-:W-:Y:S01]  /*6b00*/  UMOV UR12, UR10 ;  /* 0x0000000a000c7c82 */ /* 0x000fe20008000000 */
[----:B------:R-:W-:-:S02]  /*6b10*/  SHF.R.U32.HI R21, RZ, 0x4, R21 ;  /* 0x00000004ff157819 */ /* 0x000fc40000011615 */
[----:B------:R-:W-:Y:S01]  /*6b20*/  STSM.16.M88.2 [R0+0x2dd00], R30 ;  /* 0x02dd001e00007844 */ /* 0x000fe20000000100 */
[----:B------:R-:W-:Y:S02]  /*6b30*/  F2FP.BF16.F32.PACK_AB R25, R50, R25 ;  /* 0x000000193219723e */ /* 0x000fe400000010ff */
[----:B------:R-:W-:Y:S01]  /*6b40*/  LOP3.LUT R216, R21, 0x3fff, RZ, 0xc0, !PT ;  /* 0x00003fff15d87812 */ /* 0x000fe200078ec0ff */
[----:B------:R-:W-:Y:S01]  /*6b50*/  STSM.16.M88.2 [R0+0x2e500], R32 ;  /* 0x02e5002000007844 */ /* 0x000fe20000000100 */
[----:B0-----:R-:W-:Y:S02]  /*6b60*/  F2FP.BF16.F32.PACK_AB R6, R24, R23 ;  /* 0x000000171806723e */ /* 0x001fe400000010ff */
[----:B------:R-:W-:Y:S01]  /*6b70*/  R2UR UR56, R216 ;  /* 0x00000000d83872ca */ /* 0x000fe200000e0000 */
[----:B------:R0:W-:Y:S06]  /*6b80*/  MEMBAR.ALL.CTA ;  /* 0x0000000000007992 */ /* 0x0001ec0000008000 */
[----:B0-----:R-:W0:Y:S01]  /*6b90*/  FENCE.VIEW.ASYNC.S ;  /* 0x00000000000073c6 */ /* 0x001e220000000000 */
[----:B------:R-:W-:Y:S01]  /*6ba0*/  F2FP.BF16.F32.PACK_AB R7, R26, R5 ;  /* 0x000000051a07723e */ /* 0x000fe200000010ff */
[----:B------:R-:W-:Y:S01]  /*6bb0*/  VIADD R5, R10, 0x200 ;  /* 0x000002000a057836 */ /* 0x000fe20000000000 */
[----:B------:R-:W-:Y:S01]  /*6bc0*/  F2FP.BF16.F32.PACK_AB R24, R28, R27 ;  /* 0x0000001b1c18723e */ /* 0x000fe200000010ff */
[----:B------:R-:W-:Y:S01]  /*6bd0*/  UMOV UR18, UR6 ;  /* 0x0000000600127c82 */ /* 0x000fe20008000000 */
[----:B-1----:R-:W-:Y:S01]  /*6be0*/  MOV R9, UR58 ;  /* 0x0000003a00097c02 */ /* 0x002fe20008000f00 */
[C---:B------:R-:W-:Y:S01]  /*6bf0*/  VIADD R14, R216.reuse, 0x180 ;  /* 0x00000180d80e7836 */ /* 0x040fe20000000000 */
[----:B------:R-:W-:Y:S01]  /*6c00*/  R2UR UR7, R5 ;  /* 0x00000000050772ca */ /* 0x000fe200000e0000 */
[----:B------:R-:W-:Y:S01]  /*6c10*/  VIADD R5, R216, 0x80 ;  /* 0x00000080d8057836 */ /* 0x000fe20000000000 */
[----:B------:R-:W-:Y:S01]  /*6c20*/  MOV R8, UR59 ;  /* 0x0000003b00087c02 */ /* 0x000fe20008000f00 */
[----:B------:R-:W-:Y:S01]  /*6c30*/  UMOV UR8, UR56 ;  /* 0x0000003800087c82 */ /* 0x000fe20008000000 */
[----:B------:R-:W-:-:S02]  /*6c40*/  UMOV UR16, UR56 ;  /* 0x0000003800107c82 */ /* 0x000fc40008000000 */
[----:B------:R-:W-:Y:S01]  /*6c50*/  R2UR UR48, R5 ;  /* 0x00000000053072ca */ /* 0x000fe200000e0000 */
[----:B------:R-:W-:-:S05]  /*6c60*/  VIADD R5, R10, 0x90 ;  /* 0x000000900a057836 */ /* 0x000fca0000000000 */
[----:B------:R-:W-:Y:S01]  /*6c70*/  R2UR UR4, R5 ;  /* 0x00000000050472ca */ /* 0x000fe200000e0000 */
[C---:B------:R-:W-:Y:S01]  /*6c80*/  VIADD R5, R10.reuse, 0x190 ;  /* 0x000001900a057836 */ /* 0x040fe20000000000 */
[----:B0-----:R-:W-:Y:S04]  /*6c90*/  BAR.SYNC.DEFER_BLOCKING 0x9, 0x100 ;  /* 0x0244000000007b1d */ /* 0x001fe80000010000 */
        /* <DEDUP_REMOVED lines=9> */
[C---:B------:R-:W-:Y:S01]  /*6d30*/  VIADD R5, R10.reuse, 0x1a0 ;  /* 0x000001a00a057836 */ /* 0x040fe20000000000 */
[----:B------:R-:W-:Y:S04]  /*6d40*/  STSM.16.M88.2 [R0+0x2ed00], R34 ;  /* 0x02ed002200007844 */ /* 0x000fe80000000100 */
[----:B------:R-:W-:Y:S01]  /*6d50*/  R2UR UR34, R5 ;  /* 0x00000000052272ca */ /* 0x000fe200000e0000 */
[----:B------:R-:W-:Y:S01]  /*6d60*/  VIADD R5, R10, 0x220 ;  /* 0x000002200a057836 */ /* 0x000fe20000000000 */
[----:B------:R-:W-:Y:S01]  /*6d70*/  STSM.16.M88.2 [R0+0x2f500], R36 ;  /* 0x02f5002400007844 */ /* 0x000fe20000000100 */
[----:B------:R-:W-:Y:S01]  /*6d80*/  UMOV UR40, UR28 ;  /* 0x0000001c00287c82 */ /* 0x000fe20008000000 */
[----:B------:R-:W-:Y:S01]  /*6d90*/  UMOV UR36, UR28 ;  /* 0x0000001c00247c82 */ /* 0x000fe20008000000 */
[----:B------:R-:W-:Y:S01]  /*6da0*/  UMOV UR32, UR28 ;  /* 0x0000001c00207c82 */ /* 0x000fe20008000000 */
[----:B------:R-:W-:Y:S01]  /*6db0*/  STSM.16.M88.2 [R0+0x2fd00], R12 ;  /* 0x02fd000c00007844 */ /* 0x000fe20000000100 */
[----:B------:R-:W-:Y:S01]  /*6dc0*/  R2UR UR26, R5 ;  /* 0x00000000051a72ca */ /* 0x000fe200000e0000 */
[----:B------:R-:W-:Y:S01]  /*6dd0*/  UMOV UR24, UR28 ;  /* 0x0000001c00187c82 */ /* 0x000fe20008000000 */
[----:B------:R-:W-:Y:S01]  /*6de0*/  IMAD R5, R4, 0x2800, R17 ;  /* 0x0000280004057824 */ /* 0x000fe200078e0211 */
[----:B------:R0:W-:Y:S04]  /*6df0*/  STSM.16.M88.2 [R0+0x30500], R6 ;  /* 0x0305000600007844 */ /* 0x0001e80000000100 */
[----:B------:R1:W-:Y:S01]  /*6e00*/  STSM.16.M88.2 [R0+0x30d00], R24 ;  /* 0x030d001800007844 */ /* 0x0003e20000000100 */
[----:B------:R-:W-:Y:S01]  /*6e10*/  WARPGROUP.ARRIVE ;  /* 0x00000000000079c5 */ /* 0x000fe20000000000 */
[----:B------:R-:W-:-:S04]  /*6e20*/  SHF.R.U32.HI R5, RZ, 0x4, R5 ;  /* 0x00000004ff057819 */ /* 0x000fc80000011605 */
[----:B------:R-:W-:Y:S01]  /*6e30*/  LOP3.LUT R5, R5, 0x3fff, RZ, 0xc0, !PT ;  /* 0x00003fff05057812 */ /* 0x000fe200078ec0ff */
[----:B------:R-:W-:Y:S01]  /*6e40*/  HGMMA.64x16x16.F32.BF16 R136, gdesc[UR56].tnspA.tnspB, R136 ;  /* 0x60200000388879f0 */ /* 0x000fe20008701888 */
[----:B0-----:R-:W-:-:S03]  /*6e50*/  VIADD R6, R10, 0x10 ;  /* 0x000000100a067836 */ /* 0x001fc60000000000 */
        /* <DEDUP_REMOVED lines=9> */
[----:B------:R-:W-:Y:S01]  /*6ef0*/  VIADD R6, R10, 0x110 ;  /* 0x000001100a067836 */ /* 0x000fe20000000000 */
        /* <DEDUP_REMOVED lines=25> */
[----:B------:R-:W-:Y:S01]  /*7090*/  R2UR UR38, R6 ;  /* 0x00000000062672ca */ /* 0x000fe200000e0000 */
[----:B------:R-:W-:-:S05]  /*70a0*/  VIADD R6, R17, 0x2ed00 ;  /* 0x0002ed0011067836 */ /* 0x000fca0000000000 */
[----:B------:R-:W-:-:S04]  /*70b0*/  SHF.R.U32.HI R6, RZ, 0x4, R6 ;  /* 0x00000004ff067819 */ /* 0x000fc80000011606 */
[----:B------:R-:W-:Y:S01]  /*70c0*/  LOP3.LUT R23, R6, 0x3fff, RZ, 0xc0, !PT ;  /* 0x00003fff06177812 */ /* 0x000fe200078ec0ff */
[----:B------:R-:W-:Y:S03]  /*70d0*/  HGMMA.64x16x16.F32.BF16 R136, gdesc[UR48].tnspA.tnspB, R136 ;  /* 0x60200000308879f0 */ /* 0x000fe60008701888 */
[----:B------:R-:W-:Y:S01]  /*70e0*/  LOP3.LUT R6, R23, 0x400000, RZ, 0xfc, !PT ;  /* 0x0040000017067812 */ /* 0x000fe200078efcff */
        /* <DEDUP_REMOVED lines=15> */
[C---:B------:R-:W-:Y:S01]  /*71e0*/  VIADD R14, R10.reuse, 0x130 ;  /* 0x000001300a0e7836 */ /* 0x040fe20000000000 */
[----:B------:R-:W-:Y:S01]  /*71f0*/  HGMMA.64x16x16.F32.BF16 R200, gdesc[UR44].tnspA.tnspB, R200 ;  /* 0x602000002cc879f0 */ /* 0x000fe200087018c8 */
[----:B------:R-:W-:Y:S01]  /*7200*/  R2UR UR10, R15 ;  /* 0x000000000f0a72ca */ /* 0x000fe200000e0000 */
[C---:B------:R-:W-:Y:S01]  /*7210*/  VIADD R15, R10.reuse, 0x1b0 ;  /* 0x000001b00a0f7836 */ /* 0x040fe20000000000 */
        /* <DEDUP_REMOVED lines=8> */
[----:B------:R-:W-:Y:S01]  /*72a0*/  R2UR UR6, R10 ;  /* 0x000000000a0672ca */ /* 0x000fe200000e0000 */
[----:B------:R-:W-:Y:S01]  /*72b0*/  UMOV UR16, UR8 ;  /* 0x0000000800107c82 */ /* 0x000fe20008000000 */
[----:B------:R-:W-:Y:S01]  /*72c0*/  MOV R217, UR59 ;  /* 0x0000003b00d97c02 */ /* 0x000fe20008000f00 */
[----:B------:R-:W-:Y:S01]  /*72d0*/  UMOV UR59, UR7 ;  /* 0x00000007003b7c82 */ /* 0x000fe20008000000 */
[----:B------:R-:W-:Y:S01]  /*72e0*/  UMOV UR17, UR9 ;  /* 0x0000000900117c82 */ /* 0x000fe20008000000 */
[----:B------:R-:W-:Y:S01]  /*72f0*/  MOV R220, UR59 ;  /* 0x0000003b00dc7c02 */ /* 0x000fe20008000f00 */
[----:B------:R-:W-:Y:S01]  /*7300*/  UMOV UR59, UR11 ;  /* 0x0000000b003b7c82 */ /* 0x000fe20008000000 */
[----:B------:R-:W-:Y:S01]  /*7310*/  UMOV UR11, 0x40 ;  /* 0x00000040000b7882 */ /* 0x000fe20000000000 */
        /* <DEDUP_REMOVED lines=13> */
[----:B------:R-:W-:Y:S01]  /*73f0*/  HGMMA.64x16x16.F32.BF16 R136, gdesc[UR28].tnspA.tnspB, R136 ;  /* 0x602000001c8879f0 */ /* 0x000fe20008701888 */
[----:B------:R-:W-:Y:S01]  /*7400*/  VIADD R10, R5, 0x80 ;  /* 0x00000080050a7836 */ /* 0x000fe20000000000 */
[----:B------:R-:W-:Y:S01]  /*7410*/  UMOV UR29, 0x40000040 ;  /* 0x40000040001d7882 */ /* 0x000fe20000000000 */
[----:B------:R-:W-:Y:S01]  /*7420*/  VIADD R14, R6, 0x80 ;  /* 0x00000080060e7836 */ /* 0x000fe20000000000 */
[----:B------:R-:W-:Y:S01]  /*7430*/  HGMMA.64x16x16.F32.BF16 R152, gdesc[UR40].tnspA.tnspB, R152 ;  /* 0x60200000289879f0 */ /* 0x000fe20008701898 */
[----:B------:R-:W-:Y:S01]  /*7440*/  IMAD.U32 R20, RZ, RZ, UR58 ;  /* 0x0000003aff147e24 */ /* 0x000fe2000f8e00ff */
[----:B------:R-:W-:Y:S01]  /*7450*/  UMOV UR40, UR52 ;  /* 0x0000003400287c82 */ /* 0x000fe20008000000 */
[----:B------:R-:W-:Y:S01]  /*7460*/  IMAD.U32 R21, RZ, RZ, UR59 ;  /* 0x0000003bff157e24 */ /* 0x000fe2000f8e00ff */
        /* <DEDUP_REMOVED lines=19> */
[----:B0-----:R-:W-:Y:S06]  /*75a0*/  BAR.SYNC.DEFER_BLOCKING 0x9, 0x100 ;  /* 0x0244000000007b1d */ /* 0x001fec0000010000 */
[----:B-1----:R-:W-:-:S06]  /*75b0*/  WARPGROUP.ARRIVE ;  /* 0x00000000000079c5 */ /* 0x002fcc0000000000 */
        /* <DEDUP_REMOVED lines=26> */
[----:B------:R-:W-:Y:S01]  /*7760*/  IMAD.U32 R12, RZ, RZ, UR58 ;  /* 0x0000003aff0c7e24 */ /* 0x000fe2000f8e00ff */
[----:B------:R-:W-:Y:S01]  /*7770*/  HGMMA.64x64x16.F32.BF16 R24, gdesc[UR56].tnspA, R24 ;  /* 0x20e00000381879f0 */ /* 0x000fe20008701818 */
[----:B------:R-:W-:Y:S01]  /*7780*/  R2UR UR58, R11 ;  /* 0x000000000b3a72ca */ /* 0x000fe200000e0000 */
[----:B------:R-:W-:Y:S01]  /*7790*/  VIADD R11, R6, 0x180 ;  /* 0x00000180060b7836 */ /* 0x000fe20000000000 */
[----:B------:R-:W-:-:S08]  /*77a0*/  R2UR UR59, R220 ;  /* 0x00000000dc3b72ca */ /* 0x000fd000000e0000 */
[----:B------:R-:W-:Y:S01]  /*77b0*/  UMOV UR56, UR4 ;  /* 0x0000000400387c82 */ /* 0x000fe20008000000 */
[----:B------:R-:W-:Y:S01]  /*77c0*/  UMOV UR57, 0x40000040 ;  /* 0x4000004000397882 */ /* 0x000fe20000000000 */
[----:B------:R-:W-:Y:S01]  /*77d0*/  VIADD R6, R6, 0x200 ;  /* 0x0000020006067836 */ /* 0x000fe20000000000 */
[----:B------:R-:W-:Y:S01]  /*77e0*/  R2UR UR5, R11 ;  /* 0x000000000b0572ca */ /* 0x000fe200000e0000 */
[----:B------:R-:W-:Y:S01]  /*77f0*/  UMOV UR48, UR58 ;  /* 0x0000003a00307c82 */ /* 0x000fe20008000000 */
[----:B------:R-:W-:Y:S01]  /*7800*/  UMOV UR49, UR59 ;  /* 0x0000003b00317c82 */ /* 0x000fe20008000000 */
[----:B------:R-:W-:Y:S02]  /*7810*/  UMOV UR59, 0x8 ;  /* 0x00000008003b7882 */ /* 0x000fe40000000000 */
[----:B------:R-:W-:-:S08]  /*7820*/  IMAD.U32 R11, RZ, RZ, UR59 ;  /* 0x0000003bff0b7e24 */ /* 0x000fd0000f8e00ff */
[----:B------:R-:W-:Y:S01]  /*7830*/  UMOV UR58, UR5 ;  /* 0x00000005003a7c82 */ /* 0x000fe20008000000 */
[----:B------:R-:W-:Y:S01]  /*7840*/  R2UR UR5, R6 ;  /* 0x00000000060572ca */ /* 0x000fe200000e0000 */
[----:B------:R-:W-:Y:S01]  /*7850*/  IMAD.U32 R10, RZ, RZ, UR58 ;  /* 0x0000003aff0a7e24 */ /* 0x000fe2000f8e00ff */
[----:B------:R-:W-:Y:S01]  /*7860*/  HGMMA.64x64x16.F32.BF16 R24, gdesc[UR56].tnspA, R24 ;  /* 0x20e00000381879f0 */ /* 0x000fe20008701818 */
[----:B------:R-:W-:Y:S01]  /*7870*/  R2UR UR56, R7 ;  /* 0x00000000073872ca */ /* 0x000fe200000e0000 */
[----:B------:R-:W-:Y:S01]  /*7880*/  VIADD R7, R5, 0x200 ;  /* 0x0000020005077836 */ /* 0x000fe20000000000 */
[----:B------:R-:W-:Y:S01]  /*7890*/  R2UR UR59, R217 ;  /* 0x00000000d93b72ca */ /* 0x000fe200000e0000 */
[----:B------:R-:W-:Y:S01]  /*78a0*/  VIADD R217, R216, 0x400 ;  /* 0x00000400d8d97836 */ /* 0x000fe20000000000 */
        /* <DEDUP_REMOVED lines=40> */
[----:B------:R-:W-:Y:S01]  /*7b30*/  ULDC.64 UR56, c[0x0][0x208] ;  /* 0x0000820000387ab9 */ /* 0x000fe20000000a00 */
[----:B------:R-:W-:-:S03]  /*7b40*/  VIADD R216, R216, 0x580 ;  /* 0x00000580d8d87836 */ /* 0x000fc60000000000 */
        /* <DEDUP_REMOVED lines=49> */
[----:B0-----:R-:W-:Y:S01]  /*7e60*/  LOP3.LUT R24, R23, 0x80000, RZ, 0xfc, !PT ;  /* 0x0008000017187812 */ /* 0x001fe200078efcff */
        /* <DEDUP_REMOVED lines=16> */
[----:B------:R-:W-:Y:S01]  /*7f70*/  UMOV UR8, UR52 ;  /* 0x0000003400087c82 */ /* 0x000fe20008000000 */
[----:B------:R-:W-:Y:S01]  /*7f80*/  UMOV UR9, UR53 ;  /* 0x0000003500097c82 */ /* 0x000fe20008000000 */
[----:B------:R-:W-:Y:S01]  /*7f90*/  UMOV UR35, 0x40 ;  /* 0x0000004000237882 */ /* 0x000fe20000000000 */
[----:B------:R-:W-:Y:S01]  /*7fa0*/  UMOV UR31, 0x40 ;  /* 0x00000040001f7882 */ /* 0x000fe20000000000 */
[----:B------:R-:W-:Y:S01]  /*7fb0*/  PLOP3.LUT P0, PT, PT, PT, UP0, 0x40, 0x0 ;  /* 0x000000000000781c */ /* 0x000fe20003f0e808 */
[----:B------:R-:W-:Y:S01]  /*7fc0*/  UMOV UR7, 0x40 ;  /* 0x0000004000077882 */ /* 0x000fe20000000000 */
[----:B------:R-:W-:Y:S01]  /*7fd0*/  UMOV UR10, UR4 ;  /* 0x00000004000a7c82 */ /* 0x000fe20008000000 */
[----:B------:R-:W-:Y:S01]  /*7fe0*/  R2UR UR4, R25 ;  /* 0x00000000190472ca */ /* 0x000fe200000e0000 */
        /* <DEDUP_REMOVED lines=26> */
[----:B------:R0:W-:Y:S01]  /*8190*/  REDG.E.ADD.F32x4.FTZ.RN.STRONG.GPU desc[UR56][R8.64+0x800], R28 ;  /* 0x0008001c080079a6 */ /* 0x0001e2000c10f7b8 */
[----:B------:R-:W-:-:S03]  /*81a0*/  VIADD R26, R24, 0x10 ;  /* 0x00000010181a7836 */ /* 0x000fc60000000000 */
        /* <DEDUP_REMOVED lines=9> */
[----:B------:R-:W-:Y:S01]  /*8240*/  IMAD.U32 R221, RZ, RZ, UR11 ;  /* 0x0000000bffdd7e24 */ /* 0x000fe2000f8e00ff */
[----:B------:R-:W-:Y:S01]  /*8250*/  UMOV UR49, UR45 ;  /* 0x0000002d00317c82 */ /* 0x000fe20008000000 */
[----:B------:R-:W-:Y:S01]  /*8260*/  UMOV UR41, UR25 ;  /* 0x0000001900297c82 */ /* 0x000fe20008000000 */
[----:B------:R-:W-:Y:S01]  /*8270*/  R2UR UR6, R25 ;  /* 0x00000000190672ca */ /* 0x000fe200000e0000 */
[C---:B------:R-:W-:Y:S01]  /*8280*/  VIADD R25, R24.reuse, 0x210 ;  /* 0x0000021018197836 */ /* 0x040fe20000000000 */
[----:B------:R-:W-:Y:S01]  /*8290*/  UMOV UR8, UR44 ;  /* 0x0000002c00087c82 */ /* 0x000fe20008000000 */
[----:B------:R-:W-:Y:S01]  /*82a0*/  UMOV UR37, UR25 ;  /* 0x0000001900257c82 */ /* 0x000fe20008000000 */
[----:B------:R-:W-:Y:S01]  /*82b0*/  UMOV UR33, UR25 ;  /* 0x0000001900217c82 */ /* 0x000fe20008000000 */
[----:B------:R-:W-:Y:S01]  /*82c0*/  UMOV UR29, UR25 ;  /* 0x00000019001d7c82 */ /* 0x000fe20008000000 */
[----:B------:R-:W-:Y:S01]  /*82d0*/  R2UR UR50, R25 ;  /* 0x00000000193272ca */ /* 0x000fe200000e0000 */
[----:B------:R-:W-:Y:S01]  /*82e0*/  UMOV UR11, 0x40 ;  /* 0x00000040000b7882 */ /* 0x000fe20000000000 */
[----:B------:R-:W-:Y:S01]  /*82f0*/  UMOV UR15, 0x40 ;  /* 0x00000040000f7882 */ /* 0x000fe20000000000 */
[----:B------:R-:W-:Y:S01]  /*8300*/  UMOV UR10, UR4 ;  /* 0x00000004000a7c82 */ /* 0x000fe20008000000 */
[----:B------:R-:W-:Y:S01]  /*8310*/  HGMMA.64x16x16.F32.BF16 R56, gdesc[UR44].tnspA.tnspB, R56 ;  /* 0x602000002c3879f0 */ /* 0x000fe20008701838 */
[----:B------:R-:W-:Y:S01]  /*8320*/  IMAD.U32 R222, RZ, RZ, UR10 ;  /* 0x0000000affde7e24 */ /* 0x000fe2000f8e00ff */
[----:B------:R0:W-:Y:S01]  /*8330*/  REDG.E.ADD.F32x4.FTZ.RN.STRONG.GPU desc[UR56][R8.64+0x1000], R32 ;  /* 0x00100020080079a6 */ /* 0x0001e2000c10f7b8 */
        /* <DEDUP_REMOVED lines=13> */
[----:B------:R-:W-:Y:S01]  /*8410*/  UMOV UR48, UR44 ;  /* 0x0000002c00307c82 */ /* 0x000fe20008000000 */
[----:B------:R-:W-:Y:S01]  /*8420*/  HGMMA.64x16x16.F32.BF16 R80, gdesc[UR8].tnspA.tnspB, R80 ;  /* 0x60200000085079f0 */ /* 0x000fe20008701850 */
[----:B------:R-:W-:Y:S01]  /*8430*/  VIADD R25, R237, 0x100 ;  /* 0x00000100ed197836 */ /* 0x000fe20000000000 */
[----:B------:R0:W-:Y:S02]  /*8440*/  REDG.E.ADD.F32x4.FTZ.RN.STRONG.GPU desc[UR56][R8.64+0x1800], R36 ;  /* 0x00180024080079a6 */ /* 0x0001e4000c10f7b8 */
[----:B------:R-:W-:Y:S02]  /*8450*/  HGMMA.64x16x16.F32.BF16 R88, gdesc[UR48].tnspA.tnspB, R88 ;  /* 0x60200000305879f0 */ /* 0x000fe40008701858 */
[----:B------:R-:W-:Y:S01]  /*8460*/  R2UR UR24, R25 ;  /* 0x00000000191872ca */ /* 0x000fe200000e0000 */
[----:B------:R-:W-:-:S02]  /*8470*/  VIADD R25, R24, 0x120 ;  /* 0x0000012018197836 */ /* 0x000fc40000000000 */
[C---:B------:R-:W-:Y:S01]  /*8480*/  VIADD R26, R24.reuse, 0x20 ;  /* 0x00000020181a7836 */ /* 0x040fe20000000000 */
[----:B------:R-:W-:Y:S01]  /*8490*/  UMOV UR5, 0x40000040 ;  /* 0x4000004000057882 */ /* 0x000fe20000000000 */
[----:B------:R-:W-:Y:S01]  /*84a0*/  IMAD.U32 R226, RZ, RZ, UR10 ;  /* 0x0000000affe27e24 */ /* 0x000fe2000f8e00ff */
[----:B------:R-:W-:Y:S01]  /*84b0*/  R2UR UR38, R25 ;  /* 0x00000000192672ca */ /* 0x000fe200000e0000 */
[----:B------:R-:W-:Y:S01]  /*84c0*/  VIADD R25, R24, 0x1a0 ;  /* 0x000001a018197836 */ /* 0x000fe20000000000 */
[----:B------:R-:W-:Y:S01]  /*84d0*/  R2UR UR26, R26 ;  /* 0x000000001a1a72ca */ /* 0x000fe200000e0000 */
[C---:B------:R-:W-:Y:S01]  /*84e0*/  VIADD R26, R24.reuse, 0xa0 ;  /* 0x000000a0181a7836 */ /* 0x040fe20000000000 */
[----:B------:R0:W-:Y:S02]  /*84f0*/  REDG.E.ADD.F32x4.FTZ.RN.STRONG.GPU desc[UR56][R8.64+0x2000], R40 ;  /* 0x00200028080079a6 */ /* 0x0001e4000c10f7b8 */
[----:B------:R-:W-:Y:S01]  /*8500*/  R2UR UR34, R25 ;  /* 0x00000000192272ca */ /* 0x000fe200000e0000 */
[----:B------:R-:W-:Y:S01]  /*8510*/  VIADD R25, R24, 0x220 ;  /* 0x0000022018197836 */ /* 0x000fe20000000000 */
[----:B------:R-:W-:Y:S01]  /*8520*/  R2UR UR42, R26 ;  /* 0x000000001a2a72ca */ /* 0x000fe200000e0000 */
[----:B------:R-:W-:Y:S01]  /*8530*/  UMOV UR40, UR24 ;  /* 0x0000001800287c82 */ /* 0x000fe20008000000 */
[----:B------:R-:W-:Y:S01]  /*8540*/  UMOV UR36, UR24 ;  /* 0x0000001800247c82 */ /* 0x000fe20008000000 */
[----:B------:R-:W-:Y:S01]  /*8550*/  UMOV UR32, UR24 ;  /* 0x0000001800207c82 */ /* 0x000fe20008000000 */
[----:B------:R-:W-:Y:S01]  /*8560*/  R2UR UR30, R25 ;  /* 0x00000000191e72ca */ /* 0x000fe200000e0000 */
[----:B------:R-:W-:-:S02]  /*8570*/  UMOV UR28, UR24 ;  /* 0x00000018001c7c82 */ /* 0x000fc40008000000 */
[----:B------:R-:W-:Y:S01]  /*8580*/  HGMMA.64x16x16.F32.BF16 R56, gdesc[UR24].tnspA.tnspB, R56 ;  /* 0x60200000183879f0 */ /* 0x000fe20008701838 */
[----:B------:R-:W-:Y:S01]  /*8590*/  UMOV UR21, UR5 ;  /* 0x0000000500157c82 */ /* 0x000fe20008000000 */
[----:B------:R-:W-:Y:S01]  /*85a0*/  UMOV UR17, UR5 ;  /* 0x0000000500117c82 */ /* 0x000fe20008000000 */
[----:B------:R-:W-:-:S03]  /*85b0*/  IMAD.U32 R227, RZ, RZ, UR11 ;  /* 0x0000000bffe37e24 */ /* 0x000fc6000f8e00ff */
[----:B------:R-:W-:Y:S01]  /*85c0*/  HGMMA.64x16x16.F32.BF16 R64, gdesc[UR40].tnspA.tnspB, R64 ;  /* 0x60200000284079f0 */ /* 0x000fe20008701840 */
[----:B------:R-:W-:Y:S01]  /*85d0*/  UMOV UR13, UR5 ;  /* 0x00000005000d7c82 */ /* 0x000fe20008000000 */
[----:B------:R-:W-:Y:S01]  /*85e0*/  UMOV UR9, UR5 ;  /* 0x0000000500097c82 */ /* 0x000fe20008000000 */
[----:B------:R0:W-:Y:S01]  /*85f0*/  REDG.E.ADD.F32x4.FTZ.RN.STRONG.GPU desc[UR56][R8.64+0x2800], R44 ;  /* 0x0028002c080079a6 */ /* 0x0001e2000c10f7b8 */
[----:B------:R-:W-:Y:S01]  /*8600*/  HGMMA.64x16x16.F32.BF16 R72, gdesc[UR36].tnspA.tnspB, R72 ;  /* 0x60200000244879f0 */ /* 0x000fe20008701848 */
[----:B------:R-:W-:Y:S02]  /*8610*/  VIADD R25, R237, 0x180 ;  /* 0x00000180ed197836 */ /* 0x000fe40000000000 */
[----:B------:R-:W-:Y:S01]  /*8620*/  VIADD R26, R24, 0x30 ;  /* 0x00000030181a7836 */ /* 0x000fe20000000000 */
[----:B------:R-:W-:Y:S01]  /*8630*/  UMOV UR11, 0x40 ;  /* 0x00000040000b7882 */ /* 0x000fe20000000000 */
[----:B------:R0:W-:Y:S01]  /*8640*/  REDG.E.ADD.F32x4.FTZ.RN.STRONG.GPU desc[UR56][R8.64+0x3000], R48 ;  /* 0x00300030080079a6 */ /* 0x0001e2000c10f7b8 */
[----:B------:R-:W-:Y:S01]  /*8650*/  HGMMA.64x16x16.F32.BF16 R80, gdesc[UR32].tnspA.tnspB, R80 ;  /* 0x60200000205079f0 */ /* 0x000fe20008701850 */
[----:B------:R-:W-:-:S02]  /*8660*/  R2UR UR4, R25 ;  /* 0x00000000190472ca */ /* 0x000fc400000e0000 */
[----:B------:R0:W-:Y:S01]  /*8670*/  REDG.E.ADD.F32x4.FTZ.RN.STRONG.GPU desc[UR56][R8.64+0x3800], R52 ;  /* 0x00380034080079a6 */ /* 0x0001e2000c10f7b8 */
[----:B------:R-:W-:Y:S01]  /*8680*/  VIADD R25, R24, 0x130 ;  /* 0x0000013018197836 */ /* 0x000fe20000000000 */
[----:B------:R-:W-:Y:S01]  /*8690*/  R2UR UR6, R26 ;  /* 0x000000001a0672ca */ /* 0x000fe200000e0000 */
[C---:B------:R-:W-:Y:S01]  /*86a0*/  VIADD R26, R24.reuse, 0xb0 ;  /* 0x000000b0181a7836 */ /* 0x040fe20000000000 */
[----:B------:R-:W-:Y:S02]  /*86b0*/  HGMMA.64x16x16.F32.BF16 R88, gdesc[UR28].tnspA.tnspB, R88 ;  /* 0x602000001c5879f0 */ /* 0x000fe40008701858 */
[----:B------:R-:W-:Y:S01]  /*86c0*/  R2UR UR18, R25 ;  /* 0x00000000191272ca */ /* 0x000fe200000e0000 */
[----:B------:R-:W-:Y:S01]  /*86d0*/  VIADD R25, R24, 0x1b0 ;  /* 0x000001b018197836 */ /* 0x000fe20000000000 */
[----:B------:R-:W-:Y:S01]  /*86e0*/  R2UR UR22, R26 ;  /* 0x000000001a1672ca */ /* 0x000fe200000e0000 */
[----:B------:R-:W-:-:S03]  /*86f0*/  VIADD R24, R24, 0x230 ;  /* 0x0000023018187836 */ /* 0x000fc60000000000 */
        /* <DEDUP_REMOVED lines=12> */
[----:B0-----:R-:W-:Y:S05]  /*87c0*/  @P0 BRA `(.L_x_504) ;  /* 0x0000000000040947 */ /* 0x001fea0003800000 */
[----:B------:R-:W-:Y:S01]  /*87d0*/  BPT.TRAP 0x1 ;  /* 0x000000040000795c */ /* 0x000fe20000300000 */
.L_x_504:
        /* <DEDUP_REMOVED lines=71> */
[----:B------:R-:W-:Y:S01]  /*8c50*/  UMOV UR5, 0x40000040 ;  /* 0x4000004000057882 */ /* 0x000fe20000000000 */
[----:B------:R-:W-:Y:S01]  /*8c60*/  PLOP3.LUT P0, PT, PT, PT, UP0, 0x40, 0x0 ;  /* 0x000000000000781c */ /* 0x000fe20003f0e808 */
        /* <DEDUP_REMOVED lines=38> */
[----:B0-----:R-:W-:Y:S05]  /*8ed0*/  @P0 BRA `(.L_x_505) ;  /* 0x0000000000040947 */ /* 0x001fea0003800000 */
[----:B------:R-:W-:Y:S01]  /*8ee0*/  BPT.TRAP 0x1 ;  /* 0x000000040000795c */ /* 0x000fe20000300000 */
.L_x_505:
[----:B------:R-:W-:Y:S01]  /*8ef0*/  VIADD R3, R3, 0x1 ;  /* 0x0000000103037836 */ /* 0x000fe20000000000 */
[----:B------:R-:W-:Y:S01]  /*8f00*/  ULOP3.LUT UR60, UR60, 0x1, URZ, 0x3c, !UPT ;  /* 0x000000013c3c7892 */ /* 0x000fe2000f8e3c3f */
[----:B------:R-:W-:Y:S02]  /*8f10*/  VIADD R2, R2, 0x1 ;  /* 0x0000000102027836 */ /* 0x000fe40000000000 */
[----:B------:R-:W-:Y:S01]  /*8f20*/  VIADD R16, R16, 0x31620 ;  /* 0x0003162010107836 */ /* 0x000fe20000000000 */
[----:B------:R-:W-:Y:S02]  /*8f30*/  ISETP.GE.AND P1, PT, R3, UR61, PT ;  /* 0x0000003d03007c0c */ /* 0x000fe4000bf26270 */
        /* <DEDUP_REMOVED lines=89> */
.L_x_485:
[----:B------:R-:W-:Y:S05]  /*94d0*/  @P0 BRA `(.L_x_507) ;  /* 0x0000002400900947 */ /* 0x000fea0003800000 */
[----:B------:R-:W1:Y:S01]  /*94e0*/  S2R R2, SR_TID.X ;  /* 0x0000000000027919 */ /* 0x000e620000002100 */
[----:B------:R-:W2:Y:S01]  /*94f0*/  S2UR UR5, SR_CgaCtaId ;  /* 0x00000000000579c3 */ /* 0x000ea20000008800 */
        /* <DEDUP_REMOVED lines=15> */
[----:B--2---:R-:W-:Y:S01]  /*95f0*/  ULEA UR4, UR5, UR4, 0x18 ;  /* 0x0000000405047291 */ /* 0x004fe2000f8ec03f */
[----:B------:R-:W-:-:S02]  /*9600*/  F2FP.BF16.F32.PACK_AB R145, R147, R146 ;  /* 0x000000929391723e */ /* 0x000fc400000010ff */
[----:B------:R-:W-:Y:S02]  /*9610*/  F2FP.BF16.F32.PACK_AB R208, R209, R208 ;  /* 0x000000d0d1d0723e */ /* 0x000fe400000010ff */
[----:B------:R-:W-:Y:S01]  /*9620*/  F2FP.BF16.F32.PACK_AB R56, R57, R56 ;  /* 0x000000383938723e */ /* 0x000fe200000010ff */
[----:B-1----:R-:W-:Y:S01]  /*9630*/  VIADD R2, R2, 0xffffff80 ;  /* 0xffffff8002027836 */ /* 0x002fe20000000000 */
        /* <DEDUP_REMOVED lines=12> */
[----:B------:R-:W1:Y:S01]  /*9700*/  S2R R39, SR_CTAID.X ;  /* 0x0000000000277919 */ /* 0x000e620000002500 */
[CC--:B------:R-:W-:Y:S01]  /*9710*/  LEA.HI R11, R9.reuse, R2.reuse, RZ, 0x5 ;  /* 0x00000002090b7211 */ /* 0x0c0fe200078f28ff */
[----:B------:R-:W2:Y:S01]  /*9720*/  LDC.64 R36, c[0x0][0x850] ;  /* 0x00021400ff247b82 */ /* 0x000ea20000000a00 */
        /* <DEDUP_REMOVED lines=13> */
[----:B------:R-:W3:Y:S01]  /*9800*/  LDC.64 R6, c[0x0][0x870] ;  /* 0x00021c00ff067b82 */ /* 0x000ee20000000a00 */
[----:B------:R-:W-:-:S02]  /*9810*/  SHF.R.S32.HI R9, RZ, 0x7, R9 ;  /* 0x00000007ff097819 */ /* 0x000fc40000011409 */
[----:B------:R-:W-:Y:S02]  /*9820*/  LOP3.LUT R3, R4, R3, RZ, 0x3c, !PT ;  /* 0x0000000304037212 */ /* 0x000fe400078e3cff */
[----:B------:R-:W-:Y:S01]  /*9830*/  F2FP.BF16.F32.PACK_AB R147, R151, R150 ;  /* 0x000000969793723e */ /* 0x000fe200000010ff */
[----:B------:R-:W-:Y:S01]  /*9840*/  IMAD R8, R9, 0xa, R8 ;  /* 0x0000000a09087824 */ /* 0x000fe200078e0208 */
[----:B------:R-:W-:Y:S01]  /*9850*/  F2FP.BF16.F32.PACK_AB R153, R155, R154 ;  /* 0x0000009a9b99723e */ /* 0x000fe200000010ff */
[----:B------:R-:W4:Y:S01]  /*9860*/  LDC.64 R4, c[0x0][0x870] ;  /* 0x00021c00ff047b82 */ /* 0x000f220000000a00 */
        /* <DEDUP_REMOVED lines=74> */
[----:B---3--:R-:W-:-:S03]  /*9d10*/  ISETP.NE.U32.AND P0, PT, R6, RZ, PT ;  /* 0x000000ff0600720c */ /* 0x008fc60003f05070 */
[----:B------:R3:W-:Y:S01]  /*9d20*/  STSM.16.MT88.4 [R3+0x7000], R128 ;  /* 0x0070008003007844 */ /* 0x0007e20000004200 */
[----:B------:R-:W-:Y:S01]  /*9d30*/  BAR.SYNC.DEFER_BLOCKING 0x1, 0x100 ;  /* 0x0044000000007b1d */ /* 0x000fe20000010000 */
[----:B------:R-:W-:Y:S01]  /*9d40*/  ISETP.NE.AND.EX P0, PT, R7, RZ, PT, P0 ;  /* 0x000000ff0700720c */ /* 0x000fe20003f05300 */
[----:B----4-:R-:W-:-:S06]  /*9d50*/  IMAD.WIDE R6, R234, 0x4, R4 ;  /* 0x00000004ea067825 */ /* 0x010fcc00078e0204 */
[----:B------:R-:W4:Y:S06]  /*9d60*/  LDC.64 R4, c[0x0][0x878] ;  /* 0x00021e00ff047b82 */ /* 0x000f2c0000000a00 */
[----:B------:R-:W2:Y:S01]  /*9d70*/  @P0 LDG.E R9, desc[UR8][R6.64] ;  /* 0x0000000806090981 */ /* 0x000ea2000c1e1900 */
[----:B------:R-:W-:Y:S01]  /*9d80*/  LOP3.LUT R11, R11, 0xffffffe0, RZ, 0xc0, !PT ;  /* 0xffffffe00b0b7812 */ /* 0x000fe200078ec0ff */
[----:B------:R-:W-:Y:S01]  /*9d90*/  ULDC UR5, c[0x0][0x808] ;  /* 0x0002020000057ab9 */ /* 0x000fe20000000800 */
[----:B------:R-:W0:Y:S01]  /*9da0*/  S2UR UR7, SR_CTAID.Y ;  /* 0x00000000000779c3 */ /* 0x000e220000002600 */
[----:B------:R-:W-:Y:S01]  /*9db0*/  IMAD.U32 R8, RZ, RZ, UR5 ;  /* 0x00000005ff087e24 */ /* 0x000fe2000f8e00ff */
[----:B----4-:R-:W-:Y:S01]  /*9dc0*/  ISETP.NE.U32.AND P1, PT, R4, RZ, PT ;  /* 0x000000ff0400720c */ /* 0x010fe20003f25070 */
[----:B------:R-:W-:-:S02]  /*9dd0*/  IMAD.IADD R11, R2, 0x1, -R11 ;  /* 0x00000001020b7824 */ /* 0x000fc400078e0a0b */
[----:B------:R-:W-:Y:S01]  /*9de0*/  IMAD.SHL.U32 R2, R0, 0x40, RZ ;  /* 0x0000004000027824 */ /* 0x000fe200078e00ff */
[----:B------:R-:W-:Y:S01]  /*9df0*/  ISETP.NE.AND.EX P1, PT, R5, RZ, PT, P1 ;  /* 0x000000ff0500720c */ /* 0x000fe20003f25310 */
[----:B------:R-:W-:Y:S01]  /*9e00*/  IMAD.SHL.U32 R28, R11, 0x8, RZ ;  /* 0x000000080b1c7824 */ /* 0x000fe200078e00ff */
[----:B------:R-:W-:Y:S02]  /*9e10*/  SHF.R.S32.HI R10, RZ, 0x1f, R11 ;  /* 0x0000001fff0a7819 */ /* 0x000fe4000001140b */
[----:B---3--:R-:W-:Y:S02]  /*9e20*/  LOP3.LUT R3, R2, 0x1c0, RZ, 0xc0, !PT ;  /* 0x000001c002037812 */ /* 0x008fe400078ec0ff */
[----:B------:R-:W-:Y:S02]  /*9e30*/  LEA.HI R10, R10, R11, RZ, 0x3 ;  /* 0x0000000b0a0a7211 */ /* 0x000fe400078f18ff */
[----:B------:R-:W-:Y:S02]  /*9e40*/  LOP3.LUT R2, R3, 0x38, R28, 0xf8, !PT ;  /* 0x0000003803027812 */ /* 0x000fe400078ef81c */
[----:B------:R-:W-:-:S03]  /*9e50*/  SHF.R.U32.HI R3, RZ, 0x3, R3 ;  /* 0x00000003ff037819 */ /* 0x000fc60000011603 */
[----:B------:R-:W3:Y:S01]  /*9e60*/  @P1 LDC.64 R4, c[0x0][0x878] ;  /* 0x00021e00ff041b82 */ /* 0x000ee20000000a00 */
[----:B------:R-:W-:Y:S02]  /*9e70*/  LOP3.LUT R3, R2, R3, RZ, 0x3c, !PT ;  /* 0x0000000302037212 */ /* 0x000fe400078e3cff */
[----:B------:R-:W-:-:S05]  /*9e80*/  SHF.R.S32.HI R10, RZ, 0x3, R10 ;  /* 0x00000003ff0a7819 */ /* 0x000fca000001140a */
[----:B------:R-:W-:Y:S01]  /*9e90*/  IMAD R10, R10, 0x1400, R3 ;  /* 0x000014000a0a7824 */ /* 0x000fe200078e0203 */
[----:B------:R-:W-:Y:S01]  /*9ea0*/  CS2R R2, SRZ ;  /* 0x0000000000027805 */ /* 0x000fe2000001ff00 */
[----:B---3--:R-:W-:-:S05]  /*9eb0*/  @P1 IMAD.WIDE R4, R234, 0x4, R4 ;  /* 0x00000004ea041825 */ /* 0x008fca00078e0204 */
[----:B------:R3:W5:Y:S01]  /*9ec0*/  @P1 LDG.E R8, desc[UR8][R4.64] ;  /* 0x0000000804081981 */ /* 0x000762000c1e1900 */
[----:B--2---:R-:W-:Y:S01]  /*9ed0*/  @P0 SHF.R.S32.HI R12, RZ, 0x1f, R9 ;  /* 0x0000001fff0c0819 */ /* 0x004fe20000011409 */
[----:B01-3--:R-:W-:Y:S06]  /*9ee0*/  @P1 BRA `(.L_x_508) ;  /* 0x0000000000141947 */ /* 0x00bfec0003800000 */
[----:B------:R-:W-:Y:S05]  /*9ef0*/  @!P0 BRA `(.L_x_508) ;  /* 0x0000000000108947 */ /* 0x000fea0003800000 */
[----:B------:R-:W-:Y:S02]  /*9f00*/  ULDC.64 UR8, c[0x0][0x208] ;  /* 0x0000820000087ab9 */ /* 0x000fe40000000a00 */
[----:B------:R-:W2:Y:S04]  /*9f10*/  LDG.E R5, desc[UR8][R6.64] ;  /* 0x0000000806057981 */ /* 0x000ea8000c1e1900 */
[----:B-----5:R-:W2:Y:S02]  /*9f20*/  LDG.E R8, desc[UR8][R6.64+0x4] ;  /* 0x0000040806087981 */ /* 0x020ea4000c1e1900 */
[----:B--2---:R-:W-:-:S07]  /*9f30*/  IMAD.IADD R8, R8, 0x1, -R5 ;  /* 0x0000000108087824 */ /* 0x004fce00078e0a05 */
.L_x_508:
        /* <DEDUP_REMOVED lines=21> */
[----:B------:R-:W-:Y:S01]  /*a090*/  SHF.R.S32.HI R29, RZ, 0x1f, R28 ;  /* 0x0000001fff1d7819 */ /* 0x000fe2000001141c */
        /* <DEDUP_REMOVED lines=37> */
.L_x_510:
[----:B------:R-:W-:Y:S05]  /*a2f0*/  BSYNC B1 ;  /* 0x0000000000017941 */ /* 0x000fea0003800000 */
.L_x_509:
        /* <DEDUP_REMOVED lines=16> */
.L_x_512:
[----:B------:R-:W-:Y:S05]  /*a400*/  BSYNC B1 ;  /* 0x0000000000017941 */ /* 0x000fea0003800000 */
.L_x_511:
        /* <DEDUP_REMOVED lines=19> */
.L_x_514:
[----:B------:R-:W-:Y:S05]  /*a540*/  BSYNC B1 ;  /* 0x0000000000017941 */ /* 0x000fea0003800000 */
.L_x_513:
        /* <DEDUP_REMOVED lines=18> */
.L_x_516:
[----:B------:R-:W-:Y:S05]  /*a670*/  BSYNC B1 ;  /* 0x0000000000017941 */ /* 0x000fea0003800000 */
.L_x_515:
        /* <DEDUP_REMOVED lines=19> */
.L_x_518:
[----:B------:R-:W-:Y:S05]  /*a7b0*/  BSYNC B1 ;  /* 0x0000000000017941 */ /* 0x000fea0003800000 */
.L_x_517:
        /* <DEDUP_REMOVED lines=19> */
.L_x_520:
[----:B------:R-:W-:Y:S05]  /*a8f0*/  BSYNC B1 ;  /* 0x0000000000017941 */ /* 0x000fea0003800000 */
.L_x_519:
        /* <DEDUP_REMOVED lines=20> */
.L_x_522:
[----:B------:R-:W-:Y:S05]  /*aa40*/  BSYNC B1 ;  /* 0x0000000000017941 */ /* 0x000fea0003800000 */
.L_x_521:
        /* <DEDUP_REMOVED lines=20> */
.L_x_524:
[----:B------:R-:W-:Y:S05]  /*ab90*/  BSYNC B1 ;  /* 0x0000000000017941 */ /* 0x000fea0003800000 */
.L_x_523:
        /* <DEDUP_REMOVED lines=20> */
.L_x_526:
[----:B------:R-:W-:Y:S05]  /*ace0*/  BSYNC B1 ;  /* 0x0000000000017941 */ /* 0x000fea0003800000 */
.L_x_525:
        /* <DEDUP_REMOVED lines=23> */
.L_x_528:
[----:B------:R-:W-:Y:S05]  /*ae60*/  BSYNC B1 ;  /* 0x0000000000017941 */ /* 0x000fea0003800000 */
.L_x_527:
        /* <DEDUP_REMOVED lines=44> */
.L_x_530:
[----:B------:R-:W-:Y:S05]  /*b130*/  BSYNC B1 ;  /* 0x0000000000017941 */ /* 0x000fea0003800000 */
.L_x_529:
        /* <DEDUP_REMOVED lines=18> */
.L_x_532:
[----:B------:R-:W-:Y:S05]  /*b260*/  BSYNC B1 ;  /* 0x0000000000017941 */ /* 0x000fea0003800000 */
.L_x_531:
        /* <DEDUP_REMOVED lines=18> */
.L_x_534:
[----:B------:R-:W-:Y:S05]  /*b390*/  BSYNC B1 ;  /* 0x0000000000017941 */ /* 0x000fea0003800000 */
.L_x_533:
        /* <DEDUP_REMOVED lines=18> */
.L_x_536:
[----:B------:R-:W-:Y:S05]  /*b4c0*/  BSYNC B1 ;  /* 0x0000000000017941 */ /* 0x000fea0003800000 */
.L_x_535:
        /* <DEDUP_REMOVED lines=16> */
.L_x_538:
[----:B------:R-:W-:Y:S05]  /*b5d0*/  BSYNC B1 ;  /* 0x0000000000017941 */ /* 0x000fea0003800000 */
.L_x_537:
        /* <DEDUP_REMOVED lines=16> */
.L_x_540:
[----:B------:R-:W-:Y:S05]  /*b6e0*/  BSYNC B1 ;  /* 0x0000000000017941 */ /* 0x000fea0003800000 */
.L_x_539:
        /* <DEDUP_REMOVED lines=16> */
.L_x_542:
[----:B------:R-:W-:Y:S05]  /*b7f0*/  BSYNC B1 ;  /* 0x0000000000017941 */ /* 0x000fea0003800000 */
.L_x_541:
        /* <DEDUP_REMOVED lines=16> */
.L_x_544:
[----:B------:R-:W-:Y:S05]  /*b900*/  BSYNC B1 ;  /* 0x0000000000017941 */ /* 0x000fea0003800000 */
.L_x_543:
        /* <DEDUP_REMOVED lines=16> */
.L_x_546:
[----:B------:R-:W-:Y:S05]  /*ba10*/  BSYNC B1 ;  /* 0x0000000000017941 */ /* 0x000fea0003800000 */
.L_x_545:
        /* <DEDUP_REMOVED lines=16> */
.L_x_507:
[----:B------:R-:W1:Y:S01]  /*bb20*/  LDC.64 R4, c[0x0][0x870] ;  /* 0x00021c00ff047b82 */ /* 0x000e620000000a00 */
[----:B------:R-:W-:-:S07]  /*bb30*/  ULDC.64 UR6, c[0x0][0x208] ;  /* 0x0000820000067ab9 */ /* 0x000fce0000000a00 */
[----:B------:R-:W2:Y:S01]  /*bb40*/  LDC.64 R2, c[0x0][0x870] ;  /* 0x00021c00ff027b82 */ /* 0x000ea20000000a00 */
[----:B------:R-:W3:Y:S01]  /*bb50*/  S2R R8, SR_TID.X ;  /* 0x0000000000087919 */ /* 0x000ee20000002100 */
[----:B------:R-:W4:Y:S06]  /*bb60*/  S2R R13, SR_CTAID.X ;  /* 0x00000000000d7919 */ /* 0x000f2c0000002500 */
[----:B------:R-:W0:Y:S01]  /*bb70*/  LDC.64 R14, c[0x0][0x820] ;  /* 0x00020800ff0e7b82 */ /* 0x000e220000000a00 */
[----:B-1----:R-:W-:-:S04]  /*bb80*/  ISETP.NE.U32.AND P1, PT, R4, RZ, PT ;  /* 0x000000ff0400720c */ /* 0x002fc80003f25070 */
[----:B------:R-:W-:Y:S01]  /*bb90*/  ISETP.NE.AND.EX P1, PT, R5, RZ, PT, P1 ;  /* 0x000000ff0500720c */ /* 0x000fe20003f25310 */
[----:B--2---:R-:W-:Y:S02]  /*bba0*/  IMAD.WIDE R4, R234, 0x4, R2 ;  /* 0x00000004ea047825 */ /* 0x004fe400078e0202 */
[----:B------:R-:W1:Y:S10]  /*bbb0*/  LDC.64 R2, c[0x0][0x878] ;  /* 0x00021e00ff027b82 */ /* 0x000e740000000a00 */
[----:B------:R-:W2:Y:S01]  /*bbc0*/  @P1 LDG.E R9, desc[UR6][R4.64] ;  /* 0x0000000604091981 */ /* 0x000ea2000c1e1900 */
[----:B------:R-:W-:Y:S01]  /*bbd0*/  ULDC UR4, c[0x0][0x808] ;  /* 0x0002020000047ab9 */ /* 0x000fe20000000800 */
[----:B---3--:R-:W-:Y:S01]  /*bbe0*/  VIADD R11, R8, 0xffffff80 ;  /* 0xffffff80080b7836 */ /* 0x008fe20000000000 */
[----:B------:R-:W3:Y:S01]  /*bbf0*/  S2UR UR5, SR_CTAID.Y ;  /* 0x00000000000579c3 */ /* 0x000ee20000002600 */
[----:B------:R-:W-:Y:S01]  /*bc00*/  IMAD.U32 R0, RZ, RZ, UR4 ;  /* 0x00000004ff007e24 */ /* 0x000fe2000f8e00ff */
[----:B-1----:R-:W-:-:S04]  /*bc10*/  ISETP.NE.U32.AND P0, PT, R2, RZ, PT ;  /* 0x000000ff0200720c */ /* 0x002fc80003f05070 */
[----:B------:R-:W-:-:S13]  /*bc20*/  ISETP.NE.AND.EX P0, PT, R3, RZ, PT, P0 ;  /* 0x000000ff0300720c */ /* 0x000fda0003f05300 */
[----:B------:R-:W1:Y:S01]  /*bc30*/  @P0 LDC.64 R2, c[0x0][0x878] ;  /* 0x00021e00ff020b82 */ /* 0x000e620000000a00 */
[----:B------:R-:W-:-:S04]  /*bc40*/  SHF.R.S32.HI R8, RZ, 0x1f, R11 ;  /* 0x0000001fff087819 */ /* 0x000fc8000001140b */
[----:B------:R-:W-:-:S04]  /*bc50*/  LEA.HI R8, R8, R11, RZ, 0x5 ;  /* 0x0000000b08087211 */ /* 0x000fc800078f28ff */
[----:B------:R-:W-:Y:S01]  /*bc60*/  SHF.R.S32.HI R17, RZ, 0x5, R8 ;  /* 0x00000005ff117819 */ /* 0x000fe20000011408 */
[----:B-1----:R-:W-:Y:S01]  /*bc70*/  @P0 IMAD.WIDE R6, R234, 0x4, R2 ;  /* 0x00000004ea060825 */ /* 0x002fe200078e0202 */
[----:B------:R-:W-:-:S04]  /*bc80*/  CS2R R2, SRZ ;  /* 0x0000000000027805 */ /* 0x000fc8000001ff00 */
[----:B------:R1:W5:Y:S01]  /*bc90*/  @P0 LDG.E R0, desc[UR6][R6.64] ;  /* 0x0000000606000981 */ /* 0x000362000c1e1900 */
[--C-:B--2---:R-:W-:Y:S01]  /*bca0*/  @P1 SHF.R.S32.HI R3, RZ, 0x1f, R9.reuse ;  /* 0x0000001fff031819 */ /* 0x104fe20000011409 */
[----:B------:R-:W-:Y:S01]  /*bcb0*/  @P1 IMAD.MOV.U32 R2, RZ, RZ, R9 ;  /* 0x000000ffff021224 */ /* 0x000fe200078e0009 */
[----:B01-34-:R-:W-:Y:S06]  /*bcc0*/  @P0 BRA `(.L_x_547) ;  /* 0x0000000000140947 */ /* 0x01bfec0003800000 */
[----:B------:R-:W-:Y:S05]  /*bcd0*/  @!P1 BRA `(.L_x_547) ;  /* 0x0000000000109947 */ /* 0x000fea0003800000 */
[----:B------:R-:W-:Y:S02]  /*bce0*/  ULDC.64 UR6, c[0x0][0x208] ;  /* 0x0000820000067ab9 */ /* 0x000fe40000000a00 */
[----:B------:R-:W2:Y:S04]  /*bcf0*/  LDG.E R7, desc[UR6][R4.64] ;  /* 0x0000000604077981 */ /* 0x000ea8000c1e1900 */
[----:B-----5:R-:W2:Y:S02]  /*bd00*/  LDG.E R0, desc[UR6][R4.64+0x4] ;  /* 0x0000040604007981 */ /* 0x020ea4000c1e1900 */
[----:B--2---:R-:W-:-:S07]  /*bd10*/  IMAD.IADD R0, R0, 0x1, -R7 ;  /* 0x0000000100007824 */ /* 0x004fce00078e0a07 */
.L_x_547:
[----:B------:R-:W-:Y:S01]  /*bd20*/  LOP3.LUT R4, R8, 0x1fffffe0, RZ, 0xc0, !PT ;  /* 0x1fffffe008047812 */ /* 0x000fe200078ec0ff */
[----:B------:R-:W-:Y:S01]  /*bd30*/  USHF.R.S32.HI UR6, URZ, 0x1f, UR5 ;  /* 0x0000001f3f067899 */ /* 0x000fe20008011405 */
[----:B-----5:R-:W-:Y:S01]  /*bd40*/  IMAD R12, R13, -0x50, R0 ;  /* 0xffffffb00d0c7824 */ /* 0x020fe200078e0200 */
[C---:B------:R-:W-:Y:S01]  /*bd50*/  IADD3 R2, P0, R17.reuse, R2, RZ ;  /* 0x0000000211027210 */ /* 0x040fe20007f1e0ff */
[----:B------:R-:W-:Y:S01]  /*bd60*/  VIADD R5, R17, 0x8 ;  /* 0x0000000811057836 */ /* 0x000fe20000000000 */
[----:B------:R-:W0:Y:S01]  /*bd70*/  LDC.64 R20, c[0x0][0x850] ;  /* 0x00021400ff147b82 */ /* 0x000e220000000a00 */
[----:B------:R-:W-:Y:S01]  /*bd80*/  IMAD.IADD R4, R11, 0x1, -R4 ;  /* 0x000000010b047824 */ /* 0x000fe200078e0a04 */
[----:B------:R-:W-:Y:S01]  /*bd90*/  LEA.HI.X.SX32 R3, R17, R3, 0x1, P0 ;  /* 0x0000000311037211 */ /* 0x000fe200000f0eff */
[----:B------:R-:W-:Y:S01]  /*bda0*/  IMAD R0, R14, UR6, RZ ;  /* 0x000000060e007c24 */ /* 0x000fe2000f8e02ff */
[-C--:B------:R-:W-:Y:S01]  /*bdb0*/  ISETP.GE.AND P6, PT, R5, R12.reuse, PT ;  /* 0x0000000c0500720c */ /* 0x080fe20003fc6270 */
[----:B------:R-:W-:Y:S01]  /*bdc0*/  IMAD.SHL.U32 R4, R4, 0x8, RZ ;  /* 0x0000000804047824 */ /* 0x000fe200078e00ff */
[CC--:B------:R-:W-:Y:S01]  /*bdd0*/  ISETP.GE.AND P0, PT, R17.reuse, R12.reuse, PT ;  /* 0x0000000c1100720c */ /* 0x0c0fe20003f06270 */
[----:B------:R-:W-:Y:S01]  /*bde0*/  VIADD R7, R17, 0x10 ;  /* 0x0000001011077836 */ /* 0x000fe20000000000 */
[----:B------:R-:W-:Y:S01]  /*bdf0*/  ULDC UR7, c[0x0][0x80c] ;  /* 0x0002030000077ab9 */ /* 0x000fe20000000800 */
[----:B------:R-:W-:Y:S01]  /*be00*/  IMAD R15, R15, UR5, R0 ;  /* 0x000000050f0f7c24 */ /* 0x000fe2000f8e0200 */
[----:B------:R-:W-:Y:S01]  /*be10*/  SHF.R.S32.HI R5, RZ, 0x1f, R4 ;  /* 0x0000001fff057819 */ /* 0x000fe20000011404 */
[----:B------:R-:W-:Y:S01]  /*be20*/  VIADD R9, R17, 0x18 ;  /* 0x0000001811097836 */ /* 0x000fe20000000000 */
[----:B------:R-:W-:Y:S01]  /*be30*/  SHF.R.S32.HI R0, RZ, 0x1f, R234 ;  /* 0x0000001fff007819 */ /* 0x000fe200000114ea */
[----:B------:R-:W-:Y:S01]  /*be40*/  ULDC.64 UR8, c[0x0][0x828] ;  /* 0x00020a0000087ab9 */ /* 0x000fe20000000a00 */
[-C--:B------:R-:W-:Y:S01]  /*be50*/  ISETP.GE.AND P5, PT, R7, R12.reuse, PT ;  /* 0x0000000c0700720c */ /* 0x080fe20003fa6270 */
[----:B------:R-:W-:Y:S01]  /*be60*/  IMAD.WIDE.U32 R6, R14, UR5, R4 ;  /* 0x000000050e067c25 */ /* 0x000fe2000f8e0004 */
[----:B------:R-:W-:Y:S01]  /*be70*/  ISETP.GE.OR P2, PT, R4, UR7, P0 ;  /* 0x0000000704007c0c */ /* 0x000fe20008746670 */
[----:B------:R-:W-:Y:S01]  /*be80*/  BSSY B1, `(.L_x_548) ;  /* 0x000001d000017945 */ /* 0x000fe20003800000 */
[----:B------:R-:W-:Y:S01]  /*be90*/  SEL R14, R0, RZ, !P1 ;  /* 0x000000ff000e7207 */ /* 0x000fe20004800000 */
[----:B------:R-:W-:Y:S01]  /*bea0*/  IMAD.IADD R7, R15, 0x1, R7 ;  /* 0x000000010f077824 */ /* 0x000fe200078e0207 */
[-C--:B------:R-:W-:Y:S01]  /*beb0*/  ISETP.GE.AND P4, PT, R9, R12.reuse, PT ;  /* 0x0000000c0900720c */ /* 0x080fe20003f86270 */
[----:B------:R-:W-:Y:S01]  /*bec0*/  VIADD R9, R17, 0x20 ;  /* 0x0000002011097836 */ /* 0x000fe20000000000 */
[----:B------:R-:W-:Y:S01]  /*bed0*/  SEL R15, R234, RZ, !P1 ;  /* 0x000000ffea0f7207 */ /* 0x000fe20004800000 */
[----:B------:R-:W-:Y:S01]  /*bee0*/  IMAD R0, R14, UR8, RZ ;  /* 0x000000080e007c24 */ /* 0x000fe2000f8e02ff */
[----:B------:R-:W-:Y:S01]  /*bef0*/  P2R R16, PR, RZ, 0x40 ;  /* 0x00000040ff107803 */ /* 0x000fe20000000000 */
[----:B------:R-:W-:Y:S01]  /*bf00*/  IMAD.WIDE R2, R13, 0x50, R2 ;  /* 0x000000500d027825 */ /* 0x000fe200078e0202 */
[----:B------:R-:W-:-:S02]  /*bf10*/  ISETP.GE.AND P3, PT, R9, R12, PT ;  /* 0x0000000c0900720c */ /* 0x000fc40003f66270 */
[----:B------:R-:W-:Y:S01]  /*bf20*/  P2R R18, PR, RZ, 0x20 ;  /* 0x00000020ff127803 */ /* 0x000fe20000000000 */
[C---:B------:R-:W-:Y:S01]  /*bf30*/  IMAD R9, R15.reuse, UR9, R0 ;  /* 0x000000090f097c24 */ /* 0x040fe2000f8e0200 */
[----:B------:R-:W-:Y:S01]  /*bf40*/  P2R R22, PR, RZ, 0x10 ;  /* 0x00000010ff167803 */ /* 0x000fe20000000000 */
[----:B------:R-:W-:Y:S01]  /*bf50*/  IMAD.WIDE.U32 R10, R15, UR8, R6 ;  /* 0x000000080f0a7c25 */ /* 0x000fe2000f8e0006 */
[----:B------:R-:W-:Y:S02]  /*bf60*/  P2R R24, PR, RZ, 0x8 ;  /* 0x00000008ff187803 */ /* 0x000fe40000000000 */
[----:B------:R-:W-:Y:S01]  /*bf70*/  ISETP.GE.OR P1, PT, R4, UR7, P6 ;  /* 0x0000000704007c0c */ /* 0x000fe2000b726670 */
[----:B------:R-:W-:Y:S01]  /*bf80*/  IMAD.IADD R9, R11, 0x1, R9 ;  /* 0x000000010b097824 */ /* 0x000fe200078e0209 */
[----:B------:R-:W-:Y:S11]  /*bf90*/  @P2 BRA `(.L_x_549) ;  /* 0x00000000002c2947 */ /* 0x000ff60003800000 */
        /* <DEDUP_REMOVED lines=11> */
.L_x_549:
[----:B------:R-:W-:Y:S05]  /*c050*/  BSYNC B1 ;  /* 0x0000000000017941 */ /* 0x000fea0003800000 */
.L_x_548:
        /* <DEDUP_REMOVED lines=17> */
.L_x_551:
[----:B------:R-:W-:Y:S05]  /*c170*/  BSYNC B1 ;  /* 0x0000000000017941 */ /* 0x000fea0003800000 */
.L_x_550:
        /* <DEDUP_REMOVED lines=17> */
.L_x_553:
[----:B------:R-:W-:Y:S05]  /*c290*/  BSYNC B1 ;  /* 0x0000000000017941 */ /* 0x000fea0003800000 */
.L_x_552:
        /* <DEDUP_REMOVED lines=18> */
.L_x_555:
[----:B------:R-:W-:Y:S05]  /*c3c0*/  BSYNC B1 ;  /* 0x0000000000017941 */ /* 0x000fea0003800000 */
.L_x_554:
        /* <DEDUP_REMOVED lines=17> */
.L_x_557:
[----:B------:R-:W-:Y:S05]  /*c4e0*/  BSYNC B1 ;  /* 0x0000000000017941 */ /* 0x000fea0003800000 */
.L_x_556:
        /* <DEDUP_REMOVED lines=20> */
.L_x_559:
[----:B------:R-:W-:Y:S05]  /*c630*/  BSYNC B1 ;  /* 0x0000000000017941 */ /* 0x000fea0003800000 */
.L_x_558:
        /* <DEDUP_REMOVED lines=22> */
.L_x_561:
[----:B------:R-:W-:Y:S05]  /*c7a0*/  BSYNC B1 ;  /* 0x0000000000017941 */ /* 0x000fea0003800000 */
.L_x_560:
        /* <DEDUP_REMOVED lines=18> */
.L_x_563:
[----:B------:R-:W-:Y:S05]  /*c8d0*/  BSYNC B1 ;  /* 0x0000000000017941 */ /* 0x000fea0003800000 */
.L_x_562:
        /* <DEDUP_REMOVED lines=18> */
.L_x_565:
[----:B------:R-:W-:Y:S05]  /*ca00*/  BSYNC B1 ;  /* 0x0000000000017941 */ /* 0x000fea0003800000 */
.L_x_564:
        /* <DEDUP_REMOVED lines=18> */
.L_x_567:
[----:B------:R-:W-:Y:S05]  /*cb30*/  BSYNC B1 ;  /* 0x0000000000017941 */ /* 0x000fea0003800000 */
.L_x_566:
        /* <DEDUP_REMOVED lines=43> */
.L_x_569:
[----:B------:R-:W-:Y:S05]  /*cdf0*/  BSYNC B1 ;  /* 0x0000000000017941 */ /* 0x000fea0003800000 */
.L_x_568:
        /* <DEDUP_REMOVED lines=17> */
.L_x_571:
[----:B------:R-:W-:Y:S05]  /*cf10*/  BSYNC B1 ;  /* 0x0000000000017941 */ /* 0x000fea0003800000 */
.L_x_570:
        /* <DEDUP_REMOVED lines=17> */
.L_x_573:
[----:B------:R-:W-:Y:S05]  /*d030*/  BSYNC B1 ;  /* 0x0000000000017941 */ /* 0x000fea0003800000 */
.L_x_572:
        /* <DEDUP_REMOVED lines=17> */
.L_x_575:
[----:B------:R-:W-:Y:S05]  /*d150*/  BSYNC B1 ;  /* 0x0000000000017941 */ /* 0x000fea0003800000 */
.L_x_574:
        /* <DEDUP_REMOVED lines=16> */
.L_x_577:
[----:B------:R-:W-:Y:S05]  /*d260*/  BSYNC B1 ;  /* 0x0000000000017941 */ /* 0x000fea0003800000 */
.L_x_576:
        /* <DEDUP_REMOVED lines=16> */
.L_x_579:
[----:B------:R-:W-:Y:S05]  /*d370*/  BSYNC B1 ;  /* 0x0000000000017941 */ /* 0x000fea0003800000 */
.L_x_578:
        /* <DEDUP_REMOVED lines=16> */
.L_x_581:
[----:B------:R-:W-:Y:S05]  /*d480*/  BSYNC B1 ;  /* 0x0000000000017941 */ /* 0x000fea0003800000 */
.L_x_580:
        /* <DEDUP_REMOVED lines=16> */
.L_x_583:
[----:B------:R-:W-:Y:S05]  /*d590*/  BSYNC B1 ;  /* 0x0000000000017941 */ /* 0x000fea0003800000 */
.L_x_582:
        /* <DEDUP_REMOVED lines=16> */
.L_x_585:
[----:B------:R-:W-:Y:S05]  /*d6a0*/  BSYNC B1 ;  /* 0x0000000000017941 */ /* 0x000fea0003800000 */
.L_x_584:
        /* <DEDUP_REMOVED lines=16> */
.L_x_475:
[----:B------:R-:W-:-:S08]  /*d7b0*/  NOP ;  /* 0x0000000000007918 */ /* 0x000fd00000000000 */
[----:B------:R-:W0:-:S00]  /*d7c0*/  USETMAXREG.DEALLOC.CTAPOOL 0x18 ;  /* 0x00000018000079c8 */ /* 0x000e0000080e0500 */
[----:B0-----:R-:W-:-:S06]  /*d7d0*/  LOP3.LUT R0, R0, 0x3, RZ, 0xc0, !PT ;  /* 0x0000000300007812 */ /* 0x001fcc00078ec0ff */
[----:B------:R-:W0:Y:S02]  /*d7e0*/  SHFL.IDX PT, R0, R0, RZ, 0x1f ;  /* 0x00001fff00007589 */ /* 0x000e2400000e0000 */
[----:B0-----:R-:W-:-:S13]  /*d7f0*/  ISETP.NE.AND P0, PT, R0, RZ, PT ;  /* 0x000000ff0000720c */ /* 0x001fda0003f05270 */
[----:B------:R-:W-:Y:S05]  /*d800*/  @P0 BRA `(.L_x_480) ;  /* 0x0000002000b80947 */ /* 0x000fea0003800000 */
[----:B------:R-:W-:Y:S01]  /*d810*/  ULDC.64 UR4, c[0x0][0x8d8] ;  /* 0x0002360000047ab9 */ /* 0x000fe20000000a00 */
[----:B------:R-:W0:Y:S01]  /*d820*/  S2UR UR10, SR_CTAID.X ;  /* 0x00000000000a79c3 */ /* 0x000e220000002500 */
[----:B------:R-:W-:-:S04]  /*d830*/  ISETP.NE.U32.AND P0, PT, RZ, UR4, PT ;  /* 0x00000004ff007c0c */ /* 0x000fc8000bf05070 */
[----:B------:R-:W-:-:S03]  /*d840*/  ISETP.NE.AND.EX P0, PT, RZ, UR5, PT, P0 ;  /* 0x00000005ff007c0c */ /* 0x000fc6000bf05300 */
[----:B------:R-:W1:Y:S08]  /*d850*/  S2UR UR21, SR_CTAID.Z ;  /* 0x00000000001579c3 */ /* 0x000e700000002700 */
[----:B------:R-:W2:Y:S02]  /*d860*/  S2UR UR20, SR_CTAID.Y ;  /* 0x00000000001479c3 */ /* 0x000ea40000002600 */
[----:B------:R-:W-:Y:S05]  /*d870*/  @!P0 BRA `(.L_x_586) ;  /* 0x0000000000208947 */ /* 0x000fea0003800000 */
[----:B------:R-:W-:Y:S01]  /*d880*/  ULDC.64 UR4, c[0x0][0x8d8] ;  /* 0x0002360000047ab9 */ /* 0x000fe20000000a00 */
[----:B------:R-:W-:Y:S01]  /*d890*/  ULDC.64 UR6, c[0x0][0x208] ;  /* 0x0000820000067ab9 */ /* 0x000fe20000000a00 */
[----:B-1----:R-:W-:-:S06]  /*d8a0*/  UIMAD.WIDE UR4, UR21, 0x4, UR4 ;  /* 0x00000004150478a5 */ /* 0x002fcc000f8e0204 */
[----:B------:R-:W-:Y:S02]  /*d8b0*/  IMAD.U32 R2, RZ, RZ, UR4 ;  /* 0x00000004ff027e24 */ /* 0x000fe4000f8e00ff */
[----:B------:R-:W-:-:S05]  /*d8c0*/  IMAD.U32 R3, RZ, RZ, UR5 ;  /* 0x00000005ff037e24 */ /* 0x000fca000f8e00ff */
[----:B------:R-:W3:Y:S02]  /*d8d0*/  LDG.E R2, desc[UR6][R2.64] ;  /* 0x0000000602027981 */ /* 0x000ee4000c1e1900 */
[----:B---3--:R-:W-:Y:S01]  /*d8e0*/  R2UR UR5, R2 ;  /* 0x00000000020572ca */ /* 0x008fe200000e0000 */
[----:B------:R-:W-:-:S14]  /*d8f0*/  BRA `(.L_x_587) ;  /* 0x0000000000407947 */ /* 0x000fdc0003800000 */
.L_x_586:
[----:B------:R-:W-:Y:S02]  /*d900*/  ULDC.64 UR4, c[0x0][0x8d0] ;  /* 0x0002340000047ab9 */ /* 0x000fe40000000a00 */
[----:B------:R-:W-:-:S04]  /*d910*/  ISETP.NE.U32.AND P0, PT, RZ, UR4, PT ;  /* 0x00000004ff007c0c */ /* 0x000fc8000bf05070 */
[----:B------:R-:W-:-:S13]  /*d920*/  ISETP.NE.AND.EX P0, PT, RZ, UR5, PT, P0 ;  /* 0x00000005ff007c0c */ /* 0x000fda000bf05300 */
[----:B------:R-:W-:Y:S05]  /*d930*/  @!P0 BRA `(.L_x_588) ;  /* 0x00000000002c8947 */ /* 0x000fea0003800000 */
[----:B------:R-:W-:Y:S01]  /*d940*/  ULDC.64 UR4, c[0x0][0x8d0] ;  /* 0x0002340000047ab9 */ /* 0x000fe20000000a00 */
[----:B------:R-:W-:Y:S01]  /*d950*/  ULDC.64 UR6, c[0x0][0x208] ;  /* 0x0000820000067ab9 */ /* 0x000fe20000000a00 */
[----:B-1----:R-:W-:-:S06]  /*d960*/  UIMAD.WIDE UR4, UR21, 0x4, UR4 ;  /* 0x00000004150478a5 */ /* 0x002fcc000f8e0204 */
[----:B------:R-:W-:Y:S02]  /*d970*/  IMAD.U32 R2, RZ, RZ, UR4 ;  /* 0x00000004ff027e24 */ /* 0x000fe4000f8e00ff */
[----:B------:R-:W-:-:S05]  /*d980*/  IMAD.U32 R3, RZ, RZ, UR5 ;  /* 0x00000005ff037e24 */ /* 0x000fca000f8e00ff */
[----:B------:R-:W3:Y:S04]  /*d990*/  LDG.E R0, desc[UR6][R2.64] ;  /* 0x0000000602007981 */ /* 0x000ee8000c1e1900 */
[----:B------:R-:W4:Y:S01]  /*d9a0*/  LDG.E R4, desc[UR6][R2.64+0x4] ;  /* 0x0000040602047981 */ /* 0x000f22000c1e1900 */
[----:B---3--:R-:W-:Y:S02]  /*d9b0*/  R2UR UR5, R0 ;  /* 0x00000000000572ca */ /* 0x008fe400000e0000 */
[----:B----4-:R-:W-:-:S13]  /*d9c0*/  R2UR UR4, R4 ;  /* 0x00000000040472ca */ /* 0x010fda00000e0000 */
[----:B------:R-:W-:Y:S01]  /*d9d0*/  UIADD3 UR5, -UR5, UR4, URZ ;  /* 0x0000000405057290 */ /* 0x000fe2000fffe13f */
[----:B------:R-:W-:Y:S11]  /*d9e0*/  BRA `(.L_x_587) ;  /* 0x0000000000047947 */ /* 0x000ff60003800000 */
.L_x_588:
[----:B------:R-:W-:-:S05]  /*d9f0*/  ULDC UR5, c[0x0][0x8bc] ;  /* 0x00022f0000057ab9 */ /* 0x000fca0000000800 */
.L_x_587:
[----:B0-----:R-:W-:Y:S01]  /*da00*/  UIMAD UR4, UR10, 0x50, URZ ;  /* 0x000000500a0478a4 */ /* 0x001fe2000f8e023f */
[----:B------:R-:W-:Y:S02]  /*da10*/  IMAD.MOV.U32 R4, RZ, RZ, 0x1 ;  /* 0x00000001ff047424 */ /* 0x000fe400078e00ff */
[----:B------:R-:W-:Y:S01]  /*da20*/  IMAD.MOV.U32 R12, RZ, RZ, RZ ;  /* 0x000000ffff0c7224 */ /* 0x000fe200078e00ff */
[----:B------:R-:W-:Y:S01]  /*da30*/  UISETP.GE.AND UP0, UPT, UR4, UR5, UPT ;  /* 0x000000050400728c */ /* 0x000fe2000bf06270 */
[----:B------:R-:W-:-:S03]  /*da40*/  IMAD.MOV.U32 R13, RZ, RZ, 0x1 ;  /* 0x00000001ff0d7424 */ /* 0x000fc600078e00ff */
[----:B-1----:R-:W-:-:S06]  /*da50*/  USEL UR21, UR21, 0xffffffff, !UP0 ;  /* 0xffffffff15157887 */ /* 0x002fcc000c000000 */
[----:B------:R-:W-:-:S13]  /*da60*/  ISETP.LE.AND P0, PT, RZ, UR21, PT ;  /* 0x00000015ff007c0c */ /* 0x000fda000bf03270 */
[----:B------:R-:W-:Y:S05]  /*da70*/  @!P0 BRA `(.L_x_589) ;  /* 0x0000001c00948947 */ /* 0x000fea0003800000 */
[----:B------:R-:W-:Y:S01]  /*da80*/  ULDC.64 UR14, c[0x0][0x770] ;  /* 0x0001dc00000e7ab9 */ /* 0x000fe20000000a00 */
[----:B------:R-:W-:Y:S01]  /*da90*/  ULDC.64 UR8, c[0x0][0x770] ;  /* 0x0001dc0000087ab9 */ /* 0x000fe20000000a00 */
[----:B------:R-:W-:Y:S02]  /*daa0*/  UISETP.NE.U32.AND UP1, UPT, UR14, URZ, UPT ;  /* 0x0000003f0e00728c */ /* 0x000fe4000bf25070 */
[----:B------:R-:W-:Y:S02]  /*dab0*/  UIMAD.WIDE UR8, UR21, 0x4, UR8 ;  /* 0x00000004150878a5 */ /* 0x000fe4000f8e0208 */
[----:B------:R-:W-:Y:S01]  /*dac0*/  UISETP.NE.AND.EX UP1, UPT, UR15, URZ, UPT, UP1 ;  /* 0x0000003f0f00728c */ /* 0x000fe2000bf25310 */
[----:B------:R-:W-:Y:S01]  /*dad0*/  ULDC.64 UR16, c[0x0][0x208] ;  /* 0x0000820000107ab9 */ /* 0x000fe20000000a00 */
[----:B------:R-:W-:Y:S02]  /*dae0*/  ULDC.64 UR6, c[0x0][0x778] ;  /* 0x0001de0000067ab9 */ /* 0x000fe40000000a00 */
[----:B------:R-:W-:Y:S01]  /*daf0*/  IMAD.U32 R2, RZ, RZ, UR8 ;  /* 0x00000008ff027e24 */ /* 0x000fe2000f8e00ff */
[----:B------:R-:W-:Y:S01]  /*db00*/  ULDC.64 UR12, c[0x0][0x780] ;  /* 0x0001e000000c7ab9 */ /* 0x000fe20000000a00 */
[----:B------:R-:W-:Y:S01]  /*db10*/  PLOP3.LUT P1, PT, PT, PT, UP1, 0x80, 0x0 ;  /* 0x000000000000781c */ /* 0x000fe20003f2f018 */
[----:B------:R-:W-:Y:S01]  /*db20*/  IMAD.U32 R3, RZ, RZ, UR9 ;  /* 0x00000009ff037e24 */ /* 0x000fe2000f8e00ff */
[----:B------:R-:W-:-:S02]  /*db30*/  UISETP.NE.U32.AND UP0, UPT, UR6, URZ, UPT ;  /* 0x0000003f0600728c */ /* 0x000fc4000bf05070 */
[----:B------:R-:W-:Y:S02]  /*db40*/  UISETP.NE.U32.AND UP2, UPT, UR12, URZ, UPT ;  /* 0x0000003f0c00728c */ /* 0x000fe4000bf45070 */
[----:B------:R-:W-:Y:S02]  /*db50*/  UISETP.NE.AND.EX UP0, UPT, UR7, URZ, UPT, UP0 ;  /* 0x0000003f0700728c */ /* 0x000fe4000bf05300 */
[----:B------:R-:W-:-:S03]  /*db60*/  UISETP.NE.AND.EX UP2, UPT, UR13, URZ, UPT, UP2 ;  /* 0x0000003f0d00728c */ /* 0x000fc6000bf45320 */
[----:B------:R-:W-:Y:S02]  /*db70*/  ULDC.64 UR12, c[0x0][0x778] ;  /* 0x0001de00000c7ab9 */ /* 0x000fe40000000a00 */
[----:B------:R-:W3:Y:S01]  /*db80*/  @P1 LDG.E R7, desc[UR16][R2.64] ;  /* 0x0000001002071981 */ /* 0x000ee2000c1e1900 */
[----:B------:R-:W-:Y:S01]  /*db90*/  PLOP3.LUT P2, PT, PT, PT, UP0, 0x80, 0x0 ;  /* 0x000000000000781c */ /* 0x000fe20003f4f008 */
[----:B------:R-:W-:Y:S01]  /*dba0*/  UIMAD.WIDE UR12, UR21, 0x4, UR12 ;  /* 0x00000004150c78a5 */ /* 0x000fe2000f8e020c */
[----:B------:R-:W-:Y:S01]  /*dbb0*/  PLOP3.LUT P3, PT, PT, PT, UP2, 0x80, 0x0 ;  /* 0x000000000000781c */ /* 0x000fe20003f6f028 */
[----:B------:R0:W4:Y:S02]  /*dbc0*/  @P1 LDG.E R0, desc[UR16][R2.64] ;  /* 0x0000001002001981 */ /* 0x000124000c1e1900 */
[----:B------:R-:W-:Y:S02]  /*dbd0*/  @UP2 ULDC.64 UR6, c[0x0][0x780] ;  /* 0x0001e00000062ab9 */ /* 0x000fe40000000a00 */
[----:B------:R-:W-:Y:S01]  /*dbe0*/  @UP2 UIMAD.WIDE UR6, UR21, 0x4, UR6 ;  /* 0x00000004150628a5 */ /* 0x000fe2000f8e0206 */
[----:B0-----:R-:W-:-:S02]  /*dbf0*/  IMAD.U32 R2, RZ, RZ, UR12 ;  /* 0x0000000cff027e24 */ /* 0x001fc4000f8e00ff */
[----:B------:R-:W-:-:S05]  /*dc00*/  IMAD.U32 R3, RZ, RZ, UR13 ;  /* 0x0000000dff037e24 */ /* 0x000fca000f8e00ff */
[----:B------:R0:W5:Y:S02]  /*dc10*/  @P2 LDG.E R5, desc[UR16][R2.64] ;  /* 0x0000001002052981 */ /* 0x000164000c1e1900 */
[----:B0-----:R-:W-:Y:S02]  /*dc20*/  IMAD.U32 R2, RZ, RZ, UR6 ;  /* 0x00000006ff027e24 */ /* 0x001fe4000f8e00ff */
[----:B------:R-:W-:-:S05]  /*dc30*/  IMAD.U32 R3, RZ, RZ, UR7 ;  /* 0x00000007ff037e24 */ /* 0x000fca000f8e00ff */
[----:B------:R-:W2:Y:S01]  /*dc40*/  @P3 LDG.E R6, desc[UR16][R2.64] ;  /* 0x0000001002063981 */ /* 0x000ea2000c1e1900 */
[----:B------:R-:W-:Y:S01]  /*dc50*/  ULDC.64 UR16, c[0x0][0x788] ;  /* 0x0001e20000107ab9 */ /* 0x000fe20000000a00 */
[----:B------:R-:W-:Y:S01]  /*dc60*/  UMOV UR54, URZ ;  /* 0x0000003f00367c82 */ /* 0x000fe20008000000 */
[----:B------:R-:W-:Y:S01]  /*dc70*/  ISETP.NE.U32.AND P0, PT, RZ, UR16, PT ;  /* 0x00000010ff007c0c */ /* 0x000fe2000bf05070 */
[----:B------:R-:W-:-:S03]  /*dc80*/  UMOV UR11, URZ ;  /* 0x0000003f000b7c82 */ /* 0x000fc60008000000 */
[----:B------:R-:W-:Y:S02]  /*dc90*/  ISETP.NE.AND.EX P0, PT, RZ, UR17, PT, P0 ;  /* 0x00000011ff007c0c */ /* 0x000fe4000bf05300 */
[----:B---3--:R-:W-:Y:S02]  /*dca0*/  @P1 R2UR UR5, R7 ;  /* 0x00000000070512ca */ /* 0x008fe400000e0000 */
[----:B----4-:R-:W-:-:S11]  /*dcb0*/  @P1 R2UR UR54, R0 ;  /* 0x00000000003612ca */ /* 0x010fd600000e0000 */
[----:B------:R-:W-:-:S04]  /*dcc0*/  @UP1 ULEA UR5, UR21, UR5, 0x6 ;  /* 0x0000000515051291 */ /* 0x000fc8000f8e303f */
[----:B------:R-:W-:-:S04]  /*dcd0*/  @UP1 USHF.R.S32.HI UR6, URZ, 0x1f, UR5 ;  /* 0x0000001f3f061899 */ /* 0x000fc80008011405 */
[----:B------:R-:W-:Y:S01]  /*dce0*/  @UP1 ULEA.HI UR6, UR6, UR5, URZ, 0x6 ;  /* 0x0000000506061291 */ /* 0x000fe2000f8f303f */
[----:B-----5:R-:W-:Y:S02]  /*dcf0*/  @P2 R2UR UR11, R5 ;  /* 0x00000000050b22ca */ /* 0x020fe400000e0000 */
[----:B------:R-:W-:Y:S01]  /*dd00*/  ULDC UR5, c[0x0][0x280] ;  /* 0x0000a00000057ab9 */ /* 0x000fe20000000800 */
[----:B------:R-:W-:-:S04]  /*dd10*/  @UP1 ULOP3.LUT UR7, UR6, 0xffffffc0, URZ, 0xc0, !UPT ;  /* 0xffffffc006071892 */ /* 0x000fc8000f8ec03f */
[----:B------:R-:W-:Y:S01]  /*dd20*/  @UP1 USHF.R.S32.HI UR16, URZ, 0x1f, UR7 ;  /* 0x0000001f3f101899 */ /* 0x000fe20008011407 */
[----:B--2---:R-:W-:Y:S01]  /*dd30*/  @P3 R2UR UR5, R6 ;  /* 0x00000000060532ca */ /* 0x004fe200000e0000 */
[----:B------:R-:W-:-:S14]  /*dd40*/  @P3 BRA `(.L_x_590) ;  /* 0x0000000000243947 */ /* 0x000fdc0003800000 */
[----:B------:R-:W-:Y:S05]  /*dd50*/  @!P1 BRA `(.L_x_590) ;  /* 0x0000000000209947 */ /* 0x000fea0003800000 */
[----:B------:R-:W-:Y:S01]  /*dd60*/  IMAD.U32 R2, RZ, RZ, UR8 ;  /* 0x00000008ff027e24 */ /* 0x000fe2000f8e00ff */
[----:B------:R-:W-:Y:S01]  /*dd70*/  ULDC.64 UR18, c[0x0][0x208] ;  /* 0x0000820000127ab9 */ /* 0x000fe20000000a00 */
[----:B------:R-:W-:-:S05]  /*dd80*/  IMAD.U32 R3, RZ, RZ, UR9 ;  /* 0x00000009ff037e24 */ /* 0x000fca000f8e00ff */
[----:B------:R-:W2:Y:S04]  /*dd90*/  LDG.E R0, desc[UR18][R2.64] ;  /* 0x0000001202007981 */ /* 0x000ea8000c1e1900 */
[----:B------:R-:W3:Y:S01]  /*dda0*/  LDG.E R5, desc[UR18][R2.64+0x4] ;  /* 0x0000041202057981 */ /* 0x000ee2000c1e1900 */
[----:B--2---:R-:W-:Y:S02]  /*ddb0*/  R2UR UR6, R0 ;  /* 0x00000000000672ca */ /* 0x004fe400000e0000 */
[----:B---3--:R-:W-:-:S13]  /*ddc0*/  R2UR UR5, R5 ;  /* 0x00000000050572ca */ /* 0x008fda00000e0000 */
[----:B------:R-:W-:-:S12]  /*ddd0*/  UIADD3 UR5, -UR6, UR5, URZ ;  /* 0x0000000506057290 */ /* 0x000fd8000fffe13f */
.L_x_590:
[----:B------:R-:W-:Y:S01]  /*dde0*/  UMOV UR38, URZ ;  /* 0x0000003f00267c82 */ /* 0x000fe20008000000 */
[----:B------:R-:W-:Y:S01]  /*ddf0*/  UMOV UR39, URZ ;  /* 0x0000003f00277c82 */ /* 0x000fe20008000000 */
[----:B------:R-:W-:Y:S01]  /*de00*/  ULDC UR6, c[0x0][0x290] ;  /* 0x0000a40000067ab9 */ /* 0x000fe20000000800 */
[----:B------:R-:W-:Y:S01]  /*de10*/  @UP1 UMOV UR38, UR7 ;  /* 0x0000000700261c82 */ /* 0x000fe20008000000 */
[----:B------:R-:W-:Y:S01]  /*de20*/  @UP1 UMOV UR39, UR16 ;  /* 0x0000001000271c82 */ /* 0x000fe20008000000 */
[----:B------:R-:W-:Y:S05]  /*de30*/  @!P0 BRA `(.L_x_591) ;  /* 0x0000000000208947 */ /* 0x000fea0003800000 */
[----:B------:R-:W-:Y:S01]  /*de40*/  ULDC.64 UR6, c[0x0][0x788] ;  /* 0x0001e20000067ab9 */ /* 0x000fe20000000a00 */
[----:B------:R-:W-:Y:S01]  /*de50*/  ULDC.64 UR8, c[0x0][0x208] ;  /* 0x0000820000087ab9 */ /* 0x000fe20000000a00 */
[----:B------:R-:W-:-:S06]  /*de60*/  UIMAD.WIDE UR6, UR21, 0x4, UR6 ;  /* 0x00000004150678a5 */ /* 0x000fcc000f8e0206 */
[----:B------:R-:W-:Y:S02]  /*de70*/  IMAD.U32 R2, RZ, RZ, UR6 ;  /* 0x00000006ff027e24 */ /* 0x000fe4000f8e00ff */
[----:B------:R-:W-:-:S05]  /*de80*/  IMAD.U32 R3, RZ, RZ, UR7 ;  /* 0x00000007ff037e24 */ /* 0x000fca000f8e00ff */
[----:B------:R-:W2:Y:S02]  /*de90*/  LDG.E R2, desc[UR8][R2.64] ;  /* 0x0000000802027981 */ /* 0x000ea4000c1e1900 */
[----:B--2---:R-:W-:Y:S01]  /*dea0*/  R2UR UR6, R2 ;  /* 0x00000000020672ca */ /* 0x004fe200000e0000 */
[----:B------:R-:W-:-:S14]  /*deb0*/  BRA `(.L_x_592) ;  /* 0x0000000000247947 */ /* 0x000fdc0003800000 */
.L_x_591:
        /* <DEDUP_REMOVED lines=9> */
.L_x_592:
[----:B------:R-:W-:Y:S01]  /*df50*/  UIADD3 UR7, -UR6, UR5, UR4 ;  /* 0x0000000506077290 */ /* 0x000fe2000fffe104 */
[----:B------:R-:W-:Y:S01]  /*df60*/  ISETP.LE.AND P0, PT, RZ, UR10, PT ;  /* 0x0000000aff007c0c */ /* 0x000fe2000bf03270 */
[----:B------:R-:W-:Y:S02]  /*df70*/  ULDC UR8, c[0x0][0x74c] ;  /* 0x0001d30000087ab9 */ /* 0x000fe40000000800 */
[----:B------:R-:W-:Y:S02]  /*df80*/  UIADD3 UR8, UR7, -UR8, URZ ;  /* 0x8000000807087290 */ /* 0x000fe4000fffe03f */
[----:B------:R-:W-:Y:S02]  /*df90*/  UIADD3 UR7, UR5, 0x3f, URZ ;  /* 0x0000003f05077890 */ /* 0x000fe4000fffe03f */
        /* <DEDUP_REMOVED lines=9> */
[----:B------:R-:W-:Y:S07]  /*e030*/  @!P0 BRA `(.L_x_593) ;  /* 0x00000000001c8947 */ /* 0x000fee0003800000 */
[----:B------:R-:W-:Y:S01]  /*e040*/  UIADD3 UR5, UR4, 0x8f, UR5 ;  /* 0x0000008f04057890 */ /* 0x000fe2000fffe005 */
[----:B------:R-:W-:-:S03]  /*e050*/  ULDC UR7, c[0x0][0x748] ;  /* 0x0001d20000077ab9 */ /* 0x000fc60000000800 */
[----:B------:R-:W-:-:S04]  /*e060*/  UIADD3 UR5, UR5, UR7, -UR6 ;  /* 0x0000000705057290 */ /* 0x000fc8000fffe806 */
[----:B------:R-:W-:-:S04]  /*e070*/  USHF.R.S32.HI UR6, URZ, 0x1f, UR5 ;  /* 0x0000001f3f067899 */ /* 0x000fc80008011405 */
[----:B------:R-:W-:-:S04]  /*e080*/  ULEA.HI UR6, UR6, UR5, URZ, 0x6 ;  /* 0x0000000506067291 */ /* 0x000fc8000f8f303f */
[----:B------:R-:W-:-:S06]  /*e090*/  USHF.R.S32.HI UR6, URZ, 0x6, UR6 ;  /* 0x000000063f067899 */ /* 0x000fcc0008011406 */
[----:B------:R-:W-:-:S07]  /*e0a0*/  VIMNMX R10, R10, UR6, PT ;  /* 0x000000060a0a7c48 */ /* 0x000fce000bfe0100 */
.L_x_593:
[----:B------:R-:W-:Y:S01]  /*e0b0*/  ISETP.GT.AND P0, PT, R10, UR9, PT ;  /* 0x000000090a007c0c */ /* 0x000fe2000bf04270 */
[----:B------:R-:W-:Y:S02]  /*e0c0*/  IMAD.MOV.U32 R12, RZ, RZ, RZ ;  /* 0x000000ffff0c7224 */ /* 0x000fe400078e00ff */
[----:B------:R-:W-:-:S10]  /*e0d0*/  IMAD.MOV.U32 R13, RZ, RZ, 0x1 ;  /* 0x00000001ff0d7424 */ /* 0x000fd400078e00ff */
[----:B------:R-:W-:Y:S05]  /*e0e0*/  @!P0 BRA `(.L_x_589) ;  /* 0x0000001400f88947 */ /* 0x000fea0003800000 */
[----:B------:R-:W-:Y:S01]  /*e0f0*/  ULDC UR5, c[0x0][0x2e8] ;  /* 0x0000ba0000057ab9 */ /* 0x000fe20000000800 */
[----:B------:R-:W-:Y:S01]  /*e100*/  ELECT P0, URZ, PT ;  /* 0x00000000003f782f */ /* 0x000fe20003800000 */
[----:B------:R-:W-:Y:S01]  /*e110*/  IMAD.U32 R0, RZ, RZ, UR9 ;  /* 0x00000009ff007e24 */ /* 0x000fe2000f8e00ff */
[----:B------:R-:W-:Y:S01]  /*e120*/  UISETP.NE.AND UP2, UPT, UR5, 0x1, UPT ;  /* 0x000000010500788c */ /* 0x000fe2000bf45270 */
[----:B------:R-:W-:Y:S01]  /*e130*/  IMAD.MOV.U32 R12, RZ, RZ, RZ ;  /* 0x000000ffff0c7224 */ /* 0x000fe200078e00ff */
[----:B------:R-:W-:Y:S01]  /*e140*/  UISETP.NE.U32.AND UP1, UPT, UR14, URZ, UPT ;  /* 0x0000003f0e00728c */ /* 0x000fe2000bf25070 */
[----:B------:R-:W-:Y:S01]  /*e150*/  IMAD.MOV.U32 R13, RZ, RZ, 0x1 ;  /* 0x00000001ff0d7424 */ /* 0x000fe200078e00ff */
[----:B------:R-:W-:Y:S02]  /*e160*/  USHF.R.S32.HI UR47, URZ, 0x1f, UR21 ;  /* 0x0000001f3f2f7899 */ /* 0x000fe40008011415 */
[----:B------:R-:W-:Y:S02]  /*e170*/  UISETP.NE.AND.EX UP1, UPT, UR15, URZ, UPT, UP1 ;  /* 0x0000003f0f00728c */ /* 0x000fe4000bf25310 */
[----:B------:R-:W-:Y:S01]  /*e180*/  UIADD3 UR11, UR4, UR11, URZ ;  /* 0x0000000b040b7290 */ /* 0x000fe2000fffe03f */
[----:B------:R-:W-:-:S02]  /*e190*/  UMOV UR12, UR20 ;  /* 0x00000014000c7c82 */ /* 0x000fc40008000000 */
[----:B------:R-:W-:Y:S01]  /*e1a0*/  @UP2 ULDC UR6, c[0x0][0x2ec] ;  /* 0x0000bb0000062ab9 */ /* 0x000fe20000000800 */
[----:B------:R-:W-:Y:S01]  /*e1b0*/  @UP2 ULDC UR4, c[0x0][0x2f0] ;  /* 0x0000bc0000042ab9 */ /* 0x000fe20000000800 */
[----:B------:R-:W-:Y:S02]  /*e1c0*/  UIMAD.WIDE.U32 UR6, UR20, UR6, URZ ;  /* 0x00000006140672a5 */ /* 0x000fe4000f8e003f */
[----:B------:R-:W-:Y:S02]  /*e1d0*/  USEL UR13, UR21, URZ, !UP0 ;  /* 0x0000003f150d7287 */ /* 0x000fe4000c000000 */
[----:B------:R-:W-:Y:S02]  /*e1e0*/  USEL UR47, UR47, URZ, !UP1 ;  /* 0x0000003f2f2f7287 */ /* 0x000fe4000c800000 */
[----:B------:R-:W-:Y:S02]  /*e1f0*/  USEL UR21, UR21, URZ, !UP1 ;  /* 0x0000003f15157287 */ /* 0x000fe4000c800000 */
[----:B------:R-:W-:Y:S01]  /*e200*/  @UP2 USHF.R.U32.HI UR12, URZ, UR4, UR7 ;  /* 0x000000043f0c2299 */ /* 0x000fe20008011607 */
[----:B------:R-:W-:Y:S11]  /*e210*/  @!P0 BRA `(.L_x_589) ;  /* 0x0000001400ac8947 */ /* 0x000ff60003800000 */
[----:B------:R-:W0:Y:S01]  /*e220*/  S2R R3, SR_CgaCtaId ;  /* 0x0000000000037919 */ /* 0x000e220000008800 */
[----:B------:R-:W-:Y:S02]  /*e230*/  MOV R6, 0x400 ;  /* 0x0000040000067802 */ /* 0x000fe40000000f00 */
[----:B------:R-:W-:Y:S01]  /*e240*/  ISETP.NE.AND P0, PT, R11, RZ, PT ;  /* 0x000000ff0b00720c */ /* 0x000fe20003f05270 */
[----:B------:R-:W1:Y:S01]  /*e250*/  S2R R17, SR_CTAID.Y ;  /* 0x0000000000117919 */ /* 0x000e620000002600 */
[----:B0-----:R-:W-:Y:S01]  /*e260*/  LEA R6, R3, R6, 0x18 ;  /* 0x0000000603067211 */ /* 0x001fe200078ec0ff */
[----:B------:R-:W-:-:S05]  /*e270*/  IMAD.MOV.U32 R3, RZ, RZ, 0x1 ;  /* 0x00000001ff037424 */ /* 0x000fca00078e00ff */
[----:B------:R-:W-:-:S04]  /*e280*/  SHF.L.U32 R3, R3, 0x1f, RZ ;  /* 0x0000001f03037819 */ /* 0x000fc800000006ff */
[----:B------:R-:W0:Y:S02]  /*e290*/  SYNCS.PHASECHK.TRANS64.TRYWAIT P1, [R6+URZ+0x31620], R3 ;  /* 0x03162003060075a7 */ /* 0x000e24000802017f */
[----:B01----:R-:W-:Y:S05]  /*e2a0*/  @!P1 BRA `(.L_x_594) ;  /* 0x0000001800549947 */ /* 0x003fea0003800000 */
.L_x_609:
[----:B------:R-:W-:Y:S01]  /*e2b0*/  SHF.R.S32.HI R17, RZ, 0x1f, R17 ;  /* 0x0000001fff117819 */ /* 0x000fe20000011411 */
[----:B------:R-:W-:Y:S01]  /*e2c0*/  IMAD.MOV.U32 R4, RZ, RZ, 0x1 ;  /* 0x00000001ff047424 */ /* 0x000fe200078e00ff */
[----:B------:R-:W-:Y:S06]  /*e2d0*/  @P0 BRA `(.L_x_595) ;  /* 0x0000000000140947 */ /* 0x000fec0003800000 */
[----:B------:R-:W-:Y:S01]  /*e2e0*/  LOP3.LUT P1, RZ, R21, 0x1f, RZ, 0xc0, !PT ;  /* 0x0000001f15ff7812 */ /* 0x000fe2000782c0ff */
[----:B0-----:R-:W-:-:S04]  /*e2f0*/  IMAD.MOV.U32 R3, RZ, RZ, 0x8100 ;  /* 0x00008100ff037424 */ /* 0x001fc800078e00ff */
[----:B------:R1:W-:Y:S08]  /*e300*/  SYNCS.ARRIVE.TRANS64 RZ, [R6+URZ+0x31610], R3 ;  /* 0x0316100306ff79a7 */ /* 0x0003f0000800003f */
[----:B------:R-:W-:Y:S05]  /*e310*/  @!P1 BRA `(.L_x_595) ;  /* 0x0000000000049947 */ /* 0x000fea0003800000 */
[----:B------:R-:W-:Y:S01]  /*e320*/  BPT.TRAP 0x1 ;  /* 0x000000040000795c */ /* 0x000fe20000300000 */
.L_x_595:
[----:B------:R-:W2:Y:S01]  /*e330*/  LDC.64 R8, c[0x0][0x198] ;  /* 0x00006600ff087b82 */ /* 0x000ea20000000a00 */
[----:B------:R-:W-:Y:S01]  /*e340*/  R2UR UR9, R17 ;  /* 0x00000000110972ca */ /* 0x000fe200000e0000 */
[----:B------:R-:W-:Y:S01]  /*e350*/  ULDC.64 UR30, c[0x0][0x718] ;  /* 0x0001c600001e7ab9 */ /* 0x000fe20000000a00 */
[----:B------:R-:W-:Y:S01]  /*e360*/  R2UR UR46, R0 ;  /* 0x00000000002e72ca */ /* 0x000fe200000e0000 */
[----:B------:R-:W-:Y:S01]  /*e370*/  UIMAD.WIDE.U32 UR52, UR20, UR30, UR38 ;  /* 0x0000001e143472a5 */ /* 0x000fe2000f8e0026 */
[----:B------:R-:W-:Y:S01]  /*e380*/  R2UR UR8, R6 ;  /* 0x00000000060872ca */ /* 0x000fe200000e0000 */
[----:B------:R-:W-:Y:S01]  /*e390*/  ULDC.64 UR14, c[0x0][0x720] ;  /* 0x0001c800000e7ab9 */ /* 0x000fe20000000a00 */
[----:B------:R-:W-:Y:S01]  /*e3a0*/  UMOV UR56, 0x0 ;  /* 0x0000000000387882 */ /* 0x000fe20000000000 */
[----:B------:R-:W-:Y:S01]  /*e3b0*/  UIMAD UR10, UR47, UR14, URZ ;  /* 0x0000000e2f0a72a4 */ /* 0x000fe2000f8e023f */
[----:B01----:R-:W-:Y:S01]  /*e3c0*/  IMAD.MOV.U32 R3, RZ, RZ, 0x14000 ;  /* 0x00014000ff037424 */ /* 0x003fe200078e00ff */
[----:B------:R-:W-:Y:S01]  /*e3d0*/  UMOV UR57, 0x14f00000 ;  /* 0x14f0000000397882 */ /* 0x000fe20000000000 */
[----:B------:R-:W-:Y:S01]  /*e3e0*/  UMOV UR18, URZ ;  /* 0x0000003f00127c82 */ /* 0x000fe20008000000 */
[----:B------:R-:W-:Y:S01]  /*e3f0*/  UIMAD UR15, UR21, UR15, UR10 ;  /* 0x0000000f150f72a4 */ /* 0x000fe2000f8e020a */
[----:B------:R-:W-:Y:S01]  /*e400*/  VIADD R10, R10, 0xffffffff ;  /* 0xffffffff0a0a7836 */ /* 0x000fe20000000000 */
[----:B------:R-:W-:Y:S01]  /*e410*/  UIMAD UR9, UR9, UR30, URZ ;  /* 0x0000001e090972a4 */ /* 0x000fe2000f8e023f */
[----:B------:R-:W-:Y:S01]  /*e420*/  IMAD.MOV.U32 R12, RZ, RZ, 0x1 ;  /* 0x00000001ff0c7424 */ /* 0x000fe200078e00ff */
[----:B------:R-:W-:Y:S01]  /*e430*/  USHF.L.U32 UR46, UR46, 0x6, URZ ;  /* 0x000000062e2e7899 */ /* 0x000fe2000800063f */
[----:B------:R-:W-:Y:S01]  /*e440*/  IMAD.MOV.U32 R13, RZ, RZ, 0x1 ;  /* 0x00000001ff0d7424 */ /* 0x000fe200078e00ff */
[----:B------:R-:W-:-:S02]  /*e450*/  UIMAD UR31, UR20, UR31, UR9 ;  /* 0x0000001f141f72a4 */ /* 0x000fc4000f8e0209 */
[----:B------:R-:W-:Y:S02]  /*e460*/  UIADD3 UR16, UR8, 0x14100, URZ ;  /* 0x0001410008107890 */ /* 0x000fe4000fffe03f */
[----:B------:R-:W-:Y:S01]  /*e470*/  UIADD3 UR53, UR53, UR31, URZ ;  /* 0x0000001f35357290 */ /* 0x000fe2000fffe03f */
[----:B--2---:R-:W-:Y:S01]  /*e480*/  IMAD.MOV.U32 R5, RZ, RZ, R8 ;  /* 0x000000ffff057224 */ /* 0x004fe200078e0008 */
[----:B------:R-:W-:Y:S01]  /*e490*/  UIADD3 UR17, UR8, 0x31610, URZ ;  /* 0x0003161008117890 */ /* 0x000fe2000fffe03f */
[----:B------:R-:W-:Y:S01]  /*e4a0*/  IMAD.MOV.U32 R7, RZ, RZ, R9 ;  /* 0x000000ffff077224 */ /* 0x000fe200078e0009 */
[----:B------:R-:W-:Y:S02]  /*e4b0*/  UIADD3 UR19, UR46, UR54, URZ ;  /* 0x000000362e137290 */ /* 0x000fe4000fffe03f */
[C---:B------:R-:W-:Y:S01]  /*e4c0*/  IADD3 R2, P1, R5.reuse, 0xf0, RZ ;  /* 0x000000f005027810 */ /* 0x040fe20007f3e0ff */
[----:B------:R-:W-:Y:S02]  /*e4d0*/  UIADD3 UR40, UR8, 0x16100, URZ ;  /* 0x0001610008287890 */ /* 0x000fe4000fffe03f */
[----:B------:R-:W-:Y:S01]  /*e4e0*/  UIMAD.WIDE.U32 UR52, UR21, UR14, UR52 ;  /* 0x0000000e153472a5 */ /* 0x000fe2000f8e0034 */
[----:B------:R-:W-:Y:S01]  /*e4f0*/  R2UR UR50, R2 ;  /* 0x00000000023272ca */ /* 0x000fe200000e0000 */
[----:B------:R-:W-:Y:S01]  /*e500*/  USHF.R.S32.HI UR9, URZ, 0x1f, UR46 ;  /* 0x0000001f3f097899 */ /* 0x000fe2000801142e */
[----:B------:R-:W-:Y:S01]  /*e510*/  IADD3 R2, P2, R5, 0x2f0, RZ ;  /* 0x000002f005027810 */ /* 0x000fe20007f5e0ff */
[----:B------:R-:W-:Y:S01]  /*e520*/  UIADD3 UR10, UP0, UR46, UR52, URZ ;  /* 0x000000342e0a7290 */ /* 0x000fe2000ff1e03f */
[----:B------:R-:W-:-:S02]  /*e530*/  UMOV UR42, 0x40 ;  /* 0x00000040002a7882 */ /* 0x000fc40000000000 */
        /* <DEDUP_REMOVED lines=8> */
[----:B------:R-:W-:Y:S01]  /*e5c0*/  ULDC.64 UR22, c[0x0][0x700] ;  /* 0x0001c00000167ab9 */ /* 0x000fe20000000a00 */
[----:B------:R-:W-:Y:S01]  /*e5d0*/  UIADD3.X UR9, UR9, UR53, UR15, UP0, !UPT ;  /* 0x0000003509097290 */ /* 0x000fe200087fe40f */
[----:B------:R-:W-:Y:S01]  /*e5e0*/  ISETP.GE.AND P1, PT, R0, R10, PT ;  /* 0x0000000a0000720c */ /* 0x000fe20003f26270 */
[----:B------:R-:W-:Y:S01]  /*e5f0*/  UIADD3 UR24, UR8, 0x18100, URZ ;  /* 0x0001810008187890 */ /* 0x000fe2000fffe03f */
[----:B------:R-:W-:Y:S01]  /*e600*/  R2UR UR51, R2 ;  /* 0x00000000023372ca */ /* 0x000fe200000e0000 */
[----:B------:R-:W-:Y:S01]  /*e610*/  UIADD3 UR32, UR8, 0x1a100, URZ ;  /* 0x0001a10008207890 */ /* 0x000fe2000fffe03f */
[----:B------:R-:W-:Y:S01]  /*e620*/  IMAD.X R2, RZ, RZ, R7, P2 ;  /* 0x000000ffff027224 */ /* 0x000fe200010e0607 */
[----:B------:R-:W-:Y:S01]  /*e630*/  UIADD3 UR48, UR8, 0x2c100, URZ ;  /* 0x0002c10008307890 */ /* 0x000fe2000fffe03f */
[----:B------:R-:W-:Y:S01]  /*e640*/  UMOV UR26, 0x80 ;  /* 0x00000080001a7882 */ /* 0x000fe20000000000 */
[----:B------:R-:W-:Y:S01]  /*e650*/  UMOV UR28, UR20 ;  /* 0x00000014001c7c82 */ /* 0x000fe20008000000 */
[----:B------:R-:W-:Y:S01]  /*e660*/  UMOV UR29, UR21 ;  /* 0x00000015001d7c82 */ /* 0x000fe20008000000 */
[----:B------:R-:W-:Y:S01]  /*e670*/  UMOV UR25, UR17 ;  /* 0x0000001100197c82 */ /* 0x000fe20008000000 */
[----:B------:R-:W-:Y:S01]  /*e680*/  UMOV UR27, UR19 ;  /* 0x00000013001b7c82 */ /* 0x000fe20008000000 */
[----:B------:R-:W-:Y:S01]  /*e690*/  R2UR UR5, R2 ;  /* 0x00000000020572ca */ /* 0x000fe200000e0000 */
[----:B------:R-:W-:Y:S01]  /*e6a0*/  UMOV UR34, 0xc0 ;  /* 0x000000c000227882 */ /* 0x000fe20000000000 */
[----:B------:R-:W-:-:S02]  /*e6b0*/  UMOV UR36, UR20 ;  /* 0x0000001400247c82 */ /* 0x000fc40008000000 */
[----:B------:R0:W-:Y:S01]  /*e6c0*/  UTMALDG.4D [UR16], [UR50], desc[UR56] ;  /* 0x00003810320075b4 */ /* 0x0001e20008019000 */
[----:B------:R-:W-:Y:S01]  /*e6d0*/  UMOV UR37, UR21 ;  /* 0x0000001500257c82 */ /* 0x000fe20008000000 */
[----:B------:R-:W-:Y:S01]  /*e6e0*/  UMOV UR33, UR17 ;  /* 0x0000001100217c82 */ /* 0x000fe20008000000 */
[----:B------:R-:W-:Y:S01]  /*e6f0*/  UMOV UR35, UR19 ;  /* 0x0000001300237c82 */ /* 0x000fe20008000000 */
[----:B------:R-:W-:Y:S01]  /*e700*/  UMOV UR49, UR17 ;  /* 0x0000001100317c82 */ /* 0x000fe20008000000 */
[----:B------:R-:W-:Y:S01]  /*e710*/  IMAD.X R2, RZ, RZ, R7, P3 ;  /* 0x000000ffff027224 */ /* 0x000fe200018e0607 */
[----:B------:R-:W-:Y:S01]  /*e720*/  UMOV UR58, 0x80 ;  /* 0x00000080003a7882 */ /* 0x000fe20000000000 */
[----:B------:R-:W-:Y:S01]  /*e730*/  UMOV UR59, UR11 ;  /* 0x0000000b003b7c82 */ /* 0x000fe20008000000 */
[----:B------:R1:W-:Y:S01]  /*e740*/  UTMALDG.4D [UR40], [UR50], desc[UR56] ;  /* 0x00003828320075b4 */ /* 0x0003e20008019000 */
[----:B------:R-:W-:Y:S01]  /*e750*/  UMOV UR60, UR12 ;  /* 0x0000000c003c7c82 */ /* 0x000fe20008000000 */
[----:B------:R-:W-:Y:S01]  /*e760*/  R2UR UR7, R2 ;  /* 0x00000000020772ca */ /* 0x000fe200000e0000 */
[----:B------:R-:W-:Y:S01]  /*e770*/  UMOV UR61, UR13 ;  /* 0x0000000d003d7c82 */ /* 0x000fe20008000000 */
[----:B------:R-:W-:Y:S01]  /*e780*/  UMOV UR52, UR12 ;  /* 0x0000000c00347c82 */ /* 0x000fe20008000000 */
[----:B------:R-:W-:Y:S01]  /*e790*/  UMOV UR53, UR13 ;  /* 0x0000000d00357c82 */ /* 0x000fe20008000000 */
[----:B------:R2:W-:Y:S01]  /*e7a0*/  UTMALDG.4D [UR24], [UR50], desc[UR56] ;  /* 0x00003818320075b4 */ /* 0x0005e20008019000 */
[----:B------:R3:W-:Y:S01]  /*e7b0*/  UTMALDG.4D [UR32], [UR50], desc[UR56] ;  /* 0x00003820320075b4 */ /* 0x0007e20008019000 */
[----:B0-----:R-:W-:Y:S01]  /*e7c0*/  UMOV UR16, 0x0 ;  /* 0x0000000000107882 */ /* 0x001fe20000000000 */
[----:B------:R-:W-:Y:S01]  /*e7d0*/  UMOV UR17, 0x10000000 ;  /* 0x1000000000117882 */ /* 0x000fe20000000000 */
[----:B-1----:R-:W-:Y:S01]  /*e7e0*/  ULEA UR40, UP0, UR10, UR22, 0x2 ;  /* 0x000000160a287291 */ /* 0x002fe2000f80103f */
[----:B------:R-:W-:Y:S01]  /*e7f0*/  UMOV UR43, UR11 ;  /* 0x0000000b002b7c82 */ /* 0x000fe20008000000 */
[----:B------:R-:W-:-:S02]  /*e800*/  UMOV UR44, UR12 ;  /* 0x0000000c002c7c82 */ /* 0x000fc40008000000 */
[----:B------:R-:W-:Y:S01]  /*e810*/  ULEA.HI.X UR41, UR10, UR23, UR9, 0x2, UP0 ;  /* 0x000000170a297291 */ /* 0x000fe200080f1409 */
[----:B------:R-:W-:Y:S02]  /*e820*/  UMOV UR45, UR13 ;  /* 0x0000000d002d7c82 */ /* 0x000fe40008000000 */
[----:B------:R-:W-:Y:S01]  /*e830*/  UMOV UR9, 0x10 ;  /* 0x0000001000097882 */ /* 0x000fe20000000000 */
[----:B--2---:R-:W-:Y:S01]  /*e840*/  UIADD3 UR24, UR8, 0x2800, URZ ;  /* 0x0000280008187890 */ /* 0x004fe2000fffe03f */
[----:B------:R-:W-:Y:S01]  /*e850*/  UMOV UR10, UR18 ;  /* 0x00000012000a7c82 */ /* 0x000fe20008000000 */
[----:B------:R-:W-:Y:S01]  /*e860*/  UMOV UR26, 0x40 ;  /* 0x00000040001a7882 */ /* 0x000fe20000000000 */
[----:B------:R-:W-:Y:S02]  /*e870*/  UMOV UR27, UR11 ;  /* 0x0000000b001b7c82 */ /* 0x000fe40008000000 */
[----:B------:R0:W-:Y:S01]  /*e880*/  UBLKCP.S.G [UR48], [UR40], UR9 ;  /* 0x00000030280073ba */ /* 0x0001e20008000209 */
[----:B------:R1:W-:Y:S01]  /*e890*/  SYNCS.ARRIVE.TRANS64 RZ, [R6+URZ+0x31600], R3 ;  /* 0x0316000306ff79a7 */ /* 0x0003e2000800003f */
[----:B------:R-:W-:Y:S01]  /*e8a0*/  UMOV UR28, UR12 ;  /* 0x0000000c001c7c82 */ /* 0x000fe20008000000 */
[----:B---3--:R-:W-:Y:S01]  /*e8b0*/  UIADD3 UR56, UR8, 0x5000, URZ ;  /* 0x0000500008387890 */ /* 0x008fe2000fffe03f */
[----:B------:R-:W-:Y:S01]  /*e8c0*/  UMOV UR29, UR13 ;  /* 0x0000000d001d7c82 */ /* 0x000fe20008000000 */
[----:B------:R-:W-:Y:S01]  /*e8d0*/  UIADD3 UR32, UR8, 0xc800, URZ ;  /* 0x0000c80008207890 */ /* 0x000fe2000fffe03f */
[----:B------:R-:W-:Y:S01]  /*e8e0*/  UMOV UR50, 0xc0 ;  /* 0x000000c000327882 */ /* 0x000fe20000000000 */
[----:B------:R-:W-:Y:S01]  /*e8f0*/  UMOV UR51, UR11 ;  /* 0x0000000b00337c82 */ /* 0x000fe20008000000 */
[----:B------:R-:W-:Y:S01]  /*e900*/  UMOV UR42, UR18 ;  /* 0x00000012002a7c82 */ /* 0x000fe20008000000 */
[----:B------:R-:W-:Y:S01]  /*e910*/  UMOV UR34, 0x40 ;  /* 0x0000004000227882 */ /* 0x000fe20000000000 */
[----:B------:R-:W-:Y:S01]  /*e920*/  UMOV UR35, UR11 ;  /* 0x0000000b00237c82 */ /* 0x000fe20008000000 */
[----:B------:R-:W-:Y:S01]  /*e930*/  UMOV UR36, UR12 ;  /* 0x0000000c00247c82 */ /* 0x000fe20008000000 */
[----:B------:R-:W-:Y:S01]  /*e940*/  UMOV UR37, UR13 ;  /* 0x0000000d00257c82 */ /* 0x000fe20008000000 */
[----:B0-----:R-:W-:-:S02]  /*e950*/  UIADD3 UR9, UR8, 0x31600, URZ ;  /* 0x0003160008097890 */ /* 0x001fc4000fffe03f */
[----:B------:R-:W-:Y:S02]  /*e960*/  UIADD3 UR48, UR8, 0x7800, URZ ;  /* 0x0000780008307890 */ /* 0x000fe4000fffe03f */
[----:B------:R-:W-:-:S03]  /*e970*/  UIADD3 UR40, UR8, 0xa000, URZ ;  /* 0x0000a00008287890 */ /* 0x000fc6000fffe03f */
[----:B------:R-:W-:Y:S01]  /*e980*/  UMOV UR25, UR9 ;  /* 0x0000000900197c82 */ /* 0x000fe20008000000 */
[----:B------:R-:W-:Y:S01]  /*e990*/  UMOV UR57, UR9 ;  /* 0x0000000900397c82 */ /* 0x000fe20008000000 */
[----:B------:R0:W-:Y:S01]  /*e9a0*/  UTMALDG.4D [UR8], [UR4], desc[UR16] ;  /* 0x00001008040075b4 */ /* 0x0001e20008019000 */
[----:B------:R-:W-:Y:S01]  /*e9b0*/  UMOV UR49, UR9 ;  /* 0x0000000900317c82 */ /* 0x000fe20008000000 */
[----:B------:R-:W-:Y:S01]  /*e9c0*/  UMOV UR41, UR9 ;  /* 0x0000000900297c82 */ /* 0x000fe20008000000 */
[----:B------:R-:W-:Y:S01]  /*e9d0*/  UMOV UR33, UR9 ;  /* 0x0000000900217c82 */ /* 0x000fe20008000000 */
[----:B------:R2:W-:Y:S01]  /*e9e0*/  UTMALDG.4D [UR24], [UR4], desc[UR16] ;  /* 0x00001018040075b4 */ /* 0x0005e20008019000 */
[----:B------:R1:W-:Y:S01]  /*e9f0*/  UTMALDG.4D [UR56], [UR4], desc[UR16] ;  /* 0x00001038040075b4 */ /* 0x0003e20008019000 */
[----:B------:R1:W-:Y:S01]  /*ea00*/  UTMALDG.4D [UR48], [UR4], desc[UR16] ;  /* 0x00001030040075b4 */ /* 0x0003e20008019000 */
[----:B0-----:R-:W-:Y:S01]  /*ea10*/  UMOV UR10, 0xc0 ;  /* 0x000000c0000a7882 */ /* 0x001fe20000000000 */
[----:B------:R1:W-:Y:S01]  /*ea20*/  UTMALDG.4D [UR40], [UR6], desc[UR16] ;  /* 0x00001028060075b4 */ /* 0x0003e20008019000 */
[----:B--2---:R-:W-:-:S02]  /*ea30*/  UIADD3 UR24, UR8, 0xf000, URZ ;  /* 0x0000f00008187890 */ /* 0x004fc4000fffe03f */
[----:B------:R-:W-:Y:S01]  /*ea40*/  UIADD3 UR8, UR8, 0x11800, URZ ;  /* 0x0001180008087890 */ /* 0x000fe2000fffe03f */
[----:B------:R-:W-:Y:S01]  /*ea50*/  UMOV UR26, 0x80 ;  /* 0x00000080001a7882 */ /* 0x000fe20000000000 */
[----:B------:R1:W-:Y:S05]  /*ea60*/  UTMALDG.4D [UR32], [UR6], desc[UR16] ;  /* 0x00001020060075b4 */ /* 0x0003ea0008019000 */
[----:B------:R1:W-:Y:S02]  /*ea70*/  UTMALDG.4D [UR24], [UR6], desc[UR16] ;  /* 0x00001018060075b4 */ /* 0x0003e40008019000 */
[----:B------:R1:W-:Y:S02]  /*ea80*/  UTMALDG.4D [UR8], [UR6], desc[UR16] ;  /* 0x00001008060075b4 */ /* 0x0003e40008019000 */
[----:B-1----:R-:W-:Y:S05]  /*ea90*/  @P1 BRA `(.L_x_596) ;  /* 0x0000000800581947 */ /* 0x002fea0003800000 */
[----:B------:R-:W0:Y:S01]  /*eaa0*/  LDC.64 R12, c[0x0][0x730] ;  /* 0x0001cc00ff0c7b82 */ /* 0x000e220000000a00 */
[----:B------:R-:W-:Y:S01]  /*eab0*/  ULDC.64 UR8, c[0x0][0x738] ;  /* 0x0001ce0000087ab9 */ /* 0x000fe20000000a00 */
[----:B------:R-:W-:Y:S01]  /*eac0*/  LOP3.LUT R16, R21, 0x1f, RZ, 0xc0, !PT ;  /* 0x0000001f15107812 */ /* 0x000fe200078ec0ff */
[----:B------:R-:W-:Y:S02]  /*ead0*/  UIMAD UR6, UR47, UR8, URZ ;  /* 0x000000082f0672a4 */ /* 0x000fe4000f8e023f */
[----:B------:R-:W-:Y:S02]  /*eae0*/  UIMAD.WIDE.U32 UR4, UR21, UR8, UR38 ;  /* 0x00000008150472a5 */ /* 0x000fe4000f8e0026 */
[----:B------:R-:W-:Y:S01]  /*eaf0*/  UIMAD UR6, UR21, UR9, UR6 ;  /* 0x00000009150672a4 */ /* 0x000fe2000f8e0206 */
[----:B------:R-:W1:Y:S03]  /*eb00*/  LDC.64 R14, c[0x0][0x728] ;  /* 0x0001ca00ff0e7b82 */ /* 0x000e660000000a00 */
[----:B------:R-:W-:Y:S01]  /*eb10*/  UIADD3 UR6, UR5, UR6, URZ ;  /* 0x0000000605067290 */ /* 0x000fe2000fffe03f */
[----:B------:R-:W-:-:S02]  /*eb20*/  IMAD.U32 R4, RZ, RZ, UR4 ;  /* 0x00000004ff047e24 */ /* 0x000fc4000f8e00ff */
[----:B------:R-:W-:Y:S01]  /*eb30*/  IMAD.U32 R5, RZ, RZ, UR5 ;  /* 0x00000005ff057e24 */ /* 0x000fe2000f8e00ff */
[----:B------:R-:W-:Y:S01]  /*eb40*/  UIMAD.WIDE.U32 UR4, UR21, UR14, UR38 ;  /* 0x0000000e150472a5 */ /* 0x000fe2000f8e0026 */
[----:B------:R-:W-:Y:S02]  /*eb50*/  IMAD.MOV.U32 R2, RZ, RZ, R4 ;  /* 0x000000ffff027224 */ /* 0x000fe400078e0004 */
[----:B------:R-:W-:Y:S01]  /*eb60*/  IMAD.U32 R3, RZ, RZ, UR6 ;  /* 0x00000006ff037e24 */ /* 0x000fe2000f8e00ff */
[----:B------:R-:W-:Y:S01]  /*eb70*/  UIADD3 UR5, UR15, UR5, URZ ;  /* 0x000000050f057290 */ /* 0x000fe2000fffe03f */
[----:B------:R-:W-:-:S03]  /*eb80*/  IMAD.MOV.U32 R4, RZ, RZ, 0x1 ;  /* 0x00000001ff047424 */ /* 0x000fc600078e00ff */
[----:B------:R-:W-:Y:S02]  /*eb90*/  UIMAD.WIDE.U32 UR4, UR20, UR30, UR4 ;  /* 0x0000001e140472a5 */ /* 0x000fe4000f8e0004 */
[----:B0-----:R-:W-:-:S04]  /*eba0*/  IMAD.WIDE.U32 R2, R12, UR20, R2 ;  /* 0x000000140c027c25 */ /* 0x001fc8000f8e0002 */
[----:B------:R-:W-:Y:S01]  /*ebb0*/  IMAD R12, R17, R12, RZ ;  /* 0x0000000c110c7224 */ /* 0x000fe200078e02ff */
[----:B------:R-:W-:Y:S01]  /*ebc0*/  IADD3 R2, P1, R2, UR46, RZ ;  /* 0x0000002e02027c10 */ /* 0x000fe2000ff3e0ff */
[----:B------:R-:W-:Y:S02]  /*ebd0*/  UIADD3 UR46, UR46, 0x40, URZ ;  /* 0x000000402e2e7890 */ /* 0x000fe4000fffe03f */
[----:B------:R-:W-:Y:S02]  /*ebe0*/  IMAD R13, R13, UR20, R12 ;  /* 0x000000140d0d7c24 */ /* 0x000fe4000f8e020c */
[----:B------:R-:W-:Y:S01]  /*ebf0*/  USHF.R.S32.HI UR6, URZ, 0x1f, UR46 ;  /* 0x0000001f3f067899 */ /* 0x000fe2000801142e */
[----:B------:R-:W-:Y:S01]  /*ec00*/  IMAD.MOV.U32 R12, RZ, RZ, RZ ;  /* 0x000000ffff0c7224 */ /* 0x000fe200078e00ff */
[----:B------:R-:W-:Y:S01]  /*ec10*/  UIADD3 UR46, UP0, UR46, UR4, URZ ;  /* 0x000000042e2e7290 */ /* 0x000fe2000ff1e03f */
[----:B------:R-:W-:Y:S01]  /*ec20*/  IMAD.X R3, R3, 0x1, R13, P1 ;  /* 0x0000000103037824 */ /* 0x000fe200008e060d */
[----:B-1----:R-:W-:Y:S01]  /*ec30*/  LEA R14, P1, R2, R14, 0x2 ;  /* 0x0000000e020e7211 */ /* 0x002fe200078210ff */
[----:B------:R-:W-:Y:S01]  /*ec40*/  IMAD.MOV.U32 R13, RZ, RZ, 0x1 ;  /* 0x00000001ff0d7424 */ /* 0x000fe200078e00ff */
[----:B------:R-:W-:-:S02]  /*ec50*/  UIADD3.X UR6, UR6, UR31, UR5, UP0, !UPT ;  /* 0x0000001f06067290 */ /* 0x000fc400087fe405 */
[----:B------:R-:W-:Y:S01]  /*ec60*/  ULEA UR22, UP0, UR46, UR22, 0x2 ;  /* 0x000000162e167291 */ /* 0x000fe2000f80103f */
[----:B------:R-:W-:Y:S01]  /*ec70*/  LEA.HI.X R15, R2, R15, R3, 0x2, P1 ;  /* 0x0000000f020f7211 */ /* 0x000fe200008f1403 */
[----:B------:R-:W-:Y:S02]  /*ec80*/  IMAD.U32 R3, RZ, RZ, UR19 ;  /* 0x00000013ff037e24 */ /* 0x000fe4000f8e00ff */
[----:B------:R-:W-:Y:S02]  /*ec90*/  ULEA.HI.X UR23, UR46, UR23, UR6, 0x2, UP0 ;  /* 0x000000172e177291 */ /* 0x000fe400080f1406 */
[----:B------:R-:W-:-:S04]  /*eca0*/  IMAD.U32 R18, RZ, RZ, UR22 ;  /* 0x00000016ff127e24 */ /* 0x000fc8000f8e00ff */
[----:B------:R-:W-:-:S07]  /*ecb0*/  IMAD.U32 R19, RZ, RZ, UR23 ;  /* 0x00000017ff137e24 */ /* 0x000fce000f8e00ff */
.L_x_601:
[----:B------:R-:W-:-:S04]  /*ecc0*/  SHF.L.U32 R5, R13, 0x1f, RZ ;  /* 0x0000001f0d057819 */ /* 0x000fc800000006ff */
[----:B------:R-:W0:Y:S02]  /*ecd0*/  SYNCS.PHASECHK.TRANS64.TRYWAIT P1, [R6+URZ+0x31638], R5 ;  /* 0x03163805060075a7 */ /* 0x000e24000802017f */
[----:B0-----:R-:W-:Y:S05]  /*ece0*/  @!P1 BRA `(.L_x_597) ;  /* 0x0000000c00d89947 */ /* 0x001fea0003800000 */
.L_x_610:
[----:B------:R-:W-:Y:S05]  /*ecf0*/  @P0 BRA `(.L_x_598) ;  /* 0x0000000000140947 */ /* 0x000fea0003800000 */
[----:B------:R-:W-:Y:S01]  /*ed00*/  ISETP.NE.AND P1, PT, R16, RZ, PT ;  /* 0x000000ff1000720c */ /* 0x000fe20003f25270 */
[----:B0-----:R-:W-:-:S04]  /*ed10*/  IMAD.MOV.U32 R5, RZ, RZ, 0x8100 ;  /* 0x00008100ff057424 */ /* 0x001fc800078e00ff */
[----:B------:R1:W-:Y:S08]  /*ed20*/  SYNCS.ARRIVE.TRANS64 RZ, [R6+URZ+0x31630], R5 ;  /* 0x0316300506ff79a7 */ /* 0x0003f0000800003f */
[----:B------:R-:W-:Y:S05]  /*ed30*/  @!P1 BRA `(.L_x_598) ;  /* 0x0000000000049947 */ /* 0x000fea0003800000 */
[----:B------:R-:W-:Y:S01]  /*ed40*/  BPT.TRAP 0x1 ;  /* 0x000000040000795c */ /* 0x000fe20000300000 */
.L_x_598:
[----:B01----:R-:W-:Y:S01]  /*ed50*/  IMAD.MOV.U32 R5, RZ, RZ, R8 ;  /* 0x000000ffff057224 */ /* 0x003fe200078e0008 */
        /* <DEDUP_REMOVED lines=10> */
[----:B------:R-:W-:Y:S01]  /*ee00*/  ISETP.NE.AND P1, PT, R12, 0x2, PT ;  /* 0x000000020c00780c */ /* 0x000fe20003f25270 */
[----:B------:R-:W-:Y:S01]  /*ee10*/  UMOV UR34, 0x40 ;  /* 0x0000004000227882 */ /* 0x000fe20000000000 */
[----:B------:R-:W-:Y:S01]  /*ee20*/  R2UR UR4, R14 ;  /* 0x000000000e0472ca */ /* 0x000fe200000e0000 */
[----:B------:R-:W-:Y:S01]  /*ee30*/  UIADD3 UR16, UR14, 0x24100, URZ ;  /* 0x000241000e107890 */ /* 0x000fe2000fffe03f */
[----:B------:R-:W-:Y:S01]  /*ee40*/  R2UR UR7, R2 ;  /* 0x00000000020772ca */ /* 0x000fe200000e0000 */
[----:B------:R-:W-:Y:S01]  /*ee50*/  UIADD3 UR17, UR14, 0x31630, URZ ;  /* 0x000316300e117890 */ /* 0x000fe2000fffe03f */
[----:B------:R-:W-:Y:S01]  /*ee60*/  R2UR UR5, R15 ;  /* 0x000000000f0572ca */ /* 0x000fe200000e0000 */
[----:B------:R-:W-:Y:S01]  /*ee70*/  UIADD3 UR32, UR14, 0x26100, URZ ;  /* 0x000261000e207890 */ /* 0x000fe2000fffe03f */
[----:B------:R-:W-:Y:S01]  /*ee80*/  SEL R2, RZ, 0x1, P1 ;  /* 0x00000001ff027807 */ /* 0x000fe20000800000 */
[----:B------:R-:W-:Y:S01]  /*ee90*/  UIADD3 UR24, UR14, 0x28100, URZ ;  /* 0x000281000e187890 */ /* 0x000fe2000fffe03f */
[----:B------:R-:W-:Y:S01]  /*eea0*/  SEL R12, R12, RZ, P1 ;  /* 0x000000ff0c0c7207 */ /* 0x000fe20000800000 */
[----:B------:R-:W-:Y:S01]  /*eeb0*/  UMOV UR36, UR20 ;  /* 0x0000001400247c82 */ /* 0x000fe20008000000 */
[----:B------:R-:W-:Y:S01]  /*eec0*/  LOP3.LUT R4, R4, R2, RZ, 0x3c, !PT ;  /* 0x0000000204047212 */ /* 0x000fe200078e3cff */
[----:B------:R-:W-:Y:S01]  /*eed0*/  UMOV UR37, UR21 ;  /* 0x0000001500257c82 */ /* 0x000fe20008000000 */
[----:B------:R-:W-:Y:S01]  /*eee0*/  UMOV UR35, UR19 ;  /* 0x0000001300237c82 */ /* 0x000fe20008000000 */
[----:B------:R-:W-:Y:S01]  /*eef0*/  UMOV UR33, UR17 ;  /* 0x0000001100217c82 */ /* 0x000fe20008000000 */
[----:B------:R-:W-:Y:S01]  /*ef00*/  UMOV UR26, 0x80 ;  /* 0x00000080001a7882 */ /* 0x000fe20000000000 */
[----:B------:R0:W-:Y:S01]  /*ef10*/  UTMALDG.4D [UR16], [UR6], desc[UR8] ;  /* 0x00000810060075b4 */ /* 0x0001e20008019000 */
[----:B------:R-:W-:Y:S01]  /*ef20*/  UMOV UR28, UR20 ;  /* 0x00000014001c7c82 */ /* 0x000fe20008000000 */
[----:B------:R-:W-:Y:S01]  /*ef30*/  UMOV UR29, UR21 ;  /* 0x00000015001d7c82 */ /* 0x000fe20008000000 */
[----:B------:R-:W-:Y:S01]  /*ef40*/  UMOV UR27, UR19 ;  /* 0x00000013001b7c82 */ /* 0x000fe20008000000 */
[----:B------:R-:W-:Y:S01]  /*ef50*/  UMOV UR25, UR17 ;  /* 0x0000001100197c82 */ /* 0x000fe20008000000 */
[----:B------:R-:W-:Y:S01]  /*ef60*/  IMAD R20, R12, 0x8, R6 ;  /* 0x000000080c147824 */ /* 0x000fe200078e0206 */
[----:B------:R-:W-:Y:S01]  /*ef70*/  SHF.L.U32 R2, R4, 0x1f, RZ ;  /* 0x0000001f04027819 */ /* 0x000fe200000006ff */
[----:B------:R-:W-:Y:S01]  /*ef80*/  UMOV UR10, 0x10 ;  /* 0x00000010000a7882 */ /* 0x000fe20000000000 */
[----:B------:R1:W-:Y:S01]  /*ef90*/  UTMALDG.4D [UR32], [UR6], desc[UR8] ;  /* 0x00000820060075b4 */ /* 0x0003e20008019000 */
[----:B------:R-:W-:Y:S01]  /*efa0*/  UMOV UR15, UR17 ;  /* 0x00000011000f7c82 */ /* 0x000fe20008000000 */
[----:B------:R-:W-:Y:S01]  /*efb0*/  ISETP.NE.AND P2, PT, R11, RZ, PT ;  /* 0x000000ff0b00720c */ /* 0x000fe20003f45270 */
[----:B------:R1:W-:Y:S01]  /*efc0*/  UTMALDG.4D [UR24], [UR6], desc[UR8] ;  /* 0x00000818060075b4 */ /* 0x0003e20008019000 */
[----:B0-----:R-:W-:-:S02]  /*efd0*/  UIADD3 UR16, UR14, 0x2a100, URZ ;  /* 0x0002a1000e107890 */ /* 0x001fc4000fffe03f */
[----:B------:R-:W-:Y:S01]  /*efe0*/  UIADD3 UR14, UR14, 0x2c300, URZ ;  /* 0x0002c3000e0e7890 */ /* 0x000fe2000fffe03f */
[----:B------:R-:W-:-:S06]  /*eff0*/  UMOV UR18, 0xc0 ;  /* 0x000000c000127882 */ /* 0x000fcc0000000000 */
[----:B------:R1:W-:Y:S02]  /*f000*/  UTMALDG.4D [UR16], [UR6], desc[UR8] ;  /* 0x00000810060075b4 */ /* 0x0003e40008019000 */
[----:B------:R1:W-:Y:S01]  /*f010*/  UBLKCP.S.G [UR14], [UR4], UR10 ;  /* 0x0000000e040073ba */ /* 0x0003e2000800020a */
[----:B------:R-:W0:Y:S02]  /*f020*/  SYNCS.PHASECHK.TRANS64.TRYWAIT P1, [R20+URZ+0x31620], R2 ;  /* 0x03162002140075a7 */ /* 0x000e24000802017f */
[----:B01----:R-:W-:Y:S05]  /*f030*/  @!P1 BRA `(.L_x_599) ;  /* 0x0000000c00189947 */ /* 0x003fea0003800000 */
.L_x_612:
[----:B------:R-:W-:Y:S01]  /*f040*/  LOP3.LUT R13, R13, 0x1, RZ, 0x3c, !PT ;  /* 0x000000010d0d7812 */ /* 0x000fe200078e3cff */
[----:B------:R-:W-:Y:S06]  /*f050*/  @P2 BRA `(.L_x_600) ;  /* 0x0000000000142947 */ /* 0x000fec0003800000 */
[----:B------:R-:W-:Y:S01]  /*f060*/  ISETP.NE.AND P1, PT, R16, RZ, PT ;  /* 0x000000ff1000720c */ /* 0x000fe20003f25270 */
[----:B0-----:R-:W-:-:S04]  /*f070*/  IMAD.MOV.U32 R2, RZ, RZ, 0x8100 ;  /* 0x00008100ff027424 */ /* 0x001fc800078e00ff */
[----:B------:R1:W-:Y:S08]  /*f080*/  SYNCS.ARRIVE.TRANS64 RZ, [R20+URZ+0x31610], R2 ;  /* 0x0316100214ff79a7 */ /* 0x0003f0000800003f */
[----:B------:R-:W-:Y:S05]  /*f090*/  @!P1 BRA `(.L_x_600) ;  /* 0x0000000000049947 */ /* 0x000fea0003800000 */
[----:B------:R-:W-:Y:S01]  /*f0a0*/  BPT.TRAP 0x1 ;  /* 0x000000040000795c */ /* 0x000fe20000300000 */
.L_x_600:
[--C-:B01----:R-:W-:Y:S01]  /*f0b0*/  IMAD R2, R12, 0x8000, R6.reuse ;  /* 0x000080000c027824 */ /* 0x103fe200078e0206 */
        /* <DEDUP_REMOVED lines=15> */
[----:B------:R-:W-:Y:S01]  /*f1b0*/  UIADD3 UR41, UR41, 0x31610, URZ ;  /* 0x0003161029297890 */ /* 0x000fe2000fffe03f */
        /* <DEDUP_REMOVED lines=9> */
[----:B------:R-:W-:Y:S01]  /*f250*/  IMAD.U32 R3, RZ, RZ, UR43 ;  /* 0x0000002bff037e24 */ /* 0x000fe2000f8e00ff */
[----:B------:R-:W-:Y:S01]  /*f260*/  UMOV UR45, UR21 ;  /* 0x00000015002d7c82 */ /* 0x000fe20008000000 */
        /* <DEDUP_REMOVED lines=8> */
[----:B------:R0:W-:Y:S01]  /*f2f0*/  UTMALDG.4D [UR40], [UR4], desc[UR6] ;  /* 0x00000628040075b4 */ /* 0x0001e20008019000 */
[----:B------:R-:W-:Y:S01]  /*f300*/  UIADD3 UR8, UR8, 0x2c100, URZ ;  /* 0x0002c10008087890 */ /* 0x000fe2000fffe03f */
[----:B------:R-:W-:Y:S01]  /*f310*/  IMAD.X R15, RZ, RZ, R15, P2 ;  /* 0x000000ffff0f7224 */ /* 0x000fe200010e060f */
[----:B------:R-:W-:Y:S01]  /*f320*/  UMOV UR25, UR41 ;  /* 0x0000002900197c82 */ /* 0x000fe20008000000 */
[----:B------:R-:W-:Y:S01]  /*f330*/  UMOV UR27, UR43 ;  /* 0x0000002b001b7c82 */ /* 0x000fe20008000000 */
[----:B------:R-:W-:Y:S01]  /*f340*/  UMOV UR18, 0xc0 ;  /* 0x000000c000127882 */ /* 0x000fe20000000000 */
[----:B------:R-:W-:Y:S01]  /*f350*/  UMOV UR17, UR41 ;  /* 0x0000002900117c82 */ /* 0x000fe20008000000 */
[----:B------:R-:W-:Y:S01]  /*f360*/  UMOV UR19, UR43 ;  /* 0x0000002b00137c82 */ /* 0x000fe20008000000 */
[----:B------:R0:W-:Y:S01]  /*f370*/  UTMALDG.4D [UR32], [UR4], desc[UR6] ;  /* 0x00000620040075b4 */ /* 0x0001e20008019000 */
[----:B------:R-:W-:Y:S01]  /*f380*/  UMOV UR10, 0x10 ;  /* 0x00000010000a7882 */ /* 0x000fe20000000000 */
[----:B------:R-:W-:Y:S01]  /*f390*/  UMOV UR9, UR41 ;  /* 0x0000002900097c82 */ /* 0x000fe20008000000 */
[----:B------:R-:W-:Y:S01]  /*f3a0*/  IMAD.X R19, RZ, RZ, R19, P3 ;  /* 0x000000ffff137224 */ /* 0x000fe200018e0613 */
[----:B------:R0:W-:Y:S01]  /*f3b0*/  UTMALDG.4D [UR24], [UR4], desc[UR6] ;  /* 0x00000618040075b4 */ /* 0x0001e20008019000 */
[----:B------:R0:W-:Y:S01]  /*f3c0*/  UTMALDG.4D [UR16], [UR4], desc[UR6] ;  /* 0x00000610040075b4 */ /* 0x0001e20008019000 */
[----:B------:R0:W-:Y:S02]  /*f3d0*/  UBLKCP.S.G [UR8], [UR14], UR10 ;  /* 0x000000080e0073ba */ /* 0x0001e4000800020a */
[----:B0-----:R-:W-:Y:S05]  /*f3e0*/  @!P1 BRA `(.L_x_601) ;  /* 0xfffffff800349947 */ /* 0x001fea000383ffff */
[----:B------:R-:W-:-:S07]  /*f3f0*/  VIADD R12, R12, 0x1 ;  /* 0x000000010c0c7836 */ /* 0x000fce0000000000 */
.L_x_596:
[----:B------:R-:W-:Y:S01]  /*f400*/  SHF.L.U32 R16, R13, 0x1f, RZ ;  /* 0x0000001f0d107819 */ /* 0x000fe200000006ff */
[----:B------:R-:W0:Y:S01]  /*f410*/  LDC.64 R10, c[0x0][0x730] ;  /* 0x0001cc00ff0a7b82 */ /* 0x000e220000000a00 */
[----:B------:R-:W-:Y:S02]  /*f420*/  IMAD.U32 R14, RZ, RZ, UR38 ;  /* 0x00000026ff0e7e24 */ /* 0x000fe4000f8e00ff */
[----:B------:R-:W-:Y:S02]  /*f430*/  IMAD.U32 R2, RZ, RZ, UR38 ;  /* 0x00000026ff027e24 */ /* 0x000fe4000f8e00ff */
[----:B------:R-:W-:Y:S02]  /*f440*/  IMAD.MOV.U32 R2, RZ, RZ, R14 ;  /* 0x000000ffff027224 */ /* 0x000fe400078e000e */
[----:B------:R-:W-:Y:S01]  /*f450*/  IMAD.U32 R3, RZ, RZ, UR39 ;  /* 0x00000027ff037e24 */ /* 0x000fe2000f8e00ff */
[----:B------:R-:W1:Y:S01]  /*f460*/  SYNCS.PHASECHK.TRANS64.TRYWAIT P1, [R6+URZ+0x31638], R16 ;  /* 0x03163810060075a7 */ /* 0x000e62000802017f */
[----:B------:R-:W-:Y:S01]  /*f470*/  IMAD.U32 R15, RZ, RZ, UR39 ;  /* 0x00000027ff0f7e24 */ /* 0x000fe2000f8e00ff */
[----:B------:R-:W2:Y:S01]  /*f480*/  LDC.64 R8, c[0x0][0x738] ;  /* 0x0001ce00ff087b82 */ /* 0x000ea20000000a00 */
[----:B0-----:R-:W-:-:S02]  /*f490*/  IMAD R14, R17, R10, RZ ;  /* 0x0000000a110e7224 */ /* 0x001fc400078e02ff */
[----:B------:R-:W-:-:S04]  /*f4a0*/  IMAD.WIDE.U32 R2, R10, UR20, R2 ;  /* 0x000000140a027c25 */ /* 0x000fc8000f8e0002 */
[----:B------:R-:W-:-:S04]  /*f4b0*/  IMAD R11, R11, UR20, R14 ;  /* 0x000000140b0b7c24 */ /* 0x000fc8000f8e020e */
[----:B------:R-:W-:Y:S02]  /*f4c0*/  IMAD.IADD R3, R11, 0x1, R3 ;  /* 0x000000010b037824 */ /* 0x000fe400078e0203 */
[C---:B--2---:R-:W-:Y:S02]  /*f4d0*/  IMAD R10, R8.reuse, UR47, RZ ;  /* 0x0000002f080a7c24 */ /* 0x044fe4000f8e02ff */
[----:B------:R-:W-:-:S04]  /*f4e0*/  IMAD.WIDE.U32 R2, R8, UR21, R2 ;  /* 0x0000001508027c25 */ /* 0x000fc8000f8e0002 */
[----:B------:R-:W-:Y:S01]  /*f4f0*/  IMAD R9, R9, UR21, R10 ;  /* 0x0000001509097c24 */ /* 0x000fe2000f8e020a */
[----:B-1----:R-:W-:Y:S06]  /*f500*/  @!P1 BRA `(.L_x_602) ;  /* 0x0000000400fc9947 */ /* 0x002fec0003800000 */
.L_x_613:
[----:B------:R-:W-:Y:S01]  /*f510*/  IMAD.IADD R8, R9, 0x1, R3 ;  /* 0x0000000109087824 */ /* 0x000fe200078e0203 */
[----:B------:R-:W-:Y:S06]  /*f520*/  @P0 BRA `(.L_x_603) ;  /* 0x0000000000140947 */ /* 0x000fec0003800000 */
[----:B------:R-:W-:Y:S01]  /*f530*/  LOP3.LUT P0, RZ, R21, 0x1f, RZ, 0xc0, !PT ;  /* 0x0000001f15ff7812 */ /* 0x000fe2000780c0ff */
[----:B------:R-:W-:-:S04]  /*f540*/  IMAD.MOV.U32 R9, RZ, RZ, 0x8100 ;  /* 0x00008100ff097424 */ /* 0x000fc800078e00ff */
[----:B------:R1:W-:Y:S08]  /*f550*/  SYNCS.ARRIVE.TRANS64 RZ, [R6+URZ+0x31630], R9 ;  /* 0x0316300906ff79a7 */ /* 0x0003f0000800003f */
[----:B------:R-:W-:Y:S05]  /*f560*/  @!P0 BRA `(.L_x_603) ;  /* 0x0000000000048947 */ /* 0x000fea0003800000 */
[----:B------:R-:W-:Y:S01]  /*f570*/  BPT.TRAP 0x1 ;  /* 0x000000040000795c */ /* 0x000fe20000300000 */
.L_x_603:
[----:B------:R-:W-:Y:S01]  /*f580*/  R2UR UR43, R0 ;  /* 0x00000000002b72ca */ /* 0x000fe200000e0000 */
[----:B------:R-:W-:Y:S01]  /*f590*/  ULDC.64 UR14, c[0x0][0x728] ;  /* 0x0001ca00000e7ab9 */ /* 0x000fe20000000a00 */
[----:B------:R-:W-:Y:S01]  /*f5a0*/  R2UR UR6, R2 ;  /* 0x00000000020672ca */ /* 0x000fe200000e0000 */
[----:B------:R-:W-:Y:S01]  /*f5b0*/  UMOV UR9, 0x14f00000 ;  /* 0x14f0000000097882 */ /* 0x000fe20000000000 */
[----:B------:R-:W-:Y:S01]  /*f5c0*/  R2UR UR7, R3 ;  /* 0x00000000030772ca */ /* 0x000fe200000e0000 */
[----:B------:R-:W-:Y:S01]  /*f5d0*/  UMOV UR42, URZ ;  /* 0x0000003f002a7c82 */ /* 0x000fe20008000000 */
[----:B------:R-:W-:Y:S01]  /*f5e0*/  R2UR UR8, R8 ;  /* 0x00000000080872ca */ /* 0x000fe200000e0000 */
[----:B------:R-:W-:Y:S01]  /*f5f0*/  UMOV UR44, UR20 ;  /* 0x00000014002c7c82 */ /* 0x000fe20008000000 */
[----:B------:R-:W-:Y:S01]  /*f600*/  IADD3 R5, P0, R5, 0x1f0, RZ ;  /* 0x000001f005057810 */ /* 0x000fe20007f1e0ff */
[----:B------:R-:W-:Y:S01]  /*f610*/  UMOV UR45, UR21 ;  /* 0x00000015002d7c82 */ /* 0x000fe20008000000 */
[----:B------:R-:W-:Y:S01]  /*f620*/  R2UR UR10, R6 ;  /* 0x00000000060a72ca */ /* 0x000fe200000e0000 */
[----:B------:R-:W-:Y:S01]  /*f630*/  UMOV UR34, 0x40 ;  /* 0x0000004000227882 */ /* 0x000fe20000000000 */
[----:B------:R-:W-:Y:S01]  /*f640*/  R2UR UR4, R5 ;  /* 0x00000000050472ca */ /* 0x000fe200000e0000 */
[----:B------:R-:W-:Y:S01]  /*f650*/  USHF.L.U32 UR43, UR43, 0x6, URZ ;  /* 0x000000062b2b7899 */ /* 0x000fe2000800063f */
[----:B------:R-:W-:Y:S01]  /*f660*/  IMAD.X R7, RZ, RZ, R7, P0 ;  /* 0x000000ffff077224 */ /* 0x000fe200000e0607 */
[----:B------:R-:W-:Y:S01]  /*f670*/  UMOV UR36, UR20 ;  /* 0x0000001400247c82 */ /* 0x000fe20008000000 */
[----:B------:R-:W-:Y:S01]  /*f680*/  UMOV UR37, UR21 ;  /* 0x0000001500257c82 */ /* 0x000fe20008000000 */
[----:B------:R-:W-:Y:S01]  /*f690*/  UIADD3 UR7, UP0, UR43, UR6, URZ ;  /* 0x000000062b077290 */ /* 0x000fe2000ff1e03f */
[----:B------:R-:W-:Y:S01]  /*f6a0*/  ISETP.NE.AND P0, PT, R12, 0x2, PT ;  /* 0x000000020c00780c */ /* 0x000fe20003f05270 */
[----:B------:R-:W-:Y:S01]  /*f6b0*/  UMOV UR26, 0x80 ;  /* 0x00000080001a7882 */ /* 0x000fe20000000000 */
[----:B------:R-:W-:Y:S01]  /*f6c0*/  R2UR UR5, R7 ;  /* 0x00000000070572ca */ /* 0x000fe200000e0000 */
[----:B------:R-:W-:Y:S01]  /*f6d0*/  ULEA.HI.X.SX32 UR8, UR43, UR8, 0x1, UP0 ;  /* 0x000000082b087291 */ /* 0x000fe200080f0e3f */
[----:B------:R-:W-:Y:S01]  /*f6e0*/  SEL R3, RZ, 0x1, P0 ;  /* 0x00000001ff037807 */ /* 0x000fe20000000000 */
[----:B------:R-:W-:Y:S01]  /*f6f0*/  ULEA UR6, UP0, UR7, UR14, 0x2 ;  /* 0x0000000e07067291 */ /* 0x000fe2000f80103f */
[----:B------:R-:W-:Y:S01]  /*f700*/  LOP3.LUT R13, R13, 0x1, RZ, 0x3c, !PT ;  /* 0x000000010d0d7812 */ /* 0x000fe200078e3cff */
[----:B------:R-:W-:Y:S01]  /*f710*/  UIADD3 UR40, UR10, 0x24100, URZ ;  /* 0x000241000a287890 */ /* 0x000fe2000fffe03f */
[----:B------:R-:W-:Y:S01]  /*f720*/  LOP3.LUT R4, R4, R3, RZ, 0x3c, !PT ;  /* 0x0000000304047212 */ /* 0x000fe200078e3cff */
[----:B------:R-:W-:Y:S01]  /*f730*/  UIADD3 UR41, UR10, 0x31630, URZ ;  /* 0x000316300a297890 */ /* 0x000fe2000fffe03f */
[----:B------:R-:W-:Y:S01]  /*f740*/  SEL R12, R12, RZ, P0 ;  /* 0x000000ff0c0c7207 */ /* 0x000fe20000000000 */
[----:B------:R-:W-:-:S02]  /*f750*/  UIADD3 UR43, UR43, UR54, URZ ;  /* 0x000000362b2b7290 */ /* 0x000fc4000fffe03f */
[----:B------:R-:W-:Y:S02]  /*f760*/  UIADD3 UR32, UR10, 0x26100, URZ ;  /* 0x000261000a207890 */ /* 0x000fe4000fffe03f */
[----:B------:R-:W-:Y:S02]  /*f770*/  UIADD3 UR24, UR10, 0x28100, URZ ;  /* 0x000281000a187890 */ /* 0x000fe4000fffe03f */
[----:B------:R-:W-:Y:S02]  /*f780*/  UIADD3 UR16, UR10, 0x2a100, URZ ;  /* 0x0002a1000a107890 */ /* 0x000fe4000fffe03f */
[----:B------:R-:W-:Y:S02]  /*f790*/  ULEA.HI.X UR7, UR7, UR15, UR8, 0x2, UP0 ;  /* 0x0000000f07077291 */ /* 0x000fe400080f1408 */
[----:B------:R-:W-:Y:S01]  /*f7a0*/  UIADD3 UR14, UR10, 0x2c300, URZ ;  /* 0x0002c3000a0e7890 */ /* 0x000fe2000fffe03f */
[----:B------:R-:W-:Y:S01]  /*f7b0*/  UMOV UR8, 0x0 ;  /* 0x0000000000087882 */ /* 0x000fe20000000000 */
[----:B------:R-:W-:Y:S01]  /*f7c0*/  UMOV UR33, UR41 ;  /* 0x0000002900217c82 */ /* 0x000fe20008000000 */
        /* <DEDUP_REMOVED lines=15> */
[----:B---3--:R-:W-:Y:S01]  /*f8c0*/  NOP ;  /* 0x0000000000007918 */ /* 0x008fe20000000000 */
.L_x_589:
[----:B------:R-:W-:Y:S05]  /*f8d0*/  WARPSYNC.ALL ;  /* 0x0000000000007948 */ /* 0x000fea0003800000 */
[----:B------:R-:W-:-:S13]  /*f8e0*/  ELECT P0, URZ, PT ;  /* 0x00000000003f782f */ /* 0x000fda0003800000 */
[----:B------:R-:W-:Y:S05]  /*f8f0*/  @!P0 BRA `(.L_x_480) ;  /* 0x00000000007c8947 */ /* 0x000fea0003800000 */
[----:B------:R-:W3:Y:S02]  /*f900*/  LDL R0, [R1] ;  /* 0x0000000001007983 */ /* 0x000ee40000100800 */
[----:B---3--:R-:W-:-:S13]  /*f910*/  R2UR UR4, R0 ;  /* 0x00000000000472ca */ /* 0x008fda00000e0000 */
[----:B------:R-:W-:-:S06]  /*f920*/  ULOP3.LUT UR4, UR4, 0x2, URZ, 0xfc, !UPT ;  /* 0x0000000204047892 */ /* 0x000fcc000f8efc3f */
[----:B------:R-:W-:-:S05]  /*f930*/  IMAD.U32 R0, RZ, RZ, UR4 ;  /* 0x00000004ff007e24 */ /* 0x000fca000f8e00ff */
[----:B------:R-:W-:-:S13]  /*f940*/  ISETP.NE.AND P1, PT, R0, 0x3, PT ;  /* 0x000000030000780c */ /* 0x000fda0003f25270 */
[----:B------:R-:W-:Y:S05]  /*f950*/  @!P1 BRA `(.L_x_604) ;  /* 0x0000000000049947 */ /* 0x000fea0003800000 */
[----:B--2---:R-:W-:Y:S01]  /*f960*/  BPT.TRAP 0x1 ;  /* 0x000000040000795c */ /* 0x004fe20000300000 */
.L_x_604:
        /* <DEDUP_REMOVED lines=8> */
.L_x_614:
        /* <DEDUP_REMOVED lines=9> */
.L_x_615:
[----:B------:R-:W-:Y:S05]  /*fa80*/  @!P1 BRA `(.L_x_607) ;  /* 0x0000000000049947 */ /* 0x000fea0003800000 */
[----:B--2---:R-:W-:Y:S01]  /*fa90*/  BPT.TRAP 0x1 ;  /* 0x000000040000795c */ /* 0x004fe20000300000 */
.L_x_607:
[----:B------:R-:W-:-:S07]  /*faa0*/  SHF.L.U32 R13, R13, 0x1f, RZ ;  /* 0x0000001f0d0d7819 */ /* 0x000fce00000006ff */
.L_x_608:
[----:B----4-:R4:W0:Y:S02]  /*fab0*/  SYNCS.PHASECHK.TRANS64.TRYWAIT P0, [R2+URZ+0x31638], R13 ;  /* 0x0316380d020075a7 */ /* 0x010824000800017f */
[----:B0-----:R-:W-:Y:S05]  /*fac0*/  @!P0 NANOSLEEP.SYNCS 0x989680 ;  /* 0x009896800000895d */ /* 0x001fea0003900000 */
[----:B------:R-:W0:Y:S02]  /*fad0*/  @!P0 SYNCS.PHASECHK.TRANS64 P0, [R2+URZ+0x31638], R13 ;  /* 0x0316380d020085a7 */ /* 0x000e24000800007f */
[----:B0-----:R-:W-:Y:S05]  /*fae0*/  @!P0 BRA `(.L_x_608) ;  /* 0xfffffffc00f08947 */ /* 0x001fea000383ffff */
.L_x_480:
[----:B--2---:R-:W-:Y:S05]  /*faf0*/  BSYNC B0 ;  /* 0x0000000000007941 */ /* 0x004fea0003800000 */
.L_x_474:
[----:B------:R-:W-:Y:S05]  /*fb00*/  EXIT ;  /* 0x000000000000794d */ /* 0x000fea0003800000 */
.L_x_487:
[----:B0-----:R0:W1:Y:S02]  /*fb10*/  SYNCS.PHASECHK.TRANS64.TRYWAIT P0, [R17+URZ+0x31600], R12 ;  /* 0x0316000c110075a7 */ /* 0x001064000800017f */
[----:B-1----:R-:W-:Y:S05]  /*fb20*/  @!P0 NANOSLEEP.SYNCS 0x989680 ;  /* 0x009896800000895d */ /* 0x002fea0003900000 */
[----:B------:R-:W1:Y:S02]  /*fb30*/  @!P0 SYNCS.PHASECHK.TRANS64 P0, [R17+URZ+0x31600], R12 ;  /* 0x0316000c110085a7 */ /* 0x000e64000800007f */
[----:B-1----:R-:W-:Y:S05]  /*fb40*/  @!P0 BRA `(.L_x_487) ;  /* 0xfffffffc00f08947 */ /* 0x002fea000383ffff */
[----:B------:R-:W-:Y:S05]  /*fb50*/  BRA `(.L_x_486) ;  /* 0xffffff1400b07947 */ /* 0x000fea000383ffff */
.L_x_491:
[----:B-1----:R1:W2:Y:S02]  /*fb60*/  SYNCS.PHASECHK.TRANS64.TRYWAIT P0, [R16+URZ+0x31610], R9 ;  /* 0x03161009100075a7 */ /* 0x0022a4000800017f */
[----:B--2---:R-:W-:Y:S05]  /*fb70*/  @!P0 NANOSLEEP.SYNCS 0x989680 ;  /* 0x009896800000895d */ /* 0x004fea0003900000 */
[----:B------:R-:W2:Y:S02]  /*fb80*/  @!P0 SYNCS.PHASECHK.TRANS64 P0, [R16+URZ+0x31610], R9 ;  /* 0x03161009100085a7 */ /* 0x000ea4000800007f */
[----:B--2---:R-:W-:Y:S05]  /*fb90*/  @!P0 BRA `(.L_x_491) ;  /* 0xfffffffc00f08947 */ /* 0x004fea000383ffff */
[----:B------:R-:W-:Y:S05]  /*fba0*/  BRA `(.L_x_490) ;  /* 0xffffff2000447947 */ /* 0x000fea000383ffff */
.L_x_495:
[----:B---3--:R3:W4:Y:S02]  /*fbb0*/  SYNCS.PHASECHK.TRANS64.TRYWAIT P0, [R17+URZ+0x31630], R10 ;  /* 0x0316300a110075a7 */ /* 0x008724000800017f */
[----:B----4-:R-:W-:Y:S05]  /*fbc0*/  @!P0 NANOSLEEP.SYNCS 0x989680 ;  /* 0x009896800000895d */ /* 0x010fea0003900000 */
[----:B------:R-:W4:Y:S02]  /*fbd0*/  @!P0 SYNCS.PHASECHK.TRANS64 P0, [R17+URZ+0x31630], R10 ;  /* 0x0316300a110085a7 */ /* 0x000f24000800007f */
[----:B----4-:R-:W-:Y:S05]  /*fbe0*/  @!P0 BRA `(.L_x_495) ;  /* 0xfffffffc00f08947 */ /* 0x010fea000383ffff */
[----:B------:R-:W-:Y:S05]  /*fbf0*/  BRA `(.L_x_494) ;  /* 0xffffff3c00507947 */ /* 0x000fea000383ffff */
.L_x_594:
[----:B0-----:R0:W1:Y:S02]  /*fc00*/  SYNCS.PHASECHK.TRANS64.TRYWAIT P1, [R6+URZ+0x31620], R3 ;  /* 0x03162003060075a7 */ /* 0x001064000802017f */
[----:B-1----:R-:W-:Y:S05]  /*fc10*/  @!P1 NANOSLEEP.SYNCS 0x989680 ;  /* 0x009896800000995d */ /* 0x002fea0003900000 */
[----:B------:R-:W1:Y:S02]  /*fc20*/  @!P1 SYNCS.PHASECHK.TRANS64 P1, [R6+URZ+0x31620], R3 ;  /* 0x03162003060095a7 */ /* 0x000e64000802007f */
[----:B-1----:R-:W-:Y:S05]  /*fc30*/  @!P1 BRA `(.L_x_594) ;  /* 0xfffffffc00f09947 */ /* 0x002fea000383ffff */
[----:B------:R-:W-:Y:S05]  /*fc40*/  BRA `(.L_x_609) ;  /* 0xffffffe400987947 */ /* 0x000fea000383ffff */
.L_x_597:
[----:B0-----:R0:W1:Y:S02]  /*fc50*/  SYNCS.PHASECHK.TRANS64.TRYWAIT P1, [R6+URZ+0x31638], R5 ;  /* 0x03163805060075a7 */ /* 0x001064000802017f */
[----:B-1----:R-:W-:Y:S05]  /*fc60*/  @!P1 NANOSLEEP.SYNCS 0x989680 ;  /* 0x009896800000995d */ /* 0x002fea0003900000 */
[----:B------:R-:W1:Y:S02]  /*fc70*/  @!P1 SYNCS.PHASECHK.TRANS64 P1, [R6+URZ+0x31638], R5 ;  /* 0x03163805060095a7 */ /* 0x000e64000802007f */
[----:B-1----:R-:W-:Y:S05]  /*fc80*/  @!P1 BRA `(.L_x_597) ;  /* 0xfffffffc00f09947 */ /* 0x002fea000383ffff */
[----:B------:R-:W-:Y:S05]  /*fc90*/  BRA `(.L_x_610) ;  /* 0xfffffff000147947 */ /* 0x000fea000383ffff */
.L_x_599:
[----:B------:R-:W-:-:S07]  /*fca0*/  SHF.L.U32 R2, R4, 0x1f, RZ ;  /* 0x0000001f04027819 */ /* 0x000fce00000006ff */
.L_x_611:
[----:B0-----:R0:W1:Y:S02]  /*fcb0*/  SYNCS.PHASECHK.TRANS64.TRYWAIT P1, [R20+URZ+0x31620], R2 ;  /* 0x03162002140075a7 */ /* 0x001064000802017f */
[----:B-1----:R-:W-:Y:S05]  /*fcc0*/  @!P1 NANOSLEEP.SYNCS 0x989680 ;  /* 0x009896800000995d */ /* 0x002fea0003900000 */
[----:B------:R-:W1:Y:S02]  /*fcd0*/  @!P1 SYNCS.PHASECHK.TRANS64 P1, [R20+URZ+0x31620], R2 ;  /* 0x03162002140095a7 */ /* 0x000e64000802007f */
[----:B-1----:R-:W-:Y:S05]  /*fce0*/  @!P1 BRA `(.L_x_611) ;  /* 0xfffffffc00f09947 */ /* 0x002fea000383ffff */
[----:B------:R-:W-:Y:S05]  /*fcf0*/  BRA `(.L_x_612) ;  /* 0xfffffff000d07947 */ /* 0x000fea000383ffff */
.L_x_602:
[----:B0-----:R0:W1:Y:S02]  /*fd00*/  SYNCS.PHASECHK.TRANS64.TRYWAIT P1, [R6+URZ+0x31638], R16 ;  /* 0x03163810060075a7 */ /* 0x001064000802017f */
[----:B-1----:R-:W-:Y:S05]  /*fd10*/  @!P1 NANOSLEEP.SYNCS 0x989680 ;  /* 0x009896800000995d */ /* 0x002fea0003900000 */
[----:B------:R-:W1:Y:S02]  /*fd20*/  @!P1 SYNCS.PHASECHK.TRANS64 P1, [R6+URZ+0x31638], R16 ;  /* 0x03163810060095a7 */ /* 0x000e64000802007f */
[----:B-1----:R-:W-:Y:S05]  /*fd30*/  @!P1 BRA `(.L_x_602) ;  /* 0xfffffffc00f09947 */ /* 0x002fea000383ffff */
[----:B------:R-:W-:Y:S05]  /*fd40*/  BRA `(.L_x_613) ;  /* 0xfffffff400f07947 */ /* 0x000fea000383ffff */
.L_x_605:
[----:B---3--:R3:W4:Y:S02]  /*fd50*/  SYNCS.PHASECHK.TRANS64.TRYWAIT P0, [R5+URZ], R0 ;  /* 0x00000000050075a7 */ /* 0x008724000800017f */
[----:B----4-:R-:W-:Y:S05]  /*fd60*/  @!P0 NANOSLEEP.SYNCS 0x989680 ;  /* 0x009896800000895d */ /* 0x010fea0003900000 */
[----:B------:R-:W4:Y:S02]  /*fd70*/  @!P0 SYNCS.PHASECHK.TRANS64 P0, [R5+URZ], R0 ;  /* 0x00000000050085a7 */ /* 0x000f24000800007f */
[----:B----4-:R-:W-:Y:S05]  /*fd80*/  @!P0 BRA `(.L_x_605) ;  /* 0xfffffffc00f08947 */ /* 0x010fea000383ffff */
[----:B------:R-:W-:Y:S05]  /*fd90*/  BRA `(.L_x_614) ;  /* 0xfffffffc00147947 */ /* 0x000fea000383ffff */
.L_x_606:
[----:B---3--:R3:W4:Y:S02]  /*fda0*/  SYNCS.PHASECHK.TRANS64.TRYWAIT P0, [R3+URZ], R0 ;  /* 0x00000000030075a7 */ /* 0x008724000800017f */
[----:B----4-:R-:W-:Y:S05]  /*fdb0*/  @!P0 NANOSLEEP.SYNCS 0x989680 ;  /* 0x009896800000895d */ /* 0x010fea0003900000 */
[----:B------:R-:W4:Y:S02]  /*fdc0*/  @!P0 SYNCS.PHASECHK.TRANS64 P0, [R3+URZ], R0 ;  /* 0x00000000030085a7 */ /* 0x000f24000800007f */
[----:B----4-:R-:W-:Y:S05]  /*fdd0*/  @!P0 BRA `(.L_x_606) ;  /* 0xfffffffc00f08947 */ /* 0x010fea000383ffff */
[----:B------:R-:W-:Y:S05]  /*fde0*/  BRA `(.L_x_615) ;  /* 0xfffffffc00247947 */ /* 0x000fea000383ffff */
.L_x_616:
        /* <DEDUP_REMOVED lines=9> */
.L_x_1151:


//--------------------- .text._ZN7cutlass13device_kernelIN5flash11enable_sm90INS1_16FlashAttnBwdSm90INS1_25CollectiveMainloopBwdSm90ILi2ELi1ELi1EN4cute5tupleIJNS5_1CILi1EEES8_S8_EEENS6_IJNS7_ILi64EEENS7_ILi80EEENS7_ILi256EEEEEENS_10bfloat16_tEfNS_4arch4Sm90ELb0ELb1ELb1ELb1ELb0ELb0ELb1ELb1ELi2ELi1ELi1ELi1ELb0EEENS1_24CollectiveEpilogueBwdGQAISD_fSG_Li256ELb1ELb0EEENS1_19SingleTileSchedulerILb1ELb0ELb0ELi80EEEEEEEEEvNT_6ParamsE --------------------------
	.section	.text._ZN7cutlass13device_kernelIN5flash11enable_sm90INS1_16FlashAttnBwdSm90INS1_25CollectiveMainloopBwdSm90ILi2ELi1ELi1EN4cute5tupleIJNS5_1CILi1EEES8_S8_EEENS6_IJNS7_ILi64EEENS7_ILi80EEENS7_ILi256EEEEEENS_10bfloat16_tEfNS_4arch4Sm90ELb0ELb1ELb1ELb1ELb0ELb0ELb1ELb1ELi2ELi1ELi1ELi1ELb0EEENS1_24CollectiveEpilogueBwdGQAISD_fSG_Li256ELb1ELb0EEENS1_19SingleTileSchedulerILb1ELb0ELb0ELi80EEEEEEEEEvNT_6ParamsE,"ax",@progbits
	.align	128
.text._ZN7cutlass13device_kernelIN5flash11enable_sm90INS1_16FlashAttnBwdSm90INS1_25CollectiveMainloopBwdSm90ILi2ELi1ELi1EN4cute5tupleIJNS5_1CILi1EEES8_S8_EEENS6_IJNS7_ILi64EEENS7_ILi80EEENS7_ILi256EEEEEENS_10bfloat16_tEfNS_4arch4Sm90ELb0ELb1ELb1ELb1ELb0ELb0ELb1ELb1ELi2ELi1ELi1ELi1ELb0EEENS1_24CollectiveEpilogueBwdGQAISD_fSG_Li256ELb1ELb0EEENS1_19SingleTileSchedulerILb1ELb0ELb0ELi80EEEEEEEEEvNT_6ParamsE:
        .type           _ZN7cutlass13device_kernelIN5flash11enable_sm90INS1_16FlashAttnBwdSm90INS1_25CollectiveMainloopBwdSm90ILi2ELi1ELi1EN4cute5tupleIJNS5_1CILi1EEES8_S8_EEENS6_IJNS7_ILi64EEENS7_ILi80EEENS7_ILi256EEEEEENS_10bfloat16_tEfNS_4arch4Sm90ELb0ELb1ELb1ELb1ELb0ELb0ELb1ELb1ELi2ELi1ELi1ELi1ELb0EEENS1_24CollectiveEpilogueBwdGQAISD_fSG_Li256ELb1ELb0EEENS1_19SingleTileSchedulerILb1ELb0ELb0ELi80EEEEEEEEEvNT_6ParamsE,@function
        .size           _ZN7cutlass13device_kernelIN5flash11enable_sm90INS1_16FlashAttnBwdSm90INS1_25CollectiveMainloopBwdSm90ILi2ELi1ELi1EN4cute5tupleIJNS5_1CILi1EEES8_S8_EEENS6_IJNS7_ILi64EEENS7_ILi80EEENS7_ILi256EEEEEENS_10bfloat16_tEfNS_4arch4Sm90ELb0ELb1ELb1ELb1ELb0ELb0ELb1ELb1ELi2ELi1ELi1ELi1ELb0EEENS1_24CollectiveEpilogueBwdGQAISD_fSG_Li256ELb1ELb0EEENS1_19SingleTileSchedulerILb1ELb0ELb0ELi80EEEEEEEEEvNT_6ParamsE,(.L_x_1152 - _ZN7cutlass13device_kernelIN5flash11enable_sm90INS1_16FlashAttnBwdSm90INS1_25CollectiveMainloopBwdSm90ILi2ELi1ELi1EN4cute5tupleIJNS5_1CILi1EEES8_S8_EEENS6_IJNS7_ILi64EEENS7_ILi80EEENS7_ILi256EEEEEENS_10bfloat16_tEfNS_4arch4Sm90ELb0ELb1ELb1ELb1ELb0ELb0ELb1ELb1ELi2ELi1ELi1ELi1ELb0EEENS1_24CollectiveEpilogueBwdGQAISD_fSG_Li256ELb1ELb0EEENS1_19SingleTileSchedulerILb1ELb0ELb0ELi80EEEEEEEEEvNT_6ParamsE)
        .other          _ZN7cutlass13device_kernelIN5flash11enable_sm90INS1_16FlashAttnBwdSm90INS1_25CollectiveMainloopBwdSm90ILi2ELi1ELi1EN4cute5tupleIJNS5_1CILi1EEES8_S8_EEENS6_IJNS7_ILi64EEENS7_ILi80EEENS7_ILi256EEEEEENS_10bfloat16_tEfNS_4arch4Sm90ELb0ELb1ELb1ELb1ELb0ELb0ELb1ELb1ELi2ELi1ELi1ELi1ELb0EEENS1_24CollectiveEpilogueBwdGQAISD_fSG_Li256ELb1ELb0EEENS1_19SingleTileSchedulerILb1ELb0ELb0ELi80EEEEEEEEEvNT_6ParamsE,@"STO_CUDA_ENTRY STV_DEFAULT"
_ZN7cutlass13device_kernelIN5flash11enable_sm90INS1_16FlashAttnBwdSm90INS1_25CollectiveMainloopBwdSm90ILi2ELi1ELi1EN4cute5tupleIJNS5_1CILi1EEES8_S8_EEENS6_IJNS7_ILi64EEENS7_ILi80EEENS7_ILi256EEEEEENS_10bfloat16_tEfNS_4arch4Sm90ELb0ELb1ELb1ELb1ELb0ELb0ELb1ELb1ELi2ELi1ELi1ELi1ELb0EEENS1_24CollectiveEpilogueBwdGQAISD_fSG_Li256ELb1ELb0EEENS1_19SingleTileSchedulerILb1ELb0ELb0ELi80EEEEEEEEEvNT_6ParamsE:
        /* <DEDUP_REMOVED lines=24> */
.L_x_618:
[----:B------:R-:W-:Y:S05]  /*0180*/  BSYNC B0 ;  /* 0x0000000000007941 */ /* 0x000fea0003800000 */
.L_x_617:
        /* <DEDUP_REMOVED lines=39> */
.L_x_619:
        /* <DEDUP_REMOVED lines=20> */
.L_x_620:
[----:B------:R-:W-:Y:S01]  /*0540*/  PLOP3.LUT P0, PT, PT, PT, UP0, 0x80, 0x0 ;  /* 0x000000000000781c */ /* 0x000fe20003f0f008 */
[----:B------:R-:W-:Y:S01]  /*0550*/  NOP ;  /* 0x0000000000007918 */ /* 0x000fe20000000000 */
[----:B------:R-:W-:Y:S01]  /*0560*/  BSSY B0, `(.L_x_621) ;  /* 0x0000bc2000007945 */ /* 0x000fe20003800000 */
[----:B------:R-:W-:Y:S01]  /*0570*/  LOP3.LUT R11, R18, 0x7f, RZ, 0xc0, !PT ;  /* 0x0000007f120b7812 */ /* 0x000fe200078ec0ff */
[----:B-1234-:R-:W-:Y:S09]  /*0580*/  BAR.SYNC.DEFER_BLOCKING 0x0 ;  /* 0x0000000000007b1d */ /* 0x01eff20000010000 */
[----:B------:R-:W-:Y:S05]  /*0590*/  @!P0 BRA `(.L_x_622) ;  /* 0x0000009800288947 */ /* 0x000fea0003800000 */
.L_x_623:
        /* <DEDUP_REMOVED lines=15> */
.L_x_624:
        /* <DEDUP_REMOVED lines=11> */
.L_x_626:
[----:B------:R-:W3:Y:S02]  /*0740*/  LDC R0, c[0x0][0x8c4] ;  /* 0x00023100ff007b82 */ /* 0x000ee40000000800 */
.L_x_625:
[----:B-1----:R-:W-:-:S05]  /*0750*/  IMAD R7, R6, 0x50, RZ ;  /* 0x0000005006077824 */ /* 0x002fca00078e02ff */
[----:B---3-5:R-:W-:-:S04]  /*0760*/  ISETP.GE.AND P0, PT, R7, R0, PT ;  /* 0x000000000700720c */ /* 0x028fc80003f06270 */
[----:B--2---:R-:W-:-:S04]  /*0770*/  SEL R236, R9, 0xffffffff, !P0 ;  /* 0xffffffff09ec7807 */ /* 0x004fc80004000000 */
        /* <DEDUP_REMOVED lines=34> */
.L_x_628:
[----:B------:R-:W-:Y:S02]  /*09a0*/  @P1 IMAD.MOV.U32 R2, RZ, RZ, R4 ;  /* 0x000000ffff021224 */ /* 0x000fe400078e0004 */
[----:B------:R-:W-:Y:S01]  /*09b0*/  @P1 IMAD.MOV.U32 R3, RZ, RZ, R9 ;  /* 0x000000ffff031224 */ /* 0x000fe200078e0009 */
[----:B------:R-:W-:Y:S06]  /*09c0*/  @!P2 BRA `(.L_x_629) ;  /* 0x000000000014a947 */ /* 0x000fec0003800000 */
[----:B------:R-:W1:Y:S01]  /*09d0*/  LDC.64 R4, c[0x0][0x788] ;  /* 0x0001e200ff047b82 */ /* 0x000e620000000a00 */
[----:B------:R-:W-:Y:S01]  /*09e0*/  ULDC.64 UR4, c[0x0][0x208] ;  /* 0x0000820000047ab9 */ /* 0x000fe20000000a00 */
[----:B-1----:R-:W-:-:S06]  /*09f0*/  IMAD.WIDE R4, R236, 0x4, R4 ;  /* 0x00000004ec047825 */ /* 0x002fcc00078e0204 */
[----:B------:R1:W5:Y:S01]  /*0a00*/  LDG.E R5, desc[UR4][R4.64] ;  /* 0x0000000404057981 */ /* 0x000362000c1e1900 */
[----:B------:R-:W-:Y:S05]  /*0a10*/  BRA `(.L_x_630) ;  /* 0x0000000000287947 */ /* 0x000fea0003800000 */
.L_x_629:
        /* <DEDUP_REMOVED lines=10> */
.L_x_630:
[----:B-1---5:R-:W-:Y:S01]  /*0ac0*/  VIADD R4, R0, 0x3f ;  /* 0x0000003f00047836 */ /* 0x022fe20000000000 */
[----:B------:R-:W-:Y:S01]  /*0ad0*/  ISETP.GE.AND P2, PT, R6, RZ, PT ;  /* 0x000000ff0600720c */ /* 0x000fe20003f46270 */
[----:B------:R-:W-:Y:S01]  /*0ae0*/  ULDC UR4, c[0x0][0x74c] ;  /* 0x0001d30000047ab9 */ /* 0x000fe20000000800 */
[----:B------:R-:W-:Y:S02]  /*0af0*/  IADD3 R8, R7, R0, -R5 ;  /* 0x0000000007087210 */ /* 0x000fe40007ffe805 */
        /* <DEDUP_REMOVED lines=18> */
.L_x_631:
        /* <DEDUP_REMOVED lines=84> */
[----:B------:R-:W1:Y:S01]  /*1160*/  S2R R4, SR_CgaCtaId ;  /* 0x0000000000047919 */ /* 0x000e620000008800 */
[----:B------:R-:W-:Y:S01]  /*1170*/  MOV R17, 0x400 ;  /* 0x0000040000117802 */ /* 0x000fe20000000f00 */
[----:B------:R-:W-:Y:S01]  /*1180*/  VIADD R18, R18, 0xffffff80 ;  /* 0xffffff8012127836 */ /* 0x000fe20000000000 */
[----:B------:R-:W-:-:S04]  /*1190*/  SHF.L.U32 R14, RZ, 0x1f, RZ ;  /* 0x0000001fff0e7819 */ /* 0x000fc800000006ff */
[----:B------:R-:W-:-:S04]  /*11a0*/  SHF.R.S32.HI R7, RZ, 0x1f, R18 ;  /* 0x0000001fff077819 */ /* 0x000fc80000011412 */
[CC--:B------:R-:W-:Y:S02]  /*11b0*/  LEA.HI R10, R7.reuse, R18.reuse, RZ, 0x5 ;  /* 0x00000012070a7211 */ /* 0x0c0fe400078f28ff */
[CC--:B------:R-:W-:Y:S02]  /*11c0*/  LEA.HI R12, R7.reuse, R18.reuse, RZ, 0x4 ;  /* 0x00000012070c7211 */ /* 0x0c0fe400078f20ff */
[----:B-1----:R-:W-:Y:S02]  /*11d0*/  LEA R17, R4, R17, 0x18 ;  /* 0x0000001104117211 */ /* 0x002fe400078ec0ff */
[----:B------:R-:W-:Y:S02]  /*11e0*/  LEA.HI R4, R7, R18, RZ, 0x7 ;  /* 0x0000001207047211 */ /* 0x000fe400078f38ff */
[----:B------:R-:W1:Y:S02]  /*11f0*/  SYNCS.PHASECHK.TRANS64.TRYWAIT P0, [R17+URZ+0x31800], R14 ;  /* 0x0318000e110075a7 */ /* 0x000e64000800017f */
[----:B------:R-:W-:-:S05]  /*1200*/  SHF.R.S32.HI R8, RZ, 0x7, R4 ;  /* 0x00000007ff087819 */ /* 0x000fca0000011404 */
[----:B------:R2:W3:Y:S02]  /*1210*/  SHFL.IDX PT, R9, R8, RZ, 0x1f ;  /* 0x00001fff08097589 */ /* 0x0004e400000e0000 */
[----:B-123--:R-:W-:Y:S05]  /*1220*/  @P0 BRA `(.L_x_633) ;  /* 0x0000000000080947 */ /* 0x00efea0003800000 */
[----:B------:R-:W1:Y:S02]  /*1230*/  SYNCS.PHASECHK.TRANS64.TRYWAIT P0, [R17+URZ+0x31800], R14 ;  /* 0x0318000e110075a7 */ /* 0x000e64000800017f */
[----:B-1----:R-:W-:Y:S05]  /*1240*/  @!P0 BRA `(.L_x_634) ;  /* 0x000000ac00d48947 */ /* 0x002fea0003800000 */
.L_x_633:
[----:B------:R-:W2:Y:S01]  /*1250*/  LDL R7, [R1] ;  /* 0x0000000001077983 */ /* 0x000ea20000100800 */
[----:B------:R-:W-:Y:S01]  /*1260*/  LOP3.LUT R15, R12, 0xffffff0, RZ, 0xc0, !PT ;  /* 0x0ffffff00c0f7812 */ /* 0x000fe200078ec0ff */
[----:B------:R-:W3:Y:S01]  /*1270*/  S2UR UR4, SR_CTAID.Y ;  /* 0x00000000000479c3 */ /* 0x000ee20000002600 */
[--C-:B------:R-:W-:Y:S01]  /*1280*/  SHF.R.S32.HI R12, RZ, 0x5, R10.reuse ;  /* 0x00000005ff0c7819 */ /* 0x100fe2000001140a */
[----:B------:R-:W-:Y:S01]  /*1290*/  IMAD R16, R6, -0x50, RZ ;  /* 0xffffffb006107824 */ /* 0x000fe200078e02ff */
[----:B------:R-:W-:Y:S01]  /*12a0*/  SHF.R.S32.HI R13, RZ, 0x1f, R10 ;  /* 0x0000001fff0d7819 */ /* 0x000fe2000001140a */
[----:B------:R-:W-:Y:S01]  /*12b0*/  IMAD.IADD R15, R18, 0x1, -R15 ;  /* 0x00000001120f7824 */ /* 0x000fe200078e0a0f */
[----:B------:R-:W-:Y:S01]  /*12c0*/  SEL R229, R236, RZ, !P1 ;  /* 0x000000ffece57207 */ /* 0x000fe20004800000 */
[----:B------:R-:W-:Y:S01]  /*12d0*/  IMAD.IADD R230, R5, 0x1, -R0 ;  /* 0x0000000105e67824 */ /* 0x000fe200078e0a00 */
[----:B------:R-:W-:Y:S01]  /*12e0*/  LEA.HI R13, R13, R12, RZ, 0x2 ;  /* 0x0000000c0d0d7211 */ /* 0x000fe200078f10ff */
[----:B------:R-:W4:Y:S01]  /*12f0*/  LDC.64 R20, c[0x0][0x2d8] ;  /* 0x0000b600ff147b82 */ /* 0x000f220000000a00 */
[----:B-1----:R-:W-:Y:S01]  /*1300*/  IMAD R14, R8, 0x40, R15 ;  /* 0x00000040080e7824 */ /* 0x002fe200078e020f */
[----:B------:R-:W-:-:S02]  /*1310*/  CS2R R214, SRZ ;  /* 0x0000000000d67805 */ /* 0x000fc4000001ff00 */
[----:B------:R-:W-:Y:S01]  /*1320*/  LOP3.LUT R13, R13, 0xfffffc, RZ, 0xc0, !PT ;  /* 0x00fffffc0d0d7812 */ /* 0x000fe200078ec0ff */
[----:B------:R-:W-:Y:S01]  /*1330*/  IMAD.IADD R5, R16, 0x1, R5 ;  /* 0x0000000110057824 */ /* 0x000fe200078e0205 */
[----:B------:R-:W-:Y:S02]  /*1340*/  CS2R R212, SRZ ;  /* 0x0000000000d47805 */ /* 0x000fe4000001ff00 */
[----:B------:R-:W-:Y:S02]  /*1350*/  CS2R R210, SRZ ;  /* 0x0000000000d27805 */ /* 0x000fe4000001ff00 */
[----:B------:R-:W-:Y:S01]  /*1360*/  CS2R R208, SRZ ;  /* 0x0000000000d07805 */ /* 0x000fe2000001ff00 */
[----:B------:R-:W-:Y:S01]  /*1370*/  IMAD.IADD R13, R12, 0x1, -R13 ;  /* 0x000000010c0d7824 */ /* 0x000fe200078e0a0d */
[----:B------:R-:W-:Y:S02]  /*1380*/  CS2R R206, SRZ ;  /* 0x0000000000ce7805 */ /* 0x000fe4000001ff00 */
[----:B------:R-:W-:-:S02]  /*1390*/  CS2R R204, SRZ ;  /* 0x0000000000cc7805 */ /* 0x000fc4000001ff00 */
[----:B------:R-:W-:Y:S01]  /*13a0*/  CS2R R202, SRZ ;  /* 0x0000000000ca7805 */ /* 0x000fe2000001ff00 */
[----:B------:R-:W-:Y:S01]  /*13b0*/  IMAD R13, R13, 0x10, R14 ;  /* 0x000000100d0d7824 */ /* 0x000fe200078e020e */
[----:B------:R-:W-:Y:S02]  /*13c0*/  CS2R R200, SRZ ;  /* 0x0000000000c87805 */ /* 0x000fe4000001ff00 */
[----:B------:R-:W-:Y:S02]  /*13d0*/  CS2R R198, SRZ ;  /* 0x0000000000c67805 */ /* 0x000fe4000001ff00 */
[----:B------:R-:W-:Y:S01]  /*13e0*/  CS2R R196, SRZ ;  /* 0x0000000000c47805 */ /* 0x000fe2000001ff00 */
[----:B---3--:R-:W-:Y:S01]  /*13f0*/  USHF.R.S32.HI UR5, URZ, 0x1f, UR4 ;  /* 0x0000001f3f057899 */ /* 0x008fe20008011404 */
[----:B------:R-:W-:Y:S01]  /*1400*/  IMAD.SHL.U32 R6, R13, 0x8, RZ ;  /* 0x000000080d067824 */ /* 0x000fe200078e00ff */
[----:B------:R-:W-:Y:S02]  /*1410*/  CS2R R194, SRZ ;  /* 0x0000000000c27805 */ /* 0x000fe4000001ff00 */
[----:B------:R-:W-:-:S02]  /*1420*/  CS2R R192, SRZ ;  /* 0x0000000000c07805 */ /* 0x000fc4000001ff00 */
[----:B------:R-:W-:Y:S02]  /*1430*/  CS2R R190, SRZ ;  /* 0x0000000000be7805 */ /* 0x000fe4000001ff00 */
[----:B------:R-:W-:Y:S02]  /*1440*/  CS2R R188, SRZ ;  /* 0x0000000000bc7805 */ /* 0x000fe4000001ff00 */
[----:B------:R-:W-:Y:S02]  /*1450*/  CS2R R186, SRZ ;  /* 0x0000000000ba7805 */ /* 0x000fe4000001ff00 */
[----:B------:R-:W-:Y:S01]  /*1460*/  CS2R R184, SRZ ;  /* 0x0000000000b87805 */ /* 0x000fe2000001ff00 */
[----:B----4-:R-:W-:Y:S01]  /*1470*/  IMAD R14, R20, UR5, RZ ;  /* 0x00000005140e7c24 */ /* 0x010fe2000f8e02ff */
        /* <DEDUP_REMOVED lines=63> */
[----:B------:R-:W-:Y:S01]  /*1870*/  CS2R R56, SRZ ;  /* 0x0000000000387805 */ /* 0x000fe2000001ff00 */
[----:B------:R-:W-:Y:S01]  /*1880*/  UMOV UR60, URZ ;  /* 0x0000003f003c7c82 */ /* 0x000fe20008000000 */
[----:B--2---:R-:W-:Y:S02]  /*1890*/  R2UR UR6, R7 ;  /* 0x00000000070672ca */ /* 0x004fe400000e0000 */
[----:B------:R-:W-:Y:S02]  /*18a0*/  LOP3.LUT R7, R4, 0xffffff80, RZ, 0xc0, !PT ;  /* 0xffffff8004077812 */ /* 0x000fe400078ec0ff */
[----:B------:R-:W-:-:S03]  /*18b0*/  LEA.HI R4, R8, R8, RZ, 0x1 ;  /* 0x0000000808047211 */ /* 0x000fc600078f08ff */
[----:B------:R-:W-:Y:S01]  /*18c0*/  IMAD.IADD R7, R18, 0x1, -R7 ;  /* 0x0000000112077824 */ /* 0x000fe200078e0a07 */
[----:B------:R-:W-:Y:S02]  /*18d0*/  LOP3.LUT R15, R4, 0x1ffffffe, RZ, 0xc0, !PT ;  /* 0x1ffffffe040f7812 */ /* 0x000fe400078ec0ff */
[----:B------:R-:W-:Y:S01]  /*18e0*/  LEA.HI R4, R9, R9, RZ, 0x1 ;  /* 0x0000000909047211 */ /* 0x000fe200078f08ff */
[C-C-:B------:R-:W-:Y:S01]  /*18f0*/  IMAD R19, R8.reuse, 0x800, R7.reuse ;  /* 0x0000080008137824 */ /* 0x140fe200078e0207 */
[----:B------:R-:W-:Y:S01]  /*1900*/  SHF.R.S32.HI R10, RZ, 0x1f, R7 ;  /* 0x0000001fff0a7819 */ /* 0x000fe20000011407 */
[----:B------:R-:W-:Y:S01]  /*1910*/  IMAD.IADD R15, R8, 0x1, -R15 ;  /* 0x00000001080f7824 */ /* 0x000fe200078e0a0f */
[----:B------:R-:W-:Y:S01]  /*1920*/  LOP3.LUT R4, R4, 0xfffffffe, RZ, 0xc0, !PT ;  /* 0xfffffffe04047812 */ /* 0x000fe200078ec0ff */
[----:B------:R-:W-:Y:S01]  /*1930*/  IMAD.SHL.U32 R19, R19, 0x4, RZ ;  /* 0x0000000413137824 */ /* 0x000fe200078e00ff */
[CC--:B------:R-:W-:Y:S02]  /*1940*/  LEA.HI R8, R10.reuse, R7.reuse, RZ, 0x2 ;  /* 0x000000070a087211 */ /* 0x0c0fe400078f10ff */
[----:B------:R-:W-:Y:S01]  /*1950*/  LEA.HI R10, R10, R7, RZ, 0x5 ;  /* 0x000000070a0a7211 */ /* 0x000fe200078f28ff */
[----:B------:R-:W-:Y:S01]  /*1960*/  IMAD.IADD R4, R9, 0x1, -R4 ;  /* 0x0000000109047824 */ /* 0x000fe200078e0a04 */
[----:B------:R-:W-:-:S02]  /*1970*/  SHF.R.S32.HI R9, RZ, 0x2, R8 ;  /* 0x00000002ff097819 */ /* 0x000fc40000011408 */
[----:B------:R-:W-:Y:S02]  /*1980*/  SHF.R.S32.HI R12, RZ, 0x1f, R8 ;  /* 0x0000001fff0c7819 */ /* 0x000fe40000011408 */
[----:B------:R-:W-:Y:S02]  /*1990*/  LOP3.LUT R8, R8, 0x7ffffffc, RZ, 0xc0, !PT ;  /* 0x7ffffffc08087812 */ /* 0x000fe400078ec0ff */
[----:B------:R-:W-:Y:S02]  /*19a0*/  IADD3 R2, P0, R19, R2, RZ ;  /* 0x0000000213027210 */ /* 0x000fe40007f1e0ff */
[----:B------:R-:W-:Y:S01]  /*19b0*/  LEA.HI R12, R12, R9, RZ, 0x3 ;  /* 0x000000090c0c7211 */ /* 0x000fe200078f18ff */
[----:B------:R-:W-:Y:S01]  /*19c0*/  IMAD.IADD R8, R7, 0x1, -R8 ;  /* 0x0000000107087824 */ /* 0x000fe200078e0a08 */
[----:B------:R-:W-:Y:S02]  /*19d0*/  SHF.R.S32.HI R7, RZ, 0x1f, R236 ;  /* 0x0000001fff077819 */ /* 0x000fe400000114ec */
[----:B------:R-:W-:Y:S01]  /*19e0*/  LEA.HI.X.SX32 R3, R19, R3, 0x1, P0 ;  /* 0x0000000313037211 */ /* 0x000fe200000f0eff */
[----:B------:R-:W-:Y:S01]  /*19f0*/  IMAD R19, R21, UR4, R14 ;  /* 0x0000000415137c24 */ /* 0x000fe2000f8e020e */
[----:B------:R-:W-:Y:S01]  /*1a00*/  LOP3.LUT R12, R12, 0xfffffff8, RZ, 0xc0, !PT ;  /* 0xfffffff80c0c7812 */ /* 0x000fe200078ec0ff */
[----:B------:R-:W-:Y:S01]  /*1a10*/  IMAD R8, R15, 0x4, R8 ;  /* 0x000000040f087824 */ /* 0x000fe200078e0208 */
[----:B------:R-:W-:Y:S01]  /*1a20*/  SEL R7, R7, RZ, !P1 ;  /* 0x000000ff07077207 */ /* 0x000fe20004800000 */
[----:B------:R-:W-:Y:S01]  /*1a30*/  IMAD.WIDE.U32 R2, R20, UR4, R2 ;  /* 0x0000000414027c25 */ /* 0x000fe2000f8e0002 */
[----:B------:R-:W-:Y:S01]  /*1a40*/  ULDC.64 UR4, c[0x0][0x2e0] ;  /* 0x0000b80000047ab9 */ /* 0x000fe20000000a00 */
[----:B------:R-:W-:-:S02]  /*1a50*/  SHF.R.S32.HI R10, RZ, 0x5, R10 ;  /* 0x00000005ff0a7819 */ /* 0x000fc4000001140a */
[----:B------:R-:W-:Y:S02]  /*1a60*/  IMAD.IADD R9, R9, 0x1, -R12 ;  /* 0x0000000109097824 */ /* 0x000fe400078e0a0c */
[----:B------:R-:W-:Y:S02]  /*1a70*/  IMAD R12, R7, UR4, RZ ;  /* 0x00000004070c7c24 */ /* 0x000fe4000f8e02ff */
[----:B------:R-:W-:Y:S02]  /*1a80*/  IMAD.IADD R3, R3, 0x1, R19 ;  /* 0x0000000103037824 */ /* 0x000fe400078e0213 */
[C---:B------:R-:W-:Y:S02]  /*1a90*/  IMAD R7, R229.reuse, UR5, R12 ;  /* 0x00000005e5077c24 */ /* 0x040fe4000f8e020c */
[----:B------:R-:W-:Y:S01]  /*1aa0*/  IMAD.WIDE.U32 R228, R229, UR4, R2 ;  /* 0x00000004e5e47c25 */ /* 0x000fe2000f8e0002 */
[----:B------:R-:W-:-:S03]  /*1ab0*/  ULOP3.LUT UR4, UR6, 0x1, URZ, 0xfc, !UPT ;  /* 0x0000000106047892 */ /* 0x000fc6000f8efc3f */
[----:B------:R-:W-:Y:S01]  /*1ac0*/  IMAD.SHL.U32 R233, R8, 0x2, RZ ;  /* 0x0000000208e97824 */ /* 0x000fe200078e00ff */
[----:B------:R-:W-:Y:S01]  /*1ad0*/  IADD3 R8, -R0, 0x1, R5 ;  /* 0x0000000100087810 */ /* 0x000fe20007ffe105 */
[----:B------:R-:W-:Y:S02]  /*1ae0*/  IMAD R18, R10, 0x10, R9 ;  /* 0x000000100a127824 */ /* 0x000fe400078e0209 */
[--C-:B------:R-:W-:Y:S02]  /*1af0*/  IMAD.IADD R232, R5, 0x1, -R233.reuse ;  /* 0x0000000105e87824 */ /* 0x100fe400078e0ae9 */
[----:B------:R-:W-:Y:S02]  /*1b00*/  IMAD.IADD R231, R8, 0x1, -R233 ;  /* 0x0000000108e77824 */ /* 0x000fe400078e0ae9 */
[----:B------:R-:W-:Y:S02]  /*1b10*/  IMAD.MOV.U32 R3, RZ, RZ, R11 ;  /* 0x000000ffff037224 */ /* 0x000fe400078e000b */
[----:B------:R-:W-:-:S02]  /*1b20*/  IMAD.MOV.U32 R19, RZ, RZ, RZ ;  /* 0x000000ffff137224 */ /* 0x000fc400078e00ff */
[----:B------:R-:W-:Y:S02]  /*1b30*/  IMAD.U32 R235, RZ, RZ, UR4 ;  /* 0x00000004ffeb7e24 */ /* 0x000fe4000f8e00ff */
[----:B------:R-:W-:Y:S02]  /*1b40*/  IMAD.MOV.U32 R2, RZ, RZ, RZ ;  /* 0x000000ffff027224 */ /* 0x000fe400078e00ff */
[----:B------:R-:W-:Y:S02]  /*1b50*/  IMAD R0, R6, 0x2, R17 ;  /* 0x0000000206007824 */ /* 0x000fe400078e0211 */
[----:B------:R-:W-:Y:S02]  /*1b60*/  IMAD.IADD R233, R16, 0x1, -R233 ;  /* 0x0000000110e97824 */ /* 0x000fe400078e0ae9 */
[----:B------:R-:W-:-:S07]  /*1b70*/  IMAD.IADD R234, R229, 0x1, R7 ;  /* 0x00000001e5ea7824 */ /* 0x000fce00078e0207 */
.L_x_653:
[----:B------:R-:W-:-:S13]  /*1b80*/  R2UR UR4, R235 ;  /* 0x00000000eb0472ca */ /* 0x000fda00000e0000 */
[----:B------:R-:W-:-:S06]  /*1b90*/  UISETP.NE.AND UP0, UPT, UR4, 0x3, UPT ;  /* 0x000000030400788c */ /* 0x000fcc000bf05270 */
[----:B------:R-:W-:-:S13]  /*1ba0*/  PLOP3.LUT P0, PT, PT, PT, UP0, 0x40, 0x0 ;  /* 0x000000000000781c */ /* 0x000fda0003f0e808 */
[----:B-1----:R-:W-:Y:S05]  /*1bb0*/  @P0 BRA `(.L_x_635) ;  /* 0x0000000000040947 */ /* 0x002fea0003800000 */
[----:B------:R-:W-:Y:S01]  /*1bc0*/  BPT.TRAP 0x1 ;  /* 0x000000040000795c */ /* 0x000fe20000300000 */
.L_x_635:
[----:B------:R-:W-:Y:S01]  /*1bd0*/  PLOP3.LUT P1, PT, PT, PT, UP0, 0x40, 0x0 ;  /* 0x000000000000781c */ /* 0x000fe20003f2e808 */
[----:B------:R-:W-:Y:S01]  /*1be0*/  IMAD R16, R2, 0x8, R17 ;  /* 0x0000000802107824 */ /* 0x000fe200078e0211 */
[----:B------:R-:W-:-:S04]  /*1bf0*/  SHF.L.U32 R9, R19, 0x1f, RZ ;  /* 0x0000001f13097819 */ /* 0x000fc800000006ff */
[----:B------:R1:W2:Y:S07]  /*1c00*/  SYNCS.PHASECHK.TRANS64.TRYWAIT P0, [R16+URZ+0x31810], R9 ;  /* 0x03181009100075a7 */ /* 0x0002ae000800017f */
[----:B------:R-:W-:Y:S05]  /*1c10*/  @P1 BRA `(.L_x_636) ;  /* 0x0000000000041947 */ /* 0x000fea0003800000 */
[----:B------:R-:W-:Y:S01]  /*1c20*/  BPT.TRAP 0x1 ;  /* 0x000000040000795c */ /* 0x000fe20000300000 */
.L_x_636:
        /* <DEDUP_REMOVED lines=11> */
.L_x_637:
        /* <DEDUP_REMOVED lines=439> */
.L_x_639:
[----:B------:R-:W-:Y:S01]  /*3850*/  PLOP3.LUT P1, PT, PT, PT, UP0, 0x40, 0x0 ;  /* 0x000000000000781c */ /* 0x000fe20003f2e808 */
[----:B------:R-:W-:-:S05]  /*3860*/  IMAD.U32 R10, RZ, RZ, UR60 ;  /* 0x0000003cff0a7e24 */ /* 0x000fca000f8e00ff */
[----:B------:R-:W-:-:S04]  /*3870*/  SHF.L.U32 R10, R10, 0x1f, RZ ;  /* 0x0000001f0a0a7819 */ /* 0x000fc800000006ff */
[----:B------:R1:W4:Y:S03]  /*3880*/  SYNCS.PHASECHK.TRANS64.TRYWAIT P0, [R17+URZ+0x31830], R10 ;  /* 0x0318300a110075a7 */ /* 0x000326000800017f */
[----:B------:R-:W-:Y:S05]  /*3890*/  @P1 BRA `(.L_x_640) ;  /* 0x0000000000041947 */ /* 0x000fea0003800000 */
[----:B------:R-:W-:Y:S01]  /*38a0*/  BPT.TRAP 0x1 ;  /* 0x000000040000795c */ /* 0x000fe20000300000 */
.L_x_640:
        /* <DEDUP_REMOVED lines=11> */
.L_x_641:
        /* <DEDUP_REMOVED lines=497> */
.L_x_645:
[----:B------:R-:W-:-:S06]  /*5870*/  UISETP.NE.AND UP1, UPT, UR6, 0x1, UPT ;  /* 0x000000010600788c */ /* 0x000fcc000bf25270 */
[----:B------:R-:W-:-:S05]  /*5880*/  PLOP3.LUT P0, PT, PT, PT, UP1, 0x80, 0x0 ;  /* 0x000000000000781c */ /* 0x000fca0003f0f018 */
[----:B------:R-:W-:-:S08]  /*5890*/  @UP1 ULDC UR4, c[0x0][0x754] ;  /* 0x0001d50000041ab9 */ /* 0x000fd00000000800 */
[----:B------:R-:W-:Y:S01]  /*58a0*/  @P0 IMAD.HI.U32 R34, R30, UR4, RZ ;  /* 0x000000041e220c27 */ /* 0x000fe2000f8e00ff */
[----:B------:R-:W-:-:S04]  /*58b0*/  @UP1 ULDC UR4, c[0x0][0x758] ;  /* 0x0001d60000041ab9 */ /* 0x000fc80000000800 */
[----:B------:R-:W-:-:S07]  /*58c0*/  @P0 SHF.R.U32.HI R30, RZ, UR4, R34 ;  /* 0x00000004ff1e0c19 */ /* 0x000fce0008011622 */
.L_x_646:
[----:B------:R-:W-:Y:S05]  /*58d0*/  BSYNC B1 ;  /* 0x0000000000017941 */ /* 0x000fea0003800000 */
.L_x_644:
[----:B------:R-:W-:-:S05]  /*58e0*/  IMAD R30, R30, UR6, R233 ;  /* 0x000000061e1e7c24 */ /* 0x000fca000f8e02e9 */
[----:B------:R-:W-:Y:S02]  /*58f0*/  VIMNMX R37, R37, R30, !PT ;  /* 0x0000001e25257248 */ /* 0x000fe40007fe0100 */
[----:B------:R-:W-:-:S07]  /*5900*/  VIADDMNMX R225, R30, UR6, R225, PT ;  /* 0x000000061ee17c46 */ /* 0x000fce000b8001e1 */
.L_x_643:
        /* <DEDUP_REMOVED lines=17> */
.L_x_649:
[----:B------:R-:W-:-:S06]  /*5a20*/  UISETP.NE.AND UP1, UPT, UR6, 0x1, UPT ;  /* 0x000000010600788c */ /* 0x000fcc000bf25270 */
[----:B------:R-:W-:-:S05]  /*5a30*/  PLOP3.LUT P0, PT, PT, PT, UP1, 0x80, 0x0 ;  /* 0x000000000000781c */ /* 0x000fca0003f0f018 */
[----:B------:R-:W-:-:S08]  /*5a40*/  @UP1 ULDC UR4, c[0x0][0x754] ;  /* 0x0001d50000041ab9 */ /* 0x000fd00000000800 */
[----:B------:R-:W-:Y:S01]  /*5a50*/  @P0 IMAD.HI.U32 R32, R30, UR4, RZ ;  /* 0x000000041e200c27 */ /* 0x000fe2000f8e00ff */
[----:B------:R-:W-:-:S04]  /*5a60*/  @UP1 ULDC UR4, c[0x0][0x758] ;  /* 0x0001d60000041ab9 */ /* 0x000fc80000000800 */
[----:B------:R-:W-:-:S07]  /*5a70*/  @P0 SHF.R.U32.HI R30, RZ, UR4, R32 ;  /* 0x00000004ff1e0c19 */ /* 0x000fce0008011620 */
.L_x_650:
[----:B------:R-:W-:Y:S05]  /*5a80*/  BSYNC B1 ;  /* 0x0000000000017941 */ /* 0x000fea0003800000 */
.L_x_648:
[----:B------:R-:W-:-:S05]  /*5a90*/  IMAD R30, R30, UR6, R233 ;  /* 0x000000061e1e7c24 */ /* 0x000fca000f8e02e9 */
[----:B------:R-:W-:Y:S02]  /*5aa0*/  VIMNMX R31, R31, R30, !PT ;  /* 0x0000001e1f1f7248 */ /* 0x000fe40007fe0100 */
[----:B------:R-:W-:-:S07]  /*5ab0*/  VIADDMNMX R224, R30, UR6, R224, PT ;  /* 0x000000061ee07c46 */ /* 0x000fce000b8001e0 */
.L_x_647:
        /* <DEDUP_REMOVED lines=40> */
[----:B-1----:R-:W-:Y:S01]  /*5d40*/  FSEL R41, R11, -INF , !P3 ;  /* 0xff8000000b297808 */ /* 0x002fe20005800000 */
[--C-:B--2---:R-:W-:Y:S01]  /*5d50*/  FFMA.FTZ R30, R30, UR4, -R6.reuse ;  /* 0x000000041e1e7c23 */ /* 0x104fe20008010806 */
        /* <DEDUP_REMOVED lines=12> */
[----:B---3--:R-:W-:Y:S01]  /*5e20*/  FFMA.FTZ R226, R226, UR4, -R5 ;  /* 0x00000004e2e27c23 */ /* 0x008fe20008010805 */
        /* <DEDUP_REMOVED lines=20> */
[----:B------:R-:W-:Y:S02]  /*5f70*/  P2R R42, PR, RZ, 0x2 ;  /* 0x00000002ff2a7803 */ /* 0x000fe40000000000 */
        /* <DEDUP_REMOVED lines=20> */
[----:B------:R-:W-:-:S02]  /*60c0*/  ISETP.NE.AND P1, PT, R42, RZ, PT ;  /* 0x000000ff2a00720c */ /* 0x000fc40003f25270 */
[----:B------:R-:W1:Y:S01]  /*60d0*/  LDS R42, [R227+0x2c300] ;  /* 0x02c30000e32a7984 */ /* 0x000e620000000800 */
[----:B------:R-:W-:Y:S01]  /*60e0*/  ISETP.GT.AND P6, PT, R31, 0x11, !P6 ;  /* 0x000000111f00780c */ /* 0x000fe200077c4270 */
[----:B------:R-:W-:Y:S01]  /*60f0*/  FFMA.FTZ R37, R37, UR4, -R6 ;  /* 0x0000000425257c23 */ /* 0x000fe20008010806 */
[C---:B------:R-:W-:Y:S01]  /*6100*/  ISETP.GT.AND P1, PT, R31.reuse, 0x20, !P1 ;  /* 0x000000201f00780c */ /* 0x040fe20004f24270 */
[----:B------:R-:W2:Y:S01]  /*6110*/  MUFU.EX2 R225, R225 ;  /* 0x000000e100e17308 */ /* 0x000ea20000000800 */
[C---:B------:R-:W-:Y:S02]  /*6120*/  ISETP.GT.AND P4, PT, R31.reuse, 0x31, !P4 ;  /* 0x000000311f00780c */ /* 0x040fe40006784270 */
[C---:B------:R-:W-:Y:S02]  /*6130*/  ISETP.GT.AND P3, PT, R31.reuse, 0x40, !P3 ;  /* 0x000000401f00780c */ /* 0x040fe40005f64270 */
[----:B------:R-:W-:Y:S02]  /*6140*/  ISETP.GT.AND P2, PT, R31, 0x41, !P2 ;  /* 0x000000411f00780c */ /* 0x000fe40005744270 */
[----:B------:R-:W3:Y:S01]  /*6150*/  LDS R31, [R227+0x2c320] ;  /* 0x02c32000e31f7984 */ /* 0x000ee20000000800 */
        /* <DEDUP_REMOVED lines=18> */
[----:B------:R-:W1:Y:S01]  /*6280*/  MUFU.EX2 R221, R30 ;  /* 0x0000001e00dd7308 */ /* 0x000e620000000800 */
[--C-:B---3--:R-:W-:Y:S01]  /*6290*/  FADD.FTZ R46, R46, -R31.reuse ;  /* 0x8000001f2e2e7221 */ /* 0x108fe20000010000 */
        /* <DEDUP_REMOVED lines=9> */
[C---:B--2---:R-:W-:Y:S01]  /*6330*/  F2FP.BF16.F32.PACK_AB R31, R226.reuse, R225 ;  /* 0x000000e1e21f723e */ /* 0x044fe200000010ff */
[----:B------:R-:W-:Y:S01]  /*6340*/  FMUL.FTZ R46, R225, R46 ;  /* 0x0000002ee12e7220 */ /* 0x000fe20000410000 */
[----:B------:R-:W-:-:S03]  /*6350*/  FMUL.FTZ R47, R226, R47 ;  /* 0x0000002fe22f7220 */ /* 0x000fc60000410000 */
[----:B------:R-:W-:Y:S01]  /*6360*/  FMUL.FTZ R46, R46, R9 ;  /* 0x000000092e2e7220 */ /* 0x000fe20000410000 */
[C---:B-1----:R-:W-:Y:S01]  /*6370*/  F2FP.BF16.F32.PACK_AB R30, R221.reuse, R43 ;  /* 0x0000002bdd1e723e */ /* 0x042fe200000010ff */
[----:B------:R-:W-:Y:S01]  /*6380*/  BAR.SYNC.DEFER_BLOCKING 0x9, 0x100 ;  /* 0x0244000000007b1d */ /* 0x000fe20000010000 */
[----:B------:R-:W-:Y:S01]  /*6390*/  FMUL.FTZ R45, R221, R45 ;  /* 0x0000002ddd2d7220 */ /* 0x000fe20000410000 */
[----:B------:R-:W-:Y:S01]  /*63a0*/  FFMA.FTZ R221, R35, UR4, -R6 ;  /* 0x0000000423dd7c23 */ /* 0x000fe20008010806 */
[----:B------:R-:W-:Y:S01]  /*63b0*/  FMUL.FTZ R43, R43, R44 ;  /* 0x0000002c2b2b7220 */ /* 0x000fe20000410000 */
[----:B------:R-:W-:Y:S01]  /*63c0*/  FMUL.FTZ R47, R47, R10 ;  /* 0x0000000a2f2f7220 */ /* 0x000fe20000410000 */
[----:B------:R-:W-:Y:S01]  /*63d0*/  FFMA.FTZ R10, -R14, R14, 1 ;  /* 0x3f8000000e0a7423 */ /* 0x000fe2000001010e */
[----:B------:R-:W-:Y:S08]  /*63e0*/  MUFU.EX2 R44, R221 ;  /* 0x000000dd002c7308 */ /* 0x000ff00000000800 */
[----:B------:R1:W2:Y:S02]  /*63f0*/  MUFU.EX2 R35, R34 ;  /* 0x0000002200237308 */ /* 0x0002a40000000800 */
[----:B-1----:R-:W-:Y:S01]  /*6400*/  FFMA.FTZ R34, -R20, R20, 1 ;  /* 0x3f80000014227423 */ /* 0x002fe20000010114 */
[----:B------:R1:W-:Y:S01]  /*6410*/  STSM.16.M88.2 [R0+0x2c500], R30 ;  /* 0x02c5001e00007844 */ /* 0x0003e20000000100 */
[----:B--2---:R-:W-:-:S04]  /*6420*/  FMUL.FTZ R20, R35, R52 ;  /* 0x0000003423147220 */ /* 0x004fc80000410000 */
[----:B------:R-:W-:Y:S01]  /*6430*/  FMUL.FTZ R20, R20, R15 ;  /* 0x0000000f14147220 */ /* 0x000fe20000410000 */
[----:B-1----:R-:W-:Y:S01]  /*6440*/  FFMA.FTZ R30, -R8, R8, 1 ;  /* 0x3f800000081e7423 */ /* 0x002fe20000010108 */
[--C-:B------:R-:W-:Y:S01]  /*6450*/  FFMA.FTZ R8, R36, UR4, -R6.reuse ;  /* 0x0000000424087c23 */ /* 0x100fe20008010806 */
[----:B------:R-:W-:Y:S01]  /*6460*/  FFMA.FTZ R31, R39, UR4, -R6 ;  /* 0x00000004271f7c23 */ /* 0x000fe20008010806 */
[----:B------:R-:W-:Y:S01]  /*6470*/  FFMA.FTZ R39, -R12, R12, 1 ;  /* 0x3f8000000c277423 */ /* 0x000fe2000001010c */
[----:B------:R-:W-:Y:S01]  /*6480*/  FMUL.FTZ R12, R44, R49 ;  /* 0x000000312c0c7220 */ /* 0x000fe20000410000 */
[----:B------:R-:W-:Y:S01]  /*6490*/  FMUL.FTZ R45, R45, R30 ;  /* 0x0000001e2d2d7220 */ /* 0x000fe20000410000 */
[----:B------:R-:W-:Y:S01]  /*64a0*/  FFMA.FTZ R30, -R11, R11, 1 ;  /* 0x3f8000000b1e7423 */ /* 0x000fe2000001010b */
[----:B------:R-:W1:Y:S01]  /*64b0*/  MUFU.EX2 R8, R8 ;  /* 0x0000000800087308 */ /* 0x000e620000000800 */
[----:B------:R-:W-:Y:S01]  /*64c0*/  FMUL.FTZ R12, R12, R39 ;  /* 0x000000270c0c7220 */ /* 0x000fe20000410000 */
[----:B------:R-:W-:Y:S01]  /*64d0*/  FMUL.FTZ R11, R41, R48 ;  /* 0x00000030290b7220 */ /* 0x000fe20000410000 */
[----:B------:R-:W-:-:S03]  /*64e0*/  FFMA.FTZ R49, -R24, R24, 1 ;  /* 0x3f80000018317423 */ /* 0x000fc60000010118 */
[----:B------:R-:W-:Y:S01]  /*64f0*/  FMUL.FTZ R11, R11, R30 ;  /* 0x0000001e0b0b7220 */ /* 0x000fe20000410000 */
[----:B------:R-:W-:Y:S01]  /*6500*/  FFMA.FTZ R30, R38, UR4, -R6 ;  /* 0x00000004261e7c23 */ /* 0x000fe20008010806 */
[----:B------:R-:W2:Y:S01]  /*6510*/  MUFU.EX2 R31, R31 ;  /* 0x0000001f001f7308 */ /* 0x000ea20000000800 */
[----:B------:R-:W-:-:S07]  /*6520*/  FFMA.FTZ R6, -R27, R27, 1 ;  /* 0x3f8000001b067423 */ /* 0x000fce000001011b */
[----:B------:R-:W3:Y:S01]  /*6530*/  MUFU.EX2 R39, R32 ;  /* 0x0000002000277308 */ /* 0x000ee20000000800 */
[C---:B-1----:R-:W-:Y:S01]  /*6540*/  FMUL.FTZ R53, R8.reuse, R53 ;  /* 0x0000003508357220 */ /* 0x042fe20000410000 */
[----:B------:R-:W-:Y:S02]  /*6550*/  F2FP.BF16.F32.PACK_AB R8, R8, R35 ;  /* 0x000000230808723e */ /* 0x000fe400000010ff */
[----:B------:R-:W-:Y:S01]  /*6560*/  F2FP.BF16.F32.PACK_AB R35, R47, R46 ;  /* 0x0000002e2f23723e */ /* 0x000fe200000010ff */
[----:B------:R-:W-:Y:S01]  /*6570*/  FMUL.FTZ R15, R53, R34 ;  /* 0x00000022350f7220 */ /* 0x000fe20000410000 */
[----:B------:R-:W-:Y:S02]  /*6580*/  FFMA.FTZ R34, -R23, R23, 1 ;  /* 0x3f80000017227423 */ /* 0x000fe40000010117 */
[----:B------:R1:W4:Y:S01]  /*6590*/  MUFU.EX2 R32, R37 ;  /* 0x0000002500207308 */ /* 0x0003220000000800 */
[----:B--2---:R-:W-:-:S04]  /*65a0*/  FMUL.FTZ R23, R31, R216 ;  /* 0x000000d81f177220 */ /* 0x004fc80000410000 */
[----:B------:R-:W-:Y:S01]  /*65b0*/  FMUL.FTZ R23, R23, R34 ;  /* 0x0000002217177220 */ /* 0x000fe20000410000 */
[----:B------:R-:W-:Y:S01]  /*65c0*/  FFMA.FTZ R34, -R7, R7, 1 ;  /* 0x3f80000007227423 */ /* 0x000fe20000010107 */
[--C-:B------:R-:W-:Y:S01]  /*65d0*/  FFMA.FTZ R7, R40, UR4, -R5.reuse ;  /* 0x0000000428077c23 */ /* 0x100fe20008010805 */
[----:B------:R-:W2:Y:S01]  /*65e0*/  MUFU.EX2 R30, R30 ;  /* 0x0000001e001e7308 */ /* 0x000ea20000000800 */
[----:B---3--:R-:W-:Y:S01]  /*65f0*/  FMUL.FTZ R27, R39, R220 ;  /* 0x000000dc271b7220 */ /* 0x008fe20000410000 */
[----:B-1----:R-:W-:Y:S01]  /*6600*/  FFMA.FTZ R37, -R28, R28, 1 ;  /* 0x3f8000001c257423 */ /* 0x002fe2000001011c */
[----:B------:R-:W-:Y:S02]  /*6610*/  FMUL.FTZ R34, R43, R34 ;  /* 0x000000222b227220 */ /* 0x000fe40000410000 */
[----:B------:R-:W-:Y:S01]  /*6620*/  FMUL.FTZ R27, R27, R6 ;  /* 0x000000061b1b7220 */ /* 0x000fe20000410000 */
[----:B------:R-:W-:Y:S02]  /*6630*/  FSEL R6, R14, -INF , !P6 ;  /* 0xff8000000e067808 */ /* 0x000fe40007000000 */
[----:B------:R-:W1:Y:S01]  /*6640*/  MUFU.EX2 R7, R7 ;  /* 0x0000000700077308 */ /* 0x000e620000000800 */
[C---:B----4-:R-:W-:Y:S01]  /*6650*/  FMUL.FTZ R28, R32.reuse, R42 ;  /* 0x0000002a201c7220 */ /* 0x050fe20000410000 */
[----:B------:R-:W-:Y:S01]  /*6660*/  F2FP.BF16.F32.PACK_AB R32, R32, R39 ;  /* 0x000000272020723e */ /* 0x000fe200000010ff */
[----:B------:R-:W-:Y:S01]  /*6670*/  FFMA.FTZ R36, R6, UR4, -R5 ;  /* 0x0000000406247c23 */ /* 0x000fe20008010805 */
[----:B------:R-:W-:Y:S01]  /*6680*/  FSEL R6, R21, -INF , !P1 ;  /* 0xff80000015067808 */ /* 0x000fe20004800000 */
[----:B------:R-:W-:Y:S01]  /*6690*/  FMUL.FTZ R28, R28, R37 ;  /* 0x000000251c1c7220 */ /* 0x000fe20000410000 */
[----:B------:R-:W-:-:S03]  /*66a0*/  F2FP.BF16.F32.PACK_AB R34, R45, R34 ;  /* 0x000000222d22723e */ /* 0x000fc600000010ff */
[----:B------:R-:W3:Y:S01]  /*66b0*/  MUFU.EX2 R36, R36 ;  /* 0x0000002400247308 */ /* 0x000ee20000000800 */
[----:B------:R-:W-:Y:S01]  /*66c0*/  FFMA.FTZ R9, R6, UR4, -R5 ;  /* 0x0000000406097c23 */ /* 0x000fe20008010805 */
[----:B------:R-:W-:Y:S01]  /*66d0*/  FSEL R6, R22, -INF , !P0 ;  /* 0xff80000016067808 */ /* 0x000fe20004000000 */
[C---:B--2---:R-:W-:Y:S01]  /*66e0*/  FMUL.FTZ R24, R30.reuse, R217 ;  /* 0x000000d91e187220 */ /* 0x044fe20000410000 */
[----:B------:R-:W-:-:S03]  /*66f0*/  F2FP.BF16.F32.PACK_AB R30, R30, R31 ;  /* 0x0000001f1e1e723e */ /* 0x000fc600000010ff */
[----:B------:R-:W-:Y:S01]  /*6700*/  FFMA.FTZ R38, R6, UR4, -R5 ;  /* 0x0000000406267c23 */ /* 0x000fe20008010805 */
[----:B------:R-:W2:Y:S01]  /*6710*/  MUFU.EX2 R9, R9 ;  /* 0x0000000900097308 */ /* 0x000ea20000000800 */
[----:B------:R-:W-:Y:S01]  /*6720*/  FSEL R6, R25, -INF , !P5 ;  /* 0xff80000019067808 */ /* 0x000fe20006800000 */
[----:B-1----:R-:W-:Y:S01]  /*6730*/  FMUL.FTZ R14, R7, R50 ;  /* 0x00000032070e7220 */ /* 0x002fe20000410000 */
[----:B------:R-:W-:-:S03]  /*6740*/  FMUL.FTZ R24, R24, R49 ;  /* 0x0000003118187220 */ /* 0x000fc60000410000 */
[----:B------:R-:W-:Y:S01]  /*6750*/  FMUL.FTZ R14, R14, R13 ;  /* 0x0000000d0e0e7220 */ /* 0x000fe20000410000 */
[----:B------:R-:W-:Y:S01]  /*6760*/  FFMA.FTZ R43, R6, UR4, -R5 ;  /* 0x00000004062b7c23 */ /* 0x000fe20008010805 */
[----:B------:R-:W-:Y:S02]  /*6770*/  VIADD R13, R17, 0x2c500 ;  /* 0x0002c500110d7836 */ /* 0x000fe40000000000 */
[----:B---3--:R-:W-:Y:S01]  /*6780*/  FMUL.FTZ R37, R36, R51 ;  /* 0x0000003324257220 */ /* 0x008fe20000410000 */
[----:B------:R-:W-:Y:S01]  /*6790*/  FSEL R6, R26, -INF , !P4 ;  /* 0xff8000001a067808 */ /* 0x000fe20006000000 */
[----:B------:R-:W1:Y:S01]  /*67a0*/  MUFU.EX2 R38, R38 ;  /* 0x0000002600267308 */ /* 0x000e620000000800 */
[----:B------:R-:W-:Y:S01]  /*67b0*/  F2FP.BF16.F32.PACK_AB R7, R36, R7 ;  /* 0x000000072407723e */ /* 0x000fe200000010ff */
[----:B------:R-:W-:Y:S01]  /*67c0*/  FMUL.FTZ R37, R37, R10 ;  /* 0x0000000a25257220 */ /* 0x000fe20000410000 */
[----:B------:R-:W-:Y:S01]  /*67d0*/  FFMA.FTZ R10, -R21, R21, 1 ;  /* 0x3f800000150a7423 */ /* 0x000fe20000010115 */
[----:B------:R-:W-:Y:S01]  /*67e0*/  SHF.R.U32.HI R21, RZ, 0x4, R13 ;  /* 0x00000004ff157819 */ /* 0x000fe2000001160d */
[--C-:B------:R-:W-:Y:S01]  /*67f0*/  FFMA.FTZ R42, R6, UR4, -R5.reuse ;  /* 0x00000004062a7c23 */ /* 0x100fe20008010805 */
[----:B--2---:R-:W-:Y:S01]  /*6800*/  FMUL.FTZ R13, R9, R54 ;  /* 0x00000036090d7220 */ /* 0x004fe20000410000 */
[C---:B------:R-:W-:Y:S01]  /*6810*/  FSEL R6, R29.reuse, -INF , !P3 ;  /* 0xff8000001d067808 */ /* 0x040fe20005800000 */
[----:B------:R-:W2:Y:S01]  /*6820*/  MUFU.EX2 R43, R43 ;  /* 0x0000002b002b7308 */ /* 0x000ea20000000800 */
[----:B------:R-:W-:Y:S01]  /*6830*/  FFMA.FTZ R29, -R29, R29, 1 ;  /* 0x3f8000001d1d7423 */ /* 0x000fe2000001011d */
[----:B------:R-:W-:Y:S01]  /*6840*/  FMUL.FTZ R13, R13, R10 ;  /* 0x0000000a0d0d7220 */ /* 0x000fe20000410000 */
[----:B------:R-:W-:Y:S01]  /*6850*/  LOP3.LUT R10, R21, 0x3fff, RZ, 0xc0, !PT ;  /* 0x00003fff150a7812 */ /* 0x000fe200078ec0ff */
[----:B------:R-:W-:Y:S01]  /*6860*/  FFMA.FTZ R21, R6, UR4, -R5 ;  /* 0x0000000406157c23 */ /* 0x000fe20008010805 */
[----:B------:R-:W-:-:S02]  /*6870*/  FSEL R6, R33, -INF , !P2 ;  /* 0xff80000021067808 */ /* 0x000fc40005000000 */
[----:B------:R-:W-:Y:S01]  /*6880*/  LOP3.LUT R10, R10, 0x80000, RZ, 0xfc, !PT ;  /* 0x000800000a0a7812 */ /* 0x000fe200078efcff */
[----:B------:R-:W3:Y:S01]  /*6890*/  MUFU.EX2 R42, R42 ;  /* 0x0000002a002a7308 */ /* 0x000ee20000000800 */
[----:B-1----:R-:W-:Y:S01]  /*68a0*/  F2FP.BF16.F32.PACK_AB R9, R38, R9 ;  /* 0x000000092609723e */ /* 0x002fe200000010ff */
[----:B------:R-:W-:Y:S01]  /*68b0*/  FFMA.FTZ R6, R6, UR4, -R5 ;  /* 0x0000000406067c23 */ /* 0x000fe20008010805 */
[----:B------:R-:W-:Y:S01]  /*68c0*/  FMUL.FTZ R40, R38, R55 ;  /* 0x0000003726287220 */ /* 0x000fe20000410000 */
[----:B------:R-:W-:Y:S01]  /*68d0*/  VIADD R5, R10, 0x80 ;  /* 0x000000800a057836 */ /* 0x000fe20000000000 */
[----:B------:R-:W-:Y:S01]  /*68e0*/  F2FP.BF16.F32.PACK_AB R36, R12, R11 ;  /* 0x0000000b0c24723e */ /* 0x000fe200000010ff */
[----:B------:R-:W-:Y:S01]  /*68f0*/  VIADD R49, R10, 0x180 ;  /* 0x000001800a317836 */ /* 0x000fe20000000000 */
[----:B------:R-:W-:Y:S01]  /*6900*/  F2FP.BF16.F32.PACK_AB R37, R37, R14 ;  /* 0x0000000e2525723e */ /* 0x000fe200000010ff */
[----:B------:R1:W4:Y:S01]  /*6910*/  MUFU.EX2 R48, R6 ;  /* 0x0000000600307308 */ /* 0x0003220000000800 */
[----:B------:R-:W-:Y:S01]  /*6920*/  R2UR UR4, R5 ;  /* 0x00000000050472ca */ /* 0x000fe200000e0000 */
[----:B------:R-:W-:Y:S01]  /*6930*/  FFMA.FTZ R5, -R22, R22, 1 ;  /* 0x3f80000016057423 */ /* 0x000fe20000010116 */
[C---:B------:R-:W-:Y:S01]  /*6940*/  VIADD R22, R10.reuse, 0x100 ;  /* 0x000001000a167836 */ /* 0x040fe20000000000 */
[----:B------:R-:W-:Y:S01]  /*6950*/  F2FP.BF16.F32.PACK_AB R12, R15, R20 ;  /* 0x000000140f0c723e */ /* 0x000fe200000010ff */
[----:B------:R-:W-:-:S02]  /*6960*/  VIADD R15, R10, 0x30 ;  /* 0x000000300a0f7836 */ /* 0x000fc40000000000 */
[----:B------:R-:W-:Y:S01]  /*6970*/  FMUL.FTZ R40, R40, R5 ;  /* 0x0000000528287220 */ /* 0x000fe20000410000 */
[----:B--2---:R-:W-:Y:S01]  /*6980*/  FMUL.FTZ R5, R43, R218 ;  /* 0x000000da2b057220 */ /* 0x004fe20000410000 */
[----:B------:R-:W2:Y:S01]  /*6990*/  MUFU.EX2 R21, R21 ;  /* 0x0000001500157308 */ /* 0x000ea20000000800 */
[----:B-1----:R-:W-:Y:S01]  /*69a0*/  FFMA.FTZ R6, -R33, R33, 1 ;  /* 0x3f80000021067423 */ /* 0x002fe20000010121 */
[----:B---3--:R-:W-:Y:S01]  /*69b0*/  F2FP.BF16.F32.PACK_AB R31, R42, R43 ;  /* 0x0000002b2a1f723e */ /* 0x008fe200000010ff */
[----:B------:R-:W-:Y:S01]  /*69c0*/  VIADD R20, R10, 0xb0 ;  /* 0x000000b00a147836 */ /* 0x000fe20000000000 */
[----:B------:R-:W-:Y:S01]  /*69d0*/  R2UR UR5, R22 ;  /* 0x00000000160572ca */ /* 0x000fe200000e0000 */
[----:B------:R-:W-:Y:S01]  /*69e0*/  FFMA.FTZ R22, -R25, R25, 1 ;  /* 0x3f80000019167423 */ /* 0x000fe20000010119 */
[----:B------:R-:W-:Y:S01]  /*69f0*/  FFMA.FTZ R25, -R26, R26, 1 ;  /* 0x3f8000001a197423 */ /* 0x000fe2000001011a */
[----:B------:R-:W-:Y:S01]  /*6a00*/  FMUL.FTZ R26, R42, R219 ;  /* 0x000000db2a1a7220 */ /* 0x000fe20000410000 */
[----:B------:R-:W-:Y:S01]  /*6a10*/  F2FP.BF16.F32.PACK_AB R13, R40, R13 ;  /* 0x0000000d280d723e */ /* 0x000fe200000010ff */
[----:B----4-:R-:W-:Y:S01]  /*6a20*/  FMUL.FTZ R223, R48, R223 ;  /* 0x000000df30df7220 */ /* 0x010fe20000410000 */
[----:B------:R-:W-:Y:S01]  /*6a30*/  FMUL.FTZ R5, R5, R22 ;  /* 0x0000001605057220 */ /* 0x000fe20000410000 */
[----:B------:R-:W-:-:S02]  /*6a40*/  IMAD R22, R4, 0x2000, R17 ;  /* 0x0000200004167824 */ /* 0x000fc400078e0211 */
[----:B------:R-:W-:Y:S01]  /*6a50*/  FMUL.FTZ R26, R26, R25 ;  /* 0x000000191a1a7220 */ /* 0x000fe20000410000 */
[----:B------:R-:W-:Y:S01]  /*6a60*/  FMUL.FTZ R50, R223, R6 ;  /* 0x00000006df327220 */ /* 0x000fe20000410000 */
[----:B------:R-:W-:Y:S01]  /*6a70*/  F2FP.BF16.F32.PACK_AB R6, R44, R41 ;  /* 0x000000292c06723e */ /* 0x000fe200000010ff */
[----:B------:R-:W-:Y:S01]  /*6a80*/  UMOV UR10, UR4 ;  /* 0x00000004000a7c82 */ /* 0x000fe20008000000 */
[----:B------:R-:W-:Y:S01]  /*6a90*/  R2UR UR58, R10 ;  /* 0x000000000a3a72ca */ /* 0x000fe200000e0000 */
[----:B--2---:R-:W-:Y:S01]  /*6aa0*/  FMUL.FTZ R222, R21, R222 ;  /* 0x000000de15de7220 */ /* 0x004fe20000410000 */
        /* <DEDUP_REMOVED lines=12> */
[----:B-1----:R-:W-:Y:S02]  /*6b70*/  F2FP.BF16.F32.PACK_AB R6, R24, R23 ;  /* 0x000000171806723e */ /* 0x002fe400000010ff */
[----:B------:R-:W-:Y:S01]  /*6b80*/  R2UR UR56, R216 ;  /* 0x00000000d83872ca */ /* 0x000fe200000e0000 */
[----:B------:R1:W-:Y:S06]  /*6b90*/  MEMBAR.ALL.CTA ;  /* 0x0000000000007992 */ /* 0x0003ec0000008000 */
[----:B-1----:R-:W1:Y:S01]  /*6ba0*/  FENCE.VIEW.ASYNC.S ;  /* 0x00000000000073c6 */ /* 0x002e620000000000 */
[----:B------:R-:W-:Y:S01]  /*6bb0*/  F2FP.BF16.F32.PACK_AB R7, R26, R5 ;  /* 0x000000051a07723e */ /* 0x000fe200000010ff */
[----:B------:R-:W-:Y:S01]  /*6bc0*/  VIADD R5, R10, 0x200 ;  /* 0x000002000a057836 */ /* 0x000fe20000000000 */
[----:B------:R-:W-:Y:S01]  /*6bd0*/  F2FP.BF16.F32.PACK_AB R24, R28, R27 ;  /* 0x0000001b1c18723e */ /* 0x000fe200000010ff */
[----:B------:R-:W-:Y:S01]  /*6be0*/  UMOV UR18, UR6 ;  /* 0x0000000600127c82 */ /* 0x000fe20008000000 */
[----:B--2---:R-:W-:Y:S01]  /*6bf0*/  MOV R8, UR58 ;  /* 0x0000003a00087c02 */ /* 0x004fe20008000f00 */
        /* <DEDUP_REMOVED lines=224> */
[----:B------:R-:W-:-:S02]  /*7a00*/  VIADD R8, R216, 0x480 ;  /* 0x00000480d8087836 */ /* 0x000fc40000000000 */
[----:B------:R-:W-:-:S10]  /*7a10*/  IMAD.SHL.U32 R9, R3, 0x4000, RZ ;  /* 0x0000400003097824 */ /* 0x000fd400078e00ff */
        /* <DEDUP_REMOVED lines=21> */
[----:B------:R-:W-:Y:S02]  /*7b70*/  R2UR UR28, R8 ;  /* 0x00000000081c72ca */ /* 0x000fe400000e0000 */
        /* <DEDUP_REMOVED lines=199> */
.L_x_651:
        /* <DEDUP_REMOVED lines=113> */
.L_x_652:
        /* <DEDUP_REMOVED lines=94> */
.L_x_632:
        /* <DEDUP_REMOVED lines=17> */
[----:B------:R5:W2:Y:S07]  /*95f0*/  @P0 LDG.E R3, desc[UR4][R2.64] ;  /* 0x0000000402030981 */ /* 0x000aae000c1e1900 */
[----:B------:R-:W-:Y:S01]  /*9600*/  BAR.SYNC.DEFER_BLOCKING 0x1, 0x100 ;  /* 0x0044000000007b1d */ /* 0x000fe20000010000 */
[----:B----4-:R-:W-:Y:S01]  /*9610*/  ISETP.NE.AND P1, PT, R0, 0x1, PT ;  /* 0x000000010000780c */ /* 0x010fe20003f25270 */
[----:B------:R-:W-:-:S06]  /*9620*/  VIADD R23, R22, 0xffffff80 ;  /* 0xffffff8016177836 */ /* 0x000fcc0000000000 */
[----:B------:R-:W4:Y:S01]  /*9630*/  S2UR UR5, SR_CgaCtaId ;  /* 0x00000000000579c3 */ /* 0x000f220000008800 */
[----:B------:R-:W-:Y:S01]  /*9640*/  SHF.R.S32.HI R0, RZ, 0x1f, R23 ;  /* 0x0000001fff007819 */ /* 0x000fe20000011417 */
[----:B------:R-:W-:Y:S01]  /*9650*/  UMOV UR4, 0x400 ;  /* 0x0000040000047882 */ /* 0x000fe20000000000 */
[----:B------:R-:W-:Y:S02]  /*9660*/  BSSY B1, `(.L_x_654) ;  /* 0x0000055000017945 */ /* 0x000fe40003800000 */
[----:B------:R-:W-:-:S03]  /*9670*/  LEA.HI R6, R0, R23, RZ, 0x7 ;  /* 0x0000001700067211 */ /* 0x000fc600078f38ff */
[----:B------:R-:W1:Y:S01]  /*9680*/  @P1 LDC R4, c[0x0][0x854] ;  /* 0x00021500ff041b82 */ /* 0x000e620000000800 */
[----:B------:R-:W-:Y:S02]  /*9690*/  LOP3.LUT R0, R6, 0x3fffff80, RZ, 0xc0, !PT ;  /* 0x3fffff8006007812 */ /* 0x000fe400078ec0ff */
[----:B------:R-:W-:-:S03]  /*96a0*/  SHF.R.S32.HI R9, RZ, 0x7, R6 ;  /* 0x00000007ff097819 */ /* 0x000fc60000011406 */
[----:B------:R-:W-:Y:S02]  /*96b0*/  IMAD.IADD R0, R23, 0x1, -R0 ;  /* 0x0000000117007824 */ /* 0x000fe400078e0a00 */
[----:B------:R-:W3:Y:S02]  /*96c0*/  @P1 LDC R5, c[0x0][0x858] ;  /* 0x00021600ff051b82 */ /* 0x000ee40000000800 */
[----:B------:R-:W-:-:S04]  /*96d0*/  IMAD R0, R9, 0xa00, R0 ;  /* 0x00000a0009007824 */ /* 0x000fc800078e0200 */
[----:B-----5:R-:W-:Y:S01]  /*96e0*/  IMAD.SHL.U32 R2, R0, 0x4, RZ ;  /* 0x0000000400027824 */ /* 0x020fe200078e00ff */
[----:B----4-:R-:W-:-:S06]  /*96f0*/  ULEA UR4, UR5, UR4, 0x18 ;  /* 0x0000000405047291 */ /* 0x010fcc000f8ec03f */
[----:B------:R-:W-:Y:S01]  /*9700*/  LEA R6, R2, UR4, 0x2 ;  /* 0x0000000402067c11 */ /* 0x000fe2000f8e10ff */
[----:B-1----:R-:W-:-:S04]  /*9710*/  @P1 IMAD.HI.U32 R0, R7, R4, RZ ;  /* 0x0000000407001227 */ /* 0x002fc800078e00ff */
[----:B------:R1:W-:Y:S04]  /*9720*/  STS.128 [R6], R56 ;  /* 0x0000003806007388 */ /* 0x0003e80000000c00 */
[----:B------:R1:W-:Y:S01]  /*9730*/  STS.128 [R6+0x800], R60 ;  /* 0x0008003c06007388 */ /* 0x0003e20000000c00 */
[----:B---3--:R-:W-:Y:S01]  /*9740*/  @P1 SHF.R.U32.HI R7, RZ, R5, R0 ;  /* 0x00000005ff071219 */ /* 0x008fe20000011600 */
[----:B------:R-:W-:Y:S02]  /*9750*/  IMAD R5, R8, 0x5000, RZ ;  /* 0x0000500008057824 */ /* 0x000fe400078e02ff */
[----:B------:R1:W-:Y:S01]  /*9760*/  STS.128 [R6+0x1000], R96 ;  /* 0x0010006006007388 */ /* 0x0003e20000000c00 */
[----:B------:R-:W-:-:S03]  /*9770*/  SHF.R.S32.HI R9, RZ, 0x1f, R7 ;  /* 0x0000001fff097819 */ /* 0x000fc60000011407 */
        /* <DEDUP_REMOVED lines=18> */
[----:B---3--:R-:W3:Y:S01]  /*98a0*/  FENCE.VIEW.ASYNC.S ;  /* 0x00000000000073c6 */ /* 0x008ee20000000000 */
[----:B--2---:R-:W-:-:S04]  /*98b0*/  @P0 IMAD R3, R236, 0x50, R3 ;  /* 0x00000050ec030824 */ /* 0x004fc800078e0203 */
[----:B------:R-:W-:-:S05]  /*98c0*/  @P0 IMAD.HI R3, R3, 0x66666667, RZ ;  /* 0x6666666703030827 */ /* 0x000fca00078e02ff */
[----:B------:R-:W-:-:S04]  /*98d0*/  @P0 SHF.R.U32.HI R0, RZ, 0x1f, R3 ;  /* 0x0000001fff000819 */ /* 0x000fc80000011603 */
[----:B------:R-:W-:-:S05]  /*98e0*/  @P0 LEA.HI.SX32 R0, R3, R0, 0x1b ;  /* 0x0000000003000211 */ /* 0x000fca00078fdaff */
[----:B------:R-:W-:Y:S02]  /*98f0*/  @P0 IMAD R2, R0, 0x5000, RZ ;  /* 0x0000500000020824 */ /* 0x000fe400078e02ff */
[----:B------:R-:W-:-:S03]  /*9900*/  IMAD R0, R9, R10, RZ ;  /* 0x0000000a09007224 */ /* 0x000fc600078e02ff */
[----:B------:R-:W-:Y:S02]  /*9910*/  @P0 SHF.R.S32.HI R3, RZ, 0x1f, R2 ;  /* 0x0000001fff030819 */ /* 0x000fe40000011402 */
[----:B------:R-:W-:Y:S01]  /*9920*/  @!P0 CS2R R2, SRZ ;  /* 0x0000000000028805 */ /* 0x000fe2000001ff00 */
[----:B---3--:R-:W-:Y:S05]  /*9930*/  BAR.SYNC.DEFER_BLOCKING 0x1, 0x100 ;  /* 0x0044000000007b1d */ /* 0x008fea0000010000 */
[----:B------:R-:W-:Y:S01]  /*9940*/  IADD3 R4, P1, R5, R2, RZ ;  /* 0x0000000205047210 */ /* 0x000fe20007f3e0ff */
[----:B------:R-:W-:Y:S02]  /*9950*/  IMAD R2, R9, R14, RZ ;  /* 0x0000000e09027224 */ /* 0x000fe400078e02ff */
[----:B------:R-:W-:Y:S01]  /*9960*/  IMAD R9, R7, R11, R0 ;  /* 0x0000000b07097224 */ /* 0x000fe200078e0200 */
[----:B------:R-:W-:Y:S01]  /*9970*/  LEA.HI.X.SX32 R5, R5, R3, 0x1, P1 ;  /* 0x0000000305057211 */ /* 0x000fe200008f0eff */
[C---:B------:R-:W-:Y:S01]  /*9980*/  IMAD R11, R7.reuse, R15, R2 ;  /* 0x0000000f070b7224 */ /* 0x040fe200078e0202 */
[----:B------:R-:W-:Y:S01]  /*9990*/  SHF.R.S32.HI R0, RZ, 0x1f, R236 ;  /* 0x0000001fff007819 */ /* 0x000fe200000114ec */
[----:B------:R-:W-:-:S04]  /*99a0*/  IMAD.WIDE.U32 R2, R7, R10, R4 ;  /* 0x0000000a07027225 */ /* 0x000fc800078e0004 */
[----:B------:R-:W-:Y:S01]  /*99b0*/  IMAD.IADD R3, R3, 0x1, R9 ;  /* 0x0000000103037824 */ /* 0x000fe200078e0209 */
[----:B------:R-:W-:Y:S01]  /*99c0*/  SEL R9, R0, RZ, !P0 ;  /* 0x000000ff00097207 */ /* 0x000fe20004000000 */
[----:B------:R-:W-:Y:S01]  /*99d0*/  IMAD.WIDE.U32 R4, R7, R14, R4 ;  /* 0x0000000e07047225 */ /* 0x000fe200078e0004 */
[----:B------:R-:W-:Y:S02]  /*99e0*/  SEL R7, R236, RZ, !P0 ;  /* 0x000000ffec077207 */ /* 0x000fe40004000000 */
[----:B------:R-:W-:Y:S01]  /*99f0*/  ISETP.NE.AND P0, PT, R23, RZ, PT ;  /* 0x000000ff1700720c */ /* 0x000fe20003f05270 */
[----:B------:R-:W-:Y:S02]  /*9a00*/  IMAD.IADD R5, R5, 0x1, R11 ;  /* 0x0000000105057824 */ /* 0x000fe400078e020b */
[C---:B------:R-:W-:Y:S02]  /*9a10*/  IMAD R0, R9.reuse, R12, RZ ;  /* 0x0000000c09007224 */ /* 0x040fe400078e02ff */
[----:B------:R-:W-:-:S02]  /*9a20*/  IMAD R8, R9, R16, RZ ;  /* 0x0000001009087224 */ /* 0x000fc400078e02ff */
[----:B------:R-:W-:-:S04]  /*9a30*/  IMAD.WIDE.U32 R2, R7, R12, R2 ;  /* 0x0000000c07027225 */ /* 0x000fc800078e0002 */
[----:B------:R-:W-:Y:S01]  /*9a40*/  IMAD.WIDE.U32 R4, R7, R16, R4 ;  /* 0x0000001007047225 */ /* 0x000fe200078e0004 */
[----:B------:R-:W-:-:S03]  /*9a50*/  LEA R18, P1, R2, R18, 0x2 ;  /* 0x0000001202127211 */ /* 0x000fc600078210ff */
[C---:B------:R-:W-:Y:S01]  /*9a60*/  IMAD R9, R7.reuse, R13, R0 ;  /* 0x0000000d07097224 */ /* 0x040fe200078e0200 */
[----:B------:R-:W-:Y:S01]  /*9a70*/  LEA R20, P2, R4, R20, 0x2 ;  /* 0x0000001404147211 */ /* 0x000fe200078410ff */
[----:B------:R-:W-:Y:S02]  /*9a80*/  IMAD R7, R7, R17, R8 ;  /* 0x0000001107077224 */ /* 0x000fe400078e0208 */
[----:B------:R-:W-:Y:S02]  /*9a90*/  IMAD.IADD R3, R3, 0x1, R9 ;  /* 0x0000000103037824 */ /* 0x000fe400078e0209 */
[----:B------:R-:W-:-:S03]  /*9aa0*/  IMAD.IADD R0, R5, 0x1, R7 ;  /* 0x0000000105007824 */ /* 0x000fc600078e0207 */
[----:B------:R-:W-:Y:S02]  /*9ab0*/  LEA.HI.X R3, R2, R19, R3, 0x2, P1 ;  /* 0x0000001302037211 */ /* 0x000fe400008f1403 */
[----:B------:R-:W-:Y:S01]  /*9ac0*/  LEA.HI.X R0, R4, R21, R0, 0x2, P2 ;  /* 0x0000001504007211 */ /* 0x000fe200010f1400 */
[----:B-1----:R-:W-:Y:S06]  /*9ad0*/  @P0 BRA `(.L_x_655) ;  /* 0x0000000000340947 */ /* 0x002fec0003800000 */
[----:B------:R-:W-:Y:S01]  /*9ae0*/  R2UR UR6, R20 ;  /* 0x00000000140672ca */ /* 0x000fe200000e0000 */
[----:B------:R-:W-:Y:S01]  /*9af0*/  UMOV UR5, 0x1400 ;  /* 0x0000140000057882 */ /* 0x000fe20000000000 */
[----:B------:R-:W-:Y:S01]  /*9b00*/  R2UR UR7, R0 ;  /* 0x00000000000772ca */ /* 0x000fe200000e0000 */
[----:B------:R-:W-:Y:S01]  /*9b10*/  UMOV UR8, 0x0 ;  /* 0x0000000000087882 */ /* 0x000fe20000000000 */
[----:B------:R-:W-:Y:S01]  /*9b20*/  PLOP3.LUT P0, PT, PT, PT, PT, 0x80, 0x0 ;  /* 0x000000000000781c */ /* 0x000fe20003f0f070 */
[----:B------:R-:W-:-:S12]  /*9b30*/  UMOV UR9, 0x14f00000 ;  /* 0x14f0000000097882 */ /* 0x000fd80000000000 */
.L_x_656:
[----:B------:R-:W-:Y:S01]  /*9b40*/  @P0 ELECT P1, URZ, PT ;  /* 0x00000000003f082f */ /* 0x000fe20003820000 */
[----:B------:R1:W-:-:S12]  /*9b50*/  UBLKRED.G.S.ADD.F32.RN [UR6], [UR4], UR5, desc[UR8] ;  /* 0x00000806040073bb */ /* 0x0003d800080a1405 */
[----:B------:R-:W-:Y:S02]  /*9b60*/  @P1 PLOP3.LUT P0, PT, P1, PT, PT, 0x8, 0x0 ;  /* 0x000000000000181c */ /* 0x000fe40000f0e170 */
[----:B------:R-:W-:-:S11]  /*9b70*/  PLOP3.LUT P1, PT, PT, PT, PT, 0x8, 0x0 ;  /* 0x000000000000781c */ /* 0x000fd60003f2e170 */
[----:B-1----:R-:W-:Y:S05]  /*9b80*/  @P0 BRA.U.ANY `(.L_x_656) ;  /* 0xfffffffd00ec0947 */ /* 0x002fea000393ffff */
[----:B------:R0:W-:Y:S01]  /*9b90*/  UTMACMDFLUSH ;  /* 0x00000000000079b7 */ /* 0x0001e20000000000 */
[----:B------:R-:W-:-:S04]  /*9ba0*/  DEPBAR.LE SB0, 0x0 ;  /* 0x000080000000791a */ /* 0x000fc80000000000 */
.L_x_655:
[----:B------:R-:W-:Y:S05]  /*9bb0*/  BSYNC B1 ;  /* 0x0000000000017941 */ /* 0x000fea0003800000 */
.L_x_654:
        /* <DEDUP_REMOVED lines=32> */
.L_x_657:
        /* <DEDUP_REMOVED lines=8> */
.L_x_622:
[----:B------:R-:W-:-:S08]  /*9e40*/  NOP ;  /* 0x0000000000007918 */ /* 0x000fd00000000000 */
[----:B------:R-:W1:-:S00]  /*9e50*/  USETMAXREG.DEALLOC.CTAPOOL 0x18 ;  /* 0x00000018000079c8 */ /* 0x000e4000080e0500 */
[----:B-1----:R-:W-:-:S06]  /*9e60*/  LOP3.LUT R0, R0, 0x3, RZ, 0xc0, !PT ;  /* 0x0000000300007812 */ /* 0x002fcc00078ec0ff */
[----:B------:R-:W1:Y:S02]  /*9e70*/  SHFL.IDX PT, R0, R0, RZ, 0x1f ;  /* 0x00001fff00007589 */ /* 0x000e6400000e0000 */
[----:B-1----:R-:W-:-:S13]  /*9e80*/  ISETP.NE.AND P0, PT, R0, RZ, PT ;  /* 0x000000ff0000720c */ /* 0x002fda0003f05270 */
[----:B------:R-:W-:Y:S05]  /*9e90*/  @P0 BRA `(.L_x_627) ;  /* 0x0000002000b80947 */ /* 0x000fea0003800000 */
[----:B------:R-:W-:Y:S01]  /*9ea0*/  ULDC.64 UR4, c[0x0][0x8e0] ;  /* 0x0002380000047ab9 */ /* 0x000fe20000000a00 */
[----:B------:R-:W1:Y:S01]  /*9eb0*/  S2UR UR10, SR_CTAID.X ;  /* 0x00000000000a79c3 */ /* 0x000e620000002500 */
[----:B------:R-:W-:-:S04]  /*9ec0*/  ISETP.NE.U32.AND P0, PT, RZ, UR4, PT ;  /* 0x00000004ff007c0c */ /* 0x000fc8000bf05070 */
[----:B------:R-:W-:-:S03]  /*9ed0*/  ISETP.NE.AND.EX P0, PT, RZ, UR5, PT, P0 ;  /* 0x00000005ff007c0c */ /* 0x000fc6000bf05300 */
[----:B------:R-:W2:Y:S08]  /*9ee0*/  S2UR UR21, SR_CTAID.Z ;  /* 0x00000000001579c3 */ /* 0x000eb00000002700 */
[----:B------:R-:W3:Y:S02]  /*9ef0*/  S2UR UR20, SR_CTAID.Y ;  /* 0x00000000001479c3 */ /* 0x000ee40000002600 */
[----:B------:R-:W-:Y:S05]  /*9f00*/  @!P0 BRA `(.L_x_658) ;  /* 0x0000000000208947 */ /* 0x000fea0003800000 */
[----:B------:R-:W-:Y:S01]  /*9f10*/  ULDC.64 UR4, c[0x0][0x8e0] ;  /* 0x0002380000047ab9 */ /* 0x000fe20000000a00 */
[----:B------:R-:W-:Y:S01]  /*9f20*/  ULDC.64 UR6, c[0x0][0x208] ;  /* 0x0000820000067ab9 */ /* 0x000fe20000000a00 */
[----:B--2---:R-:W-:-:S06]  /*9f30*/  UIMAD.WIDE UR4, UR21, 0x4, UR4 ;  /* 0x00000004150478a5 */ /* 0x004fcc000f8e0204 */
[----:B------:R-:W-:Y:S02]  /*9f40*/  IMAD.U32 R2, RZ, RZ, UR4 ;  /* 0x00000004ff027e24 */ /* 0x000fe4000f8e00ff */
[----:B------:R-:W-:-:S05]  /*9f50*/  IMAD.U32 R3, RZ, RZ, UR5 ;  /* 0x00000005ff037e24 */ /* 0x000fca000f8e00ff */
[----:B------:R-:W2:Y:S02]  /*9f60*/  LDG.E R2, desc[UR6][R2.64] ;  /* 0x0000000602027981 */ /* 0x000ea4000c1e1900 */
[----:B--2---:R-:W-:Y:S01]  /*9f70*/  R2UR UR5, R2 ;  /* 0x00000000020572ca */ /* 0x004fe200000e0000 */
[----:B------:R-:W-:-:S14]  /*9f80*/  BRA `(.L_x_659) ;  /* 0x0000000000407947 */ /* 0x000fdc0003800000 */
.L_x_658:
[----:B------:R-:W-:Y:S02]  /*9f90*/  ULDC.64 UR4, c[0x0][0x8d8] ;  /* 0x0002360000047ab9 */ /* 0x000fe40000000a00 */
[----:B------:R-:W-:-:S04]  /*9fa0*/  ISETP.NE.U32.AND P0, PT, RZ, UR4, PT ;  /* 0x00000004ff007c0c */ /* 0x000fc8000bf05070 */
[----:B------:R-:W-:-:S13]  /*9fb0*/  ISETP.NE.AND.EX P0, PT, RZ, UR5, PT, P0 ;  /* 0x00000005ff007c0c */ /* 0x000fda000bf05300 */
[----:B------:R-:W-:Y:S05]  /*9fc0*/  @!P0 BRA `(.L_x_660) ;  /* 0x00000000002c8947 */ /* 0x000fea0003800000 */
[----:B------:R-:W-:Y:S01]  /*9fd0*/  ULDC.64 UR4, c[0x0][0x8d8] ;  /* 0x0002360000047ab9 */ /* 0x000fe20000000a00 */
[----:B------:R-:W-:Y:S01]  /*9fe0*/  ULDC.64 UR6, c[0x0][0x208] ;  /* 0x0000820000067ab9 */ /* 0x000fe20000000a00 */
[----:B--2---:R-:W-:-:S06]  /*9ff0*/  UIMAD.WIDE UR4, UR21, 0x4, UR4 ;  /* 0x00000004150478a5 */ /* 0x004fcc000f8e0204 */
[----:B------:R-:W-:Y:S02]  /*a000*/  IMAD.U32 R2, RZ, RZ, UR4 ;  /* 0x00000004ff027e24 */ /* 0x000fe4000f8e00ff */
[----:B------:R-:W-:-:S05]  /*a010*/  IMAD.U32 R3, RZ, RZ, UR5 ;  /* 0x00000005ff037e24 */ /* 0x000fca000f8e00ff */
[----:B------:R-:W2:Y:S04]  /*a020*/  LDG.E R0, desc[UR6][R2.64] ;  /* 0x0000000602007981 */ /* 0x000ea8000c1e1900 */
[----:B------:R-:W4:Y:S01]  /*a030*/  LDG.E R4, desc[UR6][R2.64+0x4] ;  /* 0x0000040602047981 */ /* 0x000f22000c1e1900 */
[----:B--2---:R-:W-:Y:S02]  /*a040*/  R2UR UR5, R0 ;  /* 0x00000000000572ca */ /* 0x004fe400000e0000 */
[----:B----4-:R-:W-:-:S13]  /*a050*/  R2UR UR4, R4 ;  /* 0x00000000040472ca */ /* 0x010fda00000e0000 */
[----:B------:R-:W-:Y:S01]  /*a060*/  UIADD3 UR5, -UR5, UR4, URZ ;  /* 0x0000000405057290 */ /* 0x000fe2000fffe13f */
[----:B------:R-:W-:Y:S11]  /*a070*/  BRA `(.L_x_659) ;  /* 0x0000000000047947 */ /* 0x000ff60003800000 */
.L_x_660:
[----:B------:R-:W-:-:S05]  /*a080*/  ULDC UR5, c[0x0][0x8c4] ;  /* 0x0002310000057ab9 */ /* 0x000fca0000000800 */
.L_x_659:
[----:B-1----:R-:W-:Y:S01]  /*a090*/  UIMAD UR4, UR10, 0x50, URZ ;  /* 0x000000500a0478a4 */ /* 0x002fe2000f8e023f */
[----:B------:R-:W-:Y:S02]  /*a0a0*/  IMAD.MOV.U32 R4, RZ, RZ, 0x1 ;  /* 0x00000001ff047424 */ /* 0x000fe400078e00ff */
[----:B------:R-:W-:Y:S01]  /*a0b0*/  IMAD.MOV.U32 R12, RZ, RZ, RZ ;  /* 0x000000ffff0c7224 */ /* 0x000fe200078e00ff */
[----:B------:R-:W-:Y:S01]  /*a0c0*/  UISETP.GE.AND UP0, UPT, UR4, UR5, UPT ;  /* 0x000000050400728c */ /* 0x000fe2000bf06270 */
[----:B------:R-:W-:-:S03]  /*a0d0*/  IMAD.MOV.U32 R13, RZ, RZ, 0x1 ;  /* 0x00000001ff0d7424 */ /* 0x000fc600078e00ff */
[----:B--2---:R-:W-:-:S06]  /*a0e0*/  USEL UR21, UR21, 0xffffffff, !UP0 ;  /* 0xffffffff15157887 */ /* 0x004fcc000c000000 */
        /* <DEDUP_REMOVED lines=18> */
[----:B------:R-:W2:Y:S01]  /*a210*/  @P1 LDG.E R7, desc[UR16][R2.64] ;  /* 0x0000001002071981 */ /* 0x000ea2000c1e1900 */
[----:B------:R-:W-:Y:S01]  /*a220*/  PLOP3.LUT P2, PT, PT, PT, UP0, 0x80, 0x0 ;  /* 0x000000000000781c */ /* 0x000fe20003f4f008 */
[----:B------:R-:W-:Y:S01]  /*a230*/  UIMAD.WIDE UR12, UR21, 0x4, UR12 ;  /* 0x00000004150c78a5 */ /* 0x000fe2000f8e020c */
[----:B------:R-:W-:Y:S01]  /*a240*/  PLOP3.LUT P3, PT, PT, PT, UP2, 0x80, 0x0 ;  /* 0x000000000000781c */ /* 0x000fe20003f6f028 */
[----:B------:R1:W4:Y:S02]  /*a250*/  @P1 LDG.E R0, desc[UR16][R2.64] ;  /* 0x0000001002001981 */ /* 0x000324000c1e1900 */
[----:B------:R-:W-:Y:S02]  /*a260*/  @UP2 ULDC.64 UR6, c[0x0][0x780] ;  /* 0x0001e00000062ab9 */ /* 0x000fe40000000a00 */
[----:B------:R-:W-:Y:S01]  /*a270*/  @UP2 UIMAD.WIDE UR6, UR21, 0x4, UR6 ;  /* 0x00000004150628a5 */ /* 0x000fe2000f8e0206 */
[----:B-1----:R-:W-:-:S02]  /*a280*/  IMAD.U32 R2, RZ, RZ, UR12 ;  /* 0x0000000cff027e24 */ /* 0x002fc4000f8e00ff */
[----:B------:R-:W-:-:S05]  /*a290*/  IMAD.U32 R3, RZ, RZ, UR13 ;  /* 0x0000000dff037e24 */ /* 0x000fca000f8e00ff */
[----:B------:R1:W5:Y:S02]  /*a2a0*/  @P2 LDG.E R5, desc[UR16][R2.64] ;  /* 0x0000001002052981 */ /* 0x000364000c1e1900 */
[----:B-1----:R-:W-:Y:S02]  /*a2b0*/  IMAD.U32 R2, RZ, RZ, UR6 ;  /* 0x00000006ff027e24 */ /* 0x002fe4000f8e00ff */
[----:B------:R-:W-:-:S05]  /*a2c0*/  IMAD.U32 R3, RZ, RZ, UR7 ;  /* 0x00000007ff037e24 */ /* 0x000fca000f8e00ff */
[----:B------:R-:W3:Y:S01]  /*a2d0*/  @P3 LDG.E R6, desc[UR16][R2.64] ;  /* 0x0000001002063981 */ /* 0x000ee2000c1e1900 */
[----:B------:R-:W-:Y:S01]  /*a2e0*/  ULDC.64 UR16, c[0x0][0x788] ;  /* 0x0001e20000107ab9 */ /* 0x000fe20000000a00 */
[----:B------:R-:W-:Y:S01]  /*a2f0*/  UMOV UR54, URZ ;  /* 0x0000003f00367c82 */ /* 0x000fe20008000000 */
[----:B------:R-:W-:Y:S01]  /*a300*/  ISETP.NE.U32.AND P0, PT, RZ, UR16, PT ;  /* 0x00000010ff007c0c */ /* 0x000fe2000bf05070 */
[----:B------:R-:W-:-:S03]  /*a310*/  UMOV UR11, URZ ;  /* 0x0000003f000b7c82 */ /* 0x000fc60008000000 */
[----:B------:R-:W-:Y:S02]  /*a320*/  ISETP.NE.AND.EX P0, PT, RZ, UR17, PT, P0 ;  /* 0x00000011ff007c0c */ /* 0x000fe4000bf05300 */
[----:B--2---:R-:W-:Y:S02]  /*a330*/  @P1 R2UR UR5, R7 ;  /* 0x00000000070512ca */ /* 0x004fe400000e0000 */
        /* <DEDUP_REMOVED lines=8> */
[----:B---3--:R-:W-:Y:S01]  /*a3c0*/  @P3 R2UR UR5, R6 ;  /* 0x00000000060532ca */ /* 0x008fe200000e0000 */
        /* <DEDUP_REMOVED lines=10> */
.L_x_662:
        /* <DEDUP_REMOVED lines=14> */
.L_x_663:
        /* <DEDUP_REMOVED lines=9> */
.L_x_664:
        /* <DEDUP_REMOVED lines=22> */
.L_x_665:
        /* <DEDUP_REMOVED lines=23> */
[----:B------:R-:W1:Y:S01]  /*a8b0*/  S2R R3, SR_CgaCtaId ;  /* 0x0000000000037919 */ /* 0x000e620000008800 */
[----:B------:R-:W-:Y:S02]  /*a8c0*/  MOV R6, 0x400 ;  /* 0x0000040000067802 */ /* 0x000fe40000000f00 */
[----:B------:R-:W-:Y:S01]  /*a8d0*/  ISETP.NE.AND P0, PT, R11, RZ, PT ;  /* 0x000000ff0b00720c */ /* 0x000fe20003f05270 */
[----:B------:R-:W2:Y:S01]  /*a8e0*/  S2R R21, SR_CTAID.Y ;  /* 0x0000000000157919 */ /* 0x000ea20000002600 */
[----:B-1----:R-:W-:Y:S01]  /*a8f0*/  LEA R6, R3, R6, 0x18 ;  /* 0x0000000603067211 */ /* 0x002fe200078ec0ff */
[----:B------:R-:W-:-:S05]  /*a900*/  IMAD.MOV.U32 R3, RZ, RZ, 0x1 ;  /* 0x00000001ff037424 */ /* 0x000fca00078e00ff */
[----:B------:R-:W-:-:S04]  /*a910*/  SHF.L.U32 R3, R3, 0x1f, RZ ;  /* 0x0000001f03037819 */ /* 0x000fc800000006ff */
[----:B------:R-:W1:Y:S02]  /*a920*/  SYNCS.PHASECHK.TRANS64.TRYWAIT P1, [R6+URZ+0x31820], R3 ;  /* 0x03182003060075a7 */ /* 0x000e64000802017f */
[----:B-12---:R-:W-:Y:S05]  /*a930*/  @!P1 BRA `(.L_x_666) ;  /* 0x0000001800549947 */ /* 0x006fea0003800000 */
.L_x_681:
[----:B------:R-:W-:Y:S01]  /*a940*/  SHF.R.S32.HI R21, RZ, 0x1f, R21 ;  /* 0x0000001fff157819 */ /* 0x000fe20000011415 */
[----:B------:R-:W-:Y:S01]  /*a950*/  IMAD.MOV.U32 R4, RZ, RZ, 0x1 ;  /* 0x00000001ff047424 */ /* 0x000fe200078e00ff */
[----:B------:R-:W-:Y:S06]  /*a960*/  @P0 BRA `(.L_x_667) ;  /* 0x0000000000140947 */ /* 0x000fec0003800000 */
[----:B------:R-:W-:Y:S01]  /*a970*/  LOP3.LUT P1, RZ, R18, 0x1f, RZ, 0xc0, !PT ;  /* 0x0000001f12ff7812 */ /* 0x000fe2000782c0ff */
[----:B-1----:R-:W-:-:S04]  /*a980*/  IMAD.MOV.U32 R3, RZ, RZ, 0x8100 ;  /* 0x00008100ff037424 */ /* 0x002fc800078e00ff */
[----:B------:R2:W-:Y:S08]  /*a990*/  SYNCS.ARRIVE.TRANS64 RZ, [R6+URZ+0x31810], R3 ;  /* 0x0318100306ff79a7 */ /* 0x0005f0000800003f */
[----:B------:R-:W-:Y:S05]  /*a9a0*/  @!P1 BRA `(.L_x_667) ;  /* 0x0000000000049947 */ /* 0x000fea0003800000 */
[----:B------:R-:W-:Y:S01]  /*a9b0*/  BPT.TRAP 0x1 ;  /* 0x000000040000795c */ /* 0x000fe20000300000 */
.L_x_667:
[----:B------:R-:W3:Y:S01]  /*a9c0*/  LDC.64 R8, c[0x0][0x198] ;  /* 0x00006600ff087b82 */ /* 0x000ee20000000a00 */
        /* <DEDUP_REMOVED lines=8> */
[----:B-12---:R-:W-:Y:S01]  /*aa50*/  IMAD.MOV.U32 R3, RZ, RZ, 0x14000 ;  /* 0x00014000ff037424 */ /* 0x006fe200078e00ff */
        /* <DEDUP_REMOVED lines=11> */
[----:B---3--:R-:W-:Y:S01]  /*ab10*/  IMAD.MOV.U32 R5, RZ, RZ, R8 ;  /* 0x000000ffff057224 */ /* 0x008fe200078e0008 */
        /* <DEDUP_REMOVED lines=51> */
[----:B-1----:R-:W-:Y:S01]  /*ae50*/  UMOV UR16, 0x0 ;  /* 0x0000000000107882 */ /* 0x002fe20000000000 */
[----:B------:R-:W-:Y:S01]  /*ae60*/  UMOV UR17, 0x10000000 ;  /* 0x1000000000117882 */ /* 0x000fe20000000000 */
[----:B--2---:R-:W-:Y:S01]  /*ae70*/  ULEA UR40, UP0, UR10, UR22, 0x2 ;  /* 0x000000160a287291 */ /* 0x004fe2000f80103f */
[----:B------:R-:W-:Y:S01]  /*ae80*/  UMOV UR43, UR11 ;  /* 0x0000000b002b7c82 */ /* 0x000fe20008000000 */
[----:B------:R-:W-:-:S02]  /*ae90*/  UMOV UR44, UR12 ;  /* 0x0000000c002c7c82 */ /* 0x000fc40008000000 */
[----:B------:R-:W-:Y:S01]  /*aea0*/  ULEA.HI.X UR41, UR10, UR23, UR9, 0x2, UP0 ;  /* 0x000000170a297291 */ /* 0x000fe200080f1409 */
[----:B------:R-:W-:Y:S02]  /*aeb0*/  UMOV UR45, UR13 ;  /* 0x0000000d002d7c82 */ /* 0x000fe40008000000 */
[----:B------:R-:W-:Y:S01]  /*aec0*/  UMOV UR9, 0x10 ;  /* 0x0000001000097882 */ /* 0x000fe20000000000 */
[----:B---3--:R-:W-:Y:S01]  /*aed0*/  UIADD3 UR24, UR8, 0x2800, URZ ;  /* 0x0000280008187890 */ /* 0x008fe2000fffe03f */
[----:B------:R-:W-:Y:S01]  /*aee0*/  UMOV UR10, UR18 ;  /* 0x00000012000a7c82 */ /* 0x000fe20008000000 */
[----:B------:R-:W-:Y:S01]  /*aef0*/  UMOV UR26, 0x40 ;  /* 0x00000040001a7882 */ /* 0x000fe20000000000 */
[----:B------:R-:W-:Y:S02]  /*af00*/  UMOV UR27, UR11 ;  /* 0x0000000b001b7c82 */ /* 0x000fe40008000000 */
[----:B------:R1:W-:Y:S01]  /*af10*/  UBLKCP.S.G [UR48], [UR40], UR9 ;  /* 0x00000030280073ba */ /* 0x0003e20008000209 */
[----:B------:R2:W-:Y:S01]  /*af20*/  SYNCS.ARRIVE.TRANS64 RZ, [R6+URZ+0x31800], R3 ;  /* 0x0318000306ff79a7 */ /* 0x0005e2000800003f */
[----:B------:R-:W-:Y:S01]  /*af30*/  UMOV UR28, UR12 ;  /* 0x0000000c001c7c82 */ /* 0x000fe20008000000 */
[----:B----4-:R-:W-:Y:S01]  /*af40*/  UIADD3 UR56, UR8, 0x5000, URZ ;  /* 0x0000500008387890 */ /* 0x010fe2000fffe03f */
        /* <DEDUP_REMOVED lines=9> */
[----:B-1----:R-:W-:-:S02]  /*afe0*/  UIADD3 UR9, UR8, 0x31800, URZ ;  /* 0x0003180008097890 */ /* 0x002fc4000fffe03f */
        /* <DEDUP_REMOVED lines=11> */
[----:B-1----:R-:W-:Y:S01]  /*b0a0*/  UMOV UR10, 0xc0 ;  /* 0x000000c0000a7882 */ /* 0x002fe20000000000 */
[----:B------:R2:W-:Y:S01]  /*b0b0*/  UTMALDG.4D [UR40], [UR6], desc[UR16] ;  /* 0x00001028060075b4 */ /* 0x0005e20008019000 */
[----:B---3--:R-:W-:-:S02]  /*b0c0*/  UIADD3 UR24, UR8, 0xf000, URZ ;  /* 0x0000f00008187890 */ /* 0x008fc4000fffe03f */
[----:B------:R-:W-:Y:S01]  /*b0d0*/  UIADD3 UR8, UR8, 0x11800, URZ ;  /* 0x0001180008087890 */ /* 0x000fe2000fffe03f */
[----:B------:R-:W-:Y:S01]  /*b0e0*/  UMOV UR26, 0x80 ;  /* 0x00000080001a7882 */ /* 0x000fe20000000000 */
[----:B------:R2:W-:Y:S05]  /*b0f0*/  UTMALDG.4D [UR32], [UR6], desc[UR16] ;  /* 0x00001020060075b4 */ /* 0x0005ea0008019000 */
[----:B------:R2:W-:Y:S02]  /*b100*/  UTMALDG.4D [UR24], [UR6], desc[UR16] ;  /* 0x00001018060075b4 */ /* 0x0005e40008019000 */
[----:B------:R2:W-:Y:S02]  /*b110*/  UTMALDG.4D [UR8], [UR6], desc[UR16] ;  /* 0x00001008060075b4 */ /* 0x0005e40008019000 */
[----:B--2---:R-:W-:Y:S05]  /*b120*/  @P1 BRA `(.L_x_668) ;  /* 0x0000000800581947 */ /* 0x004fea0003800000 */
[----:B------:R-:W1:Y:S01]  /*b130*/  LDC.64 R12, c[0x0][0x730] ;  /* 0x0001cc00ff0c7b82 */ /* 0x000e620000000a00 */
[----:B------:R-:W-:Y:S01]  /*b140*/  ULDC.64 UR8, c[0x0][0x738] ;  /* 0x0001ce0000087ab9 */ /* 0x000fe20000000a00 */
[----:B------:R-:W-:Y:S01]  /*b150*/  LOP3.LUT R16, R18, 0x1f, RZ, 0xc0, !PT ;  /* 0x0000001f12107812 */ /* 0x000fe200078ec0ff */
[----:B------:R-:W-:Y:S02]  /*b160*/  UIMAD UR6, UR47, UR8, URZ ;  /* 0x000000082f0672a4 */ /* 0x000fe4000f8e023f */
[----:B------:R-:W-:Y:S02]  /*b170*/  UIMAD.WIDE.U32 UR4, UR21, UR8, UR38 ;  /* 0x00000008150472a5 */ /* 0x000fe4000f8e0026 */
[----:B------:R-:W-:Y:S01]  /*b180*/  UIMAD UR6, UR21, UR9, UR6 ;  /* 0x00000009150672a4 */ /* 0x000fe2000f8e0206 */
[----:B------:R-:W2:Y:S03]  /*b190*/  LDC.64 R14, c[0x0][0x728] ;  /* 0x0001ca00ff0e7b82 */ /* 0x000ea60000000a00 */
        /* <DEDUP_REMOVED lines=9> */
[----:B-1----:R-:W-:-:S04]  /*b230*/  IMAD.WIDE.U32 R2, R12, UR20, R2 ;  /* 0x000000140c027c25 */ /* 0x002fc8000f8e0002 */
        /* <DEDUP_REMOVED lines=8> */
[----:B--2---:R-:W-:Y:S01]  /*b2c0*/  LEA R14, P1, R2, R14, 0x2 ;  /* 0x0000000e020e7211 */ /* 0x004fe200078210ff */
        /* <DEDUP_REMOVED lines=8> */
.L_x_673:
[----:B------:R-:W-:-:S04]  /*b350*/  SHF.L.U32 R5, R13, 0x1f, RZ ;  /* 0x0000001f0d057819 */ /* 0x000fc800000006ff */
[----:B------:R-:W1:Y:S02]  /*b360*/  SYNCS.PHASECHK.TRANS64.TRYWAIT P1, [R6+URZ+0x31838], R5 ;  /* 0x03183805060075a7 */ /* 0x000e64000802017f */
[----:B-1----:R-:W-:Y:S05]  /*b370*/  @!P1 BRA `(.L_x_669) ;  /* 0x0000000c00d89947 */ /* 0x002fea0003800000 */
.L_x_682:
[----:B------:R-:W-:Y:S05]  /*b380*/  @P0 BRA `(.L_x_670) ;  /* 0x0000000000140947 */ /* 0x000fea0003800000 */
[----:B------:R-:W-:Y:S01]  /*b390*/  ISETP.NE.AND P1, PT, R16, RZ, PT ;  /* 0x000000ff1000720c */ /* 0x000fe20003f25270 */
[----:B-1----:R-:W-:-:S04]  /*b3a0*/  IMAD.MOV.U32 R5, RZ, RZ, 0x8100 ;  /* 0x00008100ff057424 */ /* 0x002fc800078e00ff */
[----:B------:R2:W-:Y:S08]  /*b3b0*/  SYNCS.ARRIVE.TRANS64 RZ, [R6+URZ+0x31830], R5 ;  /* 0x0318300506ff79a7 */ /* 0x0005f0000800003f */
[----:B------:R-:W-:Y:S05]  /*b3c0*/  @!P1 BRA `(.L_x_670) ;  /* 0x0000000000049947 */ /* 0x000fea0003800000 */
[----:B------:R-:W-:Y:S01]  /*b3d0*/  BPT.TRAP 0x1 ;  /* 0x000000040000795c */ /* 0x000fe20000300000 */
.L_x_670:
        /* <DEDUP_REMOVED lines=47> */
.L_x_684:
[----:B------:R-:W-:Y:S01]  /*b6d0*/  LOP3.LUT R13, R13, 0x1, RZ, 0x3c, !PT ;  /* 0x000000010d0d7812 */ /* 0x000fe200078e3cff */
[----:B------:R-:W-:Y:S06]  /*b6e0*/  @P2 BRA `(.L_x_672) ;  /* 0x0000000000142947 */ /* 0x000fec0003800000 */
[----:B------:R-:W-:Y:S01]  /*b6f0*/  ISETP.NE.AND P1, PT, R16, RZ, PT ;  /* 0x000000ff1000720c */ /* 0x000fe20003f25270 */
[----:B-1----:R-:W-:-:S04]  /*b700*/  IMAD.MOV.U32 R2, RZ, RZ, 0x8100 ;  /* 0x00008100ff027424 */ /* 0x002fc800078e00ff */
[----:B------:R2:W-:Y:S08]  /*b710*/  SYNCS.ARRIVE.TRANS64 RZ, [R20+URZ+0x31810], R2 ;  /* 0x0318100214ff79a7 */ /* 0x0005f0000800003f */
[----:B------:R-:W-:Y:S05]  /*b720*/  @!P1 BRA `(.L_x_672) ;  /* 0x0000000000049947 */ /* 0x000fea0003800000 */
[----:B------:R-:W-:Y:S01]  /*b730*/  BPT.TRAP 0x1 ;  /* 0x000000040000795c */ /* 0x000fe20000300000 */
.L_x_672:
[--C-:B-12---:R-:W-:Y:S01]  /*b740*/  IMAD R2, R12, 0x8000, R6.reuse ;  /* 0x000080000c027824 */ /* 0x106fe200078e0206 */
        /* <DEDUP_REMOVED lines=50> */
[----:B-1----:R-:W-:Y:S05]  /*ba70*/  @!P1 BRA `(.L_x_673) ;  /* 0xfffffff800349947 */ /* 0x002fea000383ffff */
[----:B------:R-:W-:-:S07]  /*ba80*/  VIADD R12, R12, 0x1 ;  /* 0x000000010c0c7836 */ /* 0x000fce0000000000 */
.L_x_668:
[----:B------:R-:W-:Y:S01]  /*ba90*/  SHF.L.U32 R16, R13, 0x1f, RZ ;  /* 0x0000001f0d107819 */ /* 0x000fe200000006ff */
[----:B------:R-:W1:Y:S01]  /*baa0*/  LDC.64 R10, c[0x0][0x730] ;  /* 0x0001cc00ff0a7b82 */ /* 0x000e620000000a00 */
[----:B------:R-:W-:Y:S02]  /*bab0*/  IMAD.U32 R14, RZ, RZ, UR38 ;  /* 0x00000026ff0e7e24 */ /* 0x000fe4000f8e00ff */
[----:B------:R-:W-:Y:S02]  /*bac0*/  IMAD.U32 R2, RZ, RZ, UR38 ;  /* 0x00000026ff027e24 */ /* 0x000fe4000f8e00ff */
[----:B------:R-:W-:Y:S02]  /*bad0*/  IMAD.MOV.U32 R2, RZ, RZ, R14 ;  /* 0x000000ffff027224 */ /* 0x000fe400078e000e */
[----:B------:R-:W-:Y:S01]  /*bae0*/  IMAD.U32 R3, RZ, RZ, UR39 ;  /* 0x00000027ff037e24 */ /* 0x000fe2000f8e00ff */
[----:B------:R-:W2:Y:S01]  /*baf0*/  SYNCS.PHASECHK.TRANS64.TRYWAIT P1, [R6+URZ+0x31838], R16 ;  /* 0x03183810060075a7 */ /* 0x000ea2000802017f */
[----:B------:R-:W-:Y:S01]  /*bb00*/  IMAD.U32 R15, RZ, RZ, UR39 ;  /* 0x00000027ff0f7e24 */ /* 0x000fe2000f8e00ff */
[----:B------:R-:W3:Y:S01]  /*bb10*/  LDC.64 R8, c[0x0][0x738] ;  /* 0x0001ce00ff087b82 */ /* 0x000ee20000000a00 */
[----:B-1----:R-:W-:-:S02]  /*bb20*/  IMAD R14, R21, R10, RZ ;  /* 0x0000000a150e7224 */ /* 0x002fc400078e02ff */
[----:B------:R-:W-:-:S04]  /*bb30*/  IMAD.WIDE.U32 R2, R10, UR20, R2 ;  /* 0x000000140a027c25 */ /* 0x000fc8000f8e0002 */
[----:B------:R-:W-:-:S04]  /*bb40*/  IMAD R11, R11, UR20, R14 ;  /* 0x000000140b0b7c24 */ /* 0x000fc8000f8e020e */
[----:B------:R-:W-:Y:S02]  /*bb50*/  IMAD.IADD R3, R11, 0x1, R3 ;  /* 0x000000010b037824 */ /* 0x000fe400078e0203 */
[C---:B---3--:R-:W-:Y:S02]  /*bb60*/  IMAD R10, R8.reuse, UR47, RZ ;  /* 0x0000002f080a7c24 */ /* 0x048fe4000f8e02ff */
[----:B------:R-:W-:-:S04]  /*bb70*/  IMAD.WIDE.U32 R2, R8, UR21, R2 ;  /* 0x0000001508027c25 */ /* 0x000fc8000f8e0002 */
[----:B------:R-:W-:Y:S01]  /*bb80*/  IMAD R9, R9, UR21, R10 ;  /* 0x0000001509097c24 */ /* 0x000fe2000f8e020a */
[----:B--2---:R-:W-:Y:S06]  /*bb90*/  @!P1 BRA `(.L_x_674) ;  /* 0x0000000400fc9947 */ /* 0x004fec0003800000 */
.L_x_685:
[----:B------:R-:W-:Y:S01]  /*bba0*/  IMAD.IADD R8, R9, 0x1, R3 ;  /* 0x0000000109087824 */ /* 0x000fe200078e0203 */
[----:B------:R-:W-:Y:S06]  /*bbb0*/  @P0 BRA `(.L_x_675) ;  /* 0x0000000000140947 */ /* 0x000fec0003800000 */
[----:B------:R-:W-:Y:S01]  /*bbc0*/  LOP3.LUT P0, RZ, R18, 0x1f, RZ, 0xc0, !PT ;  /* 0x0000001f12ff7812 */ /* 0x000fe2000780c0ff */
[----:B------:R-:W-:-:S04]  /*bbd0*/  IMAD.MOV.U32 R9, RZ, RZ, 0x8100 ;  /* 0x00008100ff097424 */ /* 0x000fc800078e00ff */
[----:B------:R2:W-:Y:S08]  /*bbe0*/  SYNCS.ARRIVE.TRANS64 RZ, [R6+URZ+0x31830], R9 ;  /* 0x0318300906ff79a7 */ /* 0x0005f0000800003f */
[----:B------:R-:W-:Y:S05]  /*bbf0*/  @!P0 BRA `(.L_x_675) ;  /* 0x0000000000048947 */ /* 0x000fea0003800000 */
[----:B------:R-:W-:Y:S01]  /*bc00*/  BPT.TRAP 0x1 ;  /* 0x000000040000795c */ /* 0x000fe20000300000 */
.L_x_675:
        /* <DEDUP_REMOVED lines=52> */
[----:B----4-:R-:W-:Y:S01]  /*bf50*/  NOP ;  /* 0x0000000000007918 */ /* 0x010fe20000000000 */
.L_x_661:
[----:B------:R-:W-:Y:S05]  /*bf60*/  WARPSYNC.ALL ;  /* 0x0000000000007948 */ /* 0x000fea0003800000 */
[----:B------:R-:W-:-:S13]  /*bf70*/  ELECT P0, URZ, PT ;  /* 0x00000000003f782f */ /* 0x000fda0003800000 */
[----:B------:R-:W-:Y:S05]  /*bf80*/  @!P0 BRA `(.L_x_627) ;  /* 0x00000000007c8947 */ /* 0x000fea0003800000 */
[----:B------:R-:W4:Y:S02]  /*bf90*/  LDL R0, [R1] ;  /* 0x0000000001007983 */ /* 0x000f240000100800 */
[----:B----4-:R-:W-:-:S13]  /*bfa0*/  R2UR UR4, R0 ;  /* 0x00000000000472ca */ /* 0x010fda00000e0000 */
[----:B------:R-:W-:-:S06]  /*bfb0*/  ULOP3.LUT UR4, UR4, 0x2, URZ, 0xfc, !UPT ;  /* 0x0000000204047892 */ /* 0x000fcc000f8efc3f */
[----:B------:R-:W-:-:S05]  /*bfc0*/  IMAD.U32 R0, RZ, RZ, UR4 ;  /* 0x00000004ff007e24 */ /* 0x000fca000f8e00ff */
[----:B------:R-:W-:-:S13]  /*bfd0*/  ISETP.NE.AND P1, PT, R0, 0x3, PT ;  /* 0x000000030000780c */ /* 0x000fda0003f25270 */
[----:B------:R-:W-:Y:S05]  /*bfe0*/  @!P1 BRA `(.L_x_676) ;  /* 0x0000000000049947 */ /* 0x000fea0003800000 */
[----:B---3--:R-:W-:Y:S01]  /*bff0*/  BPT.TRAP 0x1 ;  /* 0x000000040000795c */ /* 0x008fe20000300000 */
.L_x_676:
        /* <DEDUP_REMOVED lines=8> */
.L_x_686:
        /* <DEDUP_REMOVED lines=9> */
.L_x_687:
[----:B------:R-:W-:Y:S05]  /*c110*/  @!P1 BRA `(.L_x_679) ;  /* 0x0000000000049947 */ /* 0x000fea0003800000 */
[----:B---3--:R-:W-:Y:S01]  /*c120*/  BPT.TRAP 0x1 ;  /* 0x000000040000795c */ /* 0x008fe20000300000 */
.L_x_679:
[----:B------:R-:W-:-:S07]  /*c130*/  SHF.L.U32 R13, R13, 0x1f, RZ ;  /* 0x0000001f0d0d7819 */ /* 0x000fce00000006ff */
.L_x_680:
[----:B------:R1:W1:Y:S02]  /*c140*/  SYNCS.PHASECHK.TRANS64.TRYWAIT P0, [R2+URZ+0x31838], R13 ;  /* 0x0318380d020075a7 */ /* 0x000264000800017f */
[----:B-1----:R-:W-:Y:S05]  /*c150*/  @!P0 NANOSLEEP.SYNCS 0x989680 ;  /* 0x009896800000895d */ /* 0x002fea0003900000 */
[----:B------:R-:W1:Y:S02]  /*c160*/  @!P0 SYNCS.PHASECHK.TRANS64 P0, [R2+URZ+0x31838], R13 ;  /* 0x0318380d020085a7 */ /* 0x000e64000800007f */
[----:B-1----:R-:W-:Y:S05]  /*c170*/  @!P0 BRA `(.L_x_680) ;  /* 0xfffffffc00f08947 */ /* 0x002fea000383ffff */
.L_x_627:
[----:B---3--:R-:W-:Y:S05]  /*c180*/  BSYNC B0 ;  /* 0x0000000000007941 */ /* 0x008fea0003800000 */
.L_x_621:
[----:B------:R-:W-:Y:S05]  /*c190*/  EXIT ;  /* 0x000000000000794d */ /* 0x000fea0003800000 */
.L_x_634:
[----:B-1----:R1:W2:Y:S02]  /*c1a0*/  SYNCS.PHASECHK.TRANS64.TRYWAIT P0, [R17+URZ+0x31800], R14 ;  /* 0x0318000e110075a7 */ /* 0x0022a4000800017f */
[----:B--2---:R-:W-:Y:S05]  /*c1b0*/  @!P0 NANOSLEEP.SYNCS 0x989680 ;  /* 0x009896800000895d */ /* 0x004fea0003900000 */
[----:B------:R-:W2:Y:S02]  /*c1c0*/  @!P0 SYNCS.PHASECHK.TRANS64 P0, [R17+URZ+0x31800], R14 ;  /* 0x0318000e110085a7 */ /* 0x000ea4000800007f */
[----:B--2---:R-:W-:Y:S05]  /*c1d0*/  @!P0 BRA `(.L_x_634) ;  /* 0xfffffffc00f08947 */ /* 0x004fea000383ffff */
[----:B------:R-:W-:Y:S05]  /*c1e0*/  BRA `(.L_x_633) ;  /* 0xffffff5000187947 */ /* 0x000fea000383ffff */
.L_x_638:
[----:B--2---:R2:W3:Y:S02]  /*c1f0*/  SYNCS.PHASECHK.TRANS64.TRYWAIT P0, [R16+URZ+0x31810], R9 ;  /* 0x03181009100075a7 */ /* 0x0044e4000800017f */
[----:B---3--:R-:W-:Y:S05]  /*c200*/  @!P0 NANOSLEEP.SYNCS 0x989680 ;  /* 0x009896800000895d */ /* 0x008fea0003900000 */
[----:B------:R-:W3:Y:S02]  /*c210*/  @!P0 SYNCS.PHASECHK.TRANS64 P0, [R16+URZ+0x31810], R9 ;  /* 0x03181009100085a7 */ /* 0x000ee4000800007f */
[----:B---3--:R-:W-:Y:S05]  /*c220*/  @!P0 BRA `(.L_x_638) ;  /* 0xfffffffc00f08947 */ /* 0x008fea000383ffff */
[----:B------:R-:W-:Y:S05]  /*c230*/  BRA `(.L_x_637) ;  /* 0xffffff5800a87947 */ /* 0x000fea000383ffff */
.L_x_642:
[----:B----4-:R4:W1:Y:S02]  /*c240*/  SYNCS.PHASECHK.TRANS64.TRYWAIT P0, [R17+URZ+0x31830], R10 ;  /* 0x0318300a110075a7 */ /* 0x010864000800017f */
[----:B-1----:R-:W-:Y:S05]  /*c250*/  @!P0 NANOSLEEP.SYNCS 0x989680 ;  /* 0x009896800000895d */ /* 0x002fea0003900000 */
[----:B------:R-:W1:Y:S02]  /*c260*/  @!P0 SYNCS.PHASECHK.TRANS64 P0, [R17+URZ+0x31830], R10 ;  /* 0x0318300a110085a7 */ /* 0x000e64000800007f */
[----:B-1----:R-:W-:Y:S05]  /*c270*/  @!P0 BRA `(.L_x_642) ;  /* 0xfffffffc00f08947 */ /* 0x002fea000383ffff */
[----:B------:R-:W-:Y:S05]  /*c280*/  BRA `(.L_x_641) ;  /* 0xffffff7400b47947 */ /* 0x000fea000383ffff */
.L_x_666:
[----:B-1----:R1:W2:Y:S02]  /*c290*/  SYNCS.PHASECHK.TRANS64.TRYWAIT P1, [R6+URZ+0x31820], R3 ;  /* 0x03182003060075a7 */ /* 0x0022a4000802017f */
[----:B--2---:R-:W-:Y:S05]  /*c2a0*/  @!P1 NANOSLEEP.SYNCS 0x989680 ;  /* 0x009896800000995d */ /* 0x004fea0003900000 */
[----:B------:R-:W2:Y:S02]  /*c2b0*/  @!P1 SYNCS.PHASECHK.TRANS64 P1, [R6+URZ+0x31820], R3 ;  /* 0x03182003060095a7 */ /* 0x000ea4000802007f */
[----:B--2---:R-:W-:Y:S05]  /*c2c0*/  @!P1 BRA `(.L_x_666) ;  /* 0xfffffffc00f09947 */ /* 0x004fea000383ffff */
[----:B------:R-:W-:Y:S05]  /*c2d0*/  BRA `(.L_x_681) ;  /* 0xffffffe400987947 */ /* 0x000fea000383ffff */
.L_x_669:
[----:B-1----:R1:W2:Y:S02]  /*c2e0*/  SYNCS.PHASECHK.TRANS64.TRYWAIT P1, [R6+URZ+0x31838], R5 ;  /* 0x03183805060075a7 */ /* 0x0022a4000802017f */
[----:B--2---:R-:W-:Y:S05]  /*c2f0*/  @!P1 NANOSLEEP.SYNCS 0x989680 ;  /* 0x009896800000995d */ /* 0x004fea0003900000 */
[----:B------:R-:W2:Y:S02]  /*c300*/  @!P1 SYNCS.PHASECHK.TRANS64 P1, [R6+URZ+0x31838], R5 ;  /* 0x03183805060095a7 */ /* 0x000ea4000802007f */
[----:B--2---:R-:W-:Y:S05]  /*c310*/  @!P1 BRA `(.L_x_669) ;  /* 0xfffffffc00f09947 */ /* 0x004fea000383ffff */
[----:B------:R-:W-:Y:S05]  /*c320*/  BRA `(.L_x_682) ;  /* 0xfffffff000147947 */ /* 0x000fea000383ffff */
.L_x_671:
[----:B------:R-:W-:-:S07]  /*c330*/  SHF.L.U32 R2, R4, 0x1f, RZ ;  /* 0x0000001f04027819 */ /* 0x000fce00000006ff */
.L_x_683:
[----:B-1----:R1:W2:Y:S02]  /*c340*/  SYNCS.PHASECHK.TRANS64.TRYWAIT P1, [R20+URZ+0x31820], R2 ;  /* 0x03182002140075a7 */ /* 0x0022a4000802017f */
[----:B--2---:R-:W-:Y:S05]  /*c350*/  @!P1 NANOSLEEP.SYNCS 0x989680 ;  /* 0x009896800000995d */ /* 0x004fea0003900000 */
[----:B------:R-:W2:Y:S02]  /*c360*/  @!P1 SYNCS.PHASECHK.TRANS64 P1, [R20+URZ+0x31820], R2 ;  /* 0x03182002140095a7 */ /* 0x000ea4000802007f */
[----:B--2---:R-:W-:Y:S05]  /*c370*/  @!P1 BRA `(.L_x_683) ;  /* 0xfffffffc00f09947 */ /* 0x004fea000383ffff */
[----:B------:R-:W-:Y:S05]  /*c380*/  BRA `(.L_x_684) ;  /* 0xfffffff000d07947 */ /* 0x000fea000383ffff */
.L_x_674:
[----:B-1----:R1:W2:Y:S02]  /*c390*/  SYNCS.PHASECHK.TRANS64.TRYWAIT P1, [R6+URZ+0x31838], R16 ;  /* 0x03183810060075a7 */ /* 0x0022a4000802017f */
[----:B--2---:R-:W-:Y:S05]  /*c3a0*/  @!P1 NANOSLEEP.SYNCS 0x989680 ;  /* 0x009896800000995d */ /* 0x004fea0003900000 */
[----:B------:R-:W2:Y:S02]  /*c3b0*/  @!P1 SYNCS.PHASECHK.TRANS64 P1, [R6+URZ+0x31838], R16 ;  /* 0x03183810060095a7 */ /* 0x000ea4000802007f */
[----:B--2---:R-:W-:Y:S05]  /*c3c0*/  @!P1 BRA `(.L_x_674) ;  /* 0xfffffffc00f09947 */ /* 0x004fea000383ffff */
[----:B------:R-:W-:Y:S05]  /*c3d0*/  BRA `(.L_x_685) ;  /* 0xfffffff400f07947 */ /* 0x000fea000383ffff */
.L_x_677:
[----:B----4-:R4:W1:Y:S02]  /*c3e0*/  SYNCS.PHASECHK.TRANS64.TRYWAIT P0, [R5+URZ], R0 ;  /* 0x00000000050075a7 */ /* 0x010864000800017f */
[----:B-1----:R-:W-:Y:S05]  /*c3f0*/  @!P0 NANOSLEEP.SYNCS 0x989680 ;  /* 0x009896800000895d */ /* 0x002fea0003900000 */
[----:B------:R-:W1:Y:S02]  /*c400*/  @!P0 SYNCS.PHASECHK.TRANS64 P0, [R5+URZ], R0 ;  /* 0x00000000050085a7 */ /* 0x000e64000800007f */
[----:B-1----:R-:W-:Y:S05]  /*c410*/  @!P0 BRA `(.L_x_677) ;  /* 0xfffffffc00f08947 */ /* 0x002fea000383ffff */
[----:B------:R-:W-:Y:S05]  /*c420*/  BRA `(.L_x_686) ;  /* 0xfffffffc00147947 */ /* 0x000fea000383ffff */
.L_x_678:
[----:B----4-:R4:W1:Y:S02]  /*c430*/  SYNCS.PHASECHK.TRANS64.TRYWAIT P0, [R3+URZ], R0 ;  /* 0x00000000030075a7 */ /* 0x010864000800017f */
[----:B-1----:R-:W-:Y:S05]  /*c440*/  @!P0 NANOSLEEP.SYNCS 0x989680 ;  /* 0x009896800000895d */ /* 0x002fea0003900000 */
[----:B------:R-:W1:Y:S02]  /*c450*/  @!P0 SYNCS.PHASECHK.TRANS64 P0, [R3+URZ], R0 ;  /* 0x00000000030085a7 */ /* 0x000e64000800007f */
[----:B-1----:R-:W-:Y:S05]  /*c460*/  @!P0 BRA `(.L_x_678) ;  /* 0xfffffffc00f08947 */ /* 0x002fea000383ffff */
[----:B------:R-:W-:Y:S05]  /*c470*/  BRA `(.L_x_687) ;  /* 0xfffffffc00247947 */ /* 0x000fea000383ffff */
.L_x_688:
        /* <DEDUP_REMOVED lines=16> */
.L_x_1152:


//--------------------- .text._ZN7cutlass13device_kernelIN5flash11enable_sm90INS1_16FlashAttnBwdSm90INS1_25CollectiveMainloopBwdSm90ILi2ELi1ELi1EN4cute5tupleIJNS5_1CILi1EEES8_S8_EEENS6_IJNS7_ILi64EEENS7_ILi80EEENS7_ILi256EEEEEENS_10bfloat16_tEfNS_4arch4Sm90ELb1ELb0ELb1ELb0ELb0ELb0ELb1ELb1ELi2ELi1ELi1ELi1ELb0EEENS1_21CollectiveEpilogueBwdISD_SE_SG_Li256ELb0ELb1ELi2EEENS1_25SingleTileBwdLPTSchedulerILb0ELi80ELb0EEEEEEEEEvNT_6ParamsE --------------------------
	.section	.text._ZN7cutlass13device_kernelIN5flash11enable_sm90INS1_16FlashAttnBwdSm90INS1_25CollectiveMainloopBwdSm90ILi2ELi1ELi1EN4cute5tupleIJNS5_1CILi1EEES8_S8_EEENS6_IJNS7_ILi64EEENS7_ILi80EEENS7_ILi256EEEEEENS_10bfloat16_tEfNS_4arch4Sm90ELb1ELb0ELb1ELb0ELb0ELb0ELb1ELb1ELi2ELi1ELi1ELi1ELb0EEENS1_21CollectiveEpilogueBwdISD_SE_SG_Li256ELb0ELb1ELi2EEENS1_25SingleTileBwdLPTSchedulerILb0ELi80ELb0EEEEEEEEEvNT_6ParamsE,"ax",@progbits
	.align	128
.text._ZN7cutlass13device_kernelIN5flash11enable_sm90INS1_16FlashAttnBwdSm90INS1_25CollectiveMainloopBwdSm90ILi2ELi1ELi1EN4cute5tupleIJNS5_1CILi1EEES8_S8_EEENS6_IJNS7_ILi64EEENS7_ILi80EEENS7_ILi256EEEEEENS_10bfloat16_tEfNS_4arch4Sm90ELb1ELb0ELb1ELb0ELb0ELb0ELb1ELb1ELi2ELi1ELi1ELi1ELb0EEENS1_21CollectiveEpilogueBwdISD_SE_SG_Li256ELb0ELb1ELi2EEENS1_25SingleTileBwdLPTSchedulerILb0ELi80ELb0EEEEEEEEEvNT_6ParamsE:
        .type           _ZN7cutlass13device_kernelIN5flash11enable_sm90INS1_16FlashAttnBwdSm90INS1_25CollectiveMainloopBwdSm90ILi2ELi1ELi1EN4cute5tupleIJNS5_1CILi1EEES8_S8_EEENS6_IJNS7_ILi64EEENS7_ILi80EEENS7_ILi256EEEEEENS_10bfloat16_tEfNS_4arch4Sm90ELb1ELb0ELb1ELb0ELb0ELb0ELb1ELb1ELi2ELi1ELi1ELi1ELb0EEENS1_21CollectiveEpilogueBwdISD_SE_SG_Li256ELb0ELb1ELi2EEENS1_25SingleTileBwdLPTSchedulerILb0ELi80ELb0EEEEEEEEEvNT_6ParamsE,@function
        .size           _ZN7cutlass13device_kernelIN5flash11enable_sm90INS1_16FlashAttnBwdSm90INS1_25CollectiveMainloopBwdSm90ILi2ELi1ELi1EN4cute5tupleIJNS5_1CILi1EEES8_S8_EEENS6_IJNS7_ILi64EEENS7_ILi80EEENS7_ILi256EEEEEENS_10bfloat16_tEfNS_4arch4Sm90ELb1ELb0ELb1ELb0ELb0ELb0ELb1ELb1ELi2ELi1ELi1ELi1ELb0EEENS1_21CollectiveEpilogueBwdISD_SE_SG_Li256ELb0ELb1ELi2EEENS1_25SingleTileBwdLPTSchedulerILb0ELi80ELb0EEEEEEEEEvNT_6ParamsE,(.L_x_1153 - _ZN7cutlass13device_kernelIN5flash11enable_sm90INS1_16FlashAttnBwdSm90INS1_25CollectiveMainloopBwdSm90ILi2ELi1ELi1EN4cute5tupleIJNS5_1CILi1EEES8_S8_EEENS6_IJNS7_ILi64EEENS7_ILi80EEENS7_ILi256EEEEEENS_10bfloat16_tEfNS_4arch4Sm90ELb1ELb0ELb1ELb0ELb0ELb0ELb1ELb1ELi2ELi1ELi1ELi1ELb0EEENS1_21CollectiveEpilogueBwdISD_SE_SG_Li256ELb0ELb1ELi2EEENS1_25SingleTileBwdLPTSchedulerILb0ELi80ELb0EEEEEEEEEvNT_6ParamsE)
        .other          _ZN7cutlass13device_kernelIN5flash11enable_sm90INS1_16FlashAttnBwdSm90INS1_25CollectiveMainloopBwdSm90ILi2ELi1ELi1EN4cute5tupleIJNS5_1CILi1EEES8_S8_EEENS6_IJNS7_ILi64EEENS7_ILi80EEENS7_ILi256EEEEEENS_10bfloat16_tEfNS_4arch4Sm90ELb1ELb0ELb1ELb0ELb0ELb0ELb1ELb1ELi2ELi1ELi1ELi1ELb0EEENS1_21CollectiveEpilogueBwdISD_SE_SG_Li256ELb0ELb1ELi2EEENS1_25SingleTileBwdLPTSchedulerILb0ELi80ELb0EEEEEEEEEvNT_6ParamsE,@"STO_CUDA_ENTRY STV_DEFAULT"
_ZN7cutlass13device_kernelIN5flash11enable_sm90INS1_16FlashAttnBwdSm90INS1_25CollectiveMainloopBwdSm90ILi2ELi1ELi1EN4cute5tupleIJNS5_1CILi1EEES8_S8_EEENS6_IJNS7_ILi64EEENS7_ILi80EEENS7_ILi256EEEEEENS_10bfloat16_tEfNS_4arch4Sm90ELb1ELb0ELb1ELb0ELb0ELb0ELb1ELb1ELi2ELi1ELi1ELi1ELb0EEENS1_21CollectiveEpilogueBwdISD_SE_SG_Li256ELb0ELb1ELi2EEENS1_25SingleTileBwdLPTSchedulerILb0ELi80ELb0EEEEEEEEEvNT_6ParamsE:
        /* <DEDUP_REMOVED lines=29> */
.L_x_690:
[----:B------:R-:W-:Y:S05]  /*01d0*/  BSYNC B0 ;  /* 0x0000000000007941 */ /* 0x000fea0003800000 */
.L_x_689:
        /* <DEDUP_REMOVED lines=34> */
.L_x_691:
        /* <DEDUP_REMOVED lines=20> */
.L_x_692:
[----:B-1----:R-:W-:Y:S01]  /*0540*/  ISETP.NE.AND P0, PT, R0, RZ, PT ;  /* 0x000000ff0000720c */ /* 0x002fe20003f05270 */
[----:B------:R-:W-:Y:S01]  /*0550*/  IMAD.MOV.U32 R0, RZ, RZ, 0x1 ;  /* 0x00000001ff007424 */ /* 0x000fe200078e00ff */
[----:B------:R-:W-:Y:S01]  /*0560*/  NOP ;  /* 0x0000000000007918 */ /* 0x000fe20000000000 */
[----:B------:R-:W-:-:S03]  /*0570*/  LOP3.LUT R21, R4, 0x7f, RZ, 0xc0, !PT ;  /* 0x0000007f04157812 */ /* 0x000fc600078ec0ff */
[----:B------:R-:W-:Y:S01]  /*0580*/  SEL R0, R0, 0x2, !P0 ;  /* 0x0000000200007807 */ /* 0x000fe20004000000 */
[----:B--23--:R-:W-:Y:S06]  /*0590*/  BAR.SYNC.DEFER_BLOCKING 0x0 ;  /* 0x0000000000007b1d */ /* 0x00cfec0000010000 */
[----:B------:R-:W-:Y:S05]  /*05a0*/  @!P0 BRA `(.L_x_693) ;  /* 0x000000d000488947 */ /* 0x000fea0003800000 */
.L_x_694:
[----:B------:R-:W-:-:S08]  /*05b0*/  NOP ;  /* 0x0000000000007918 */ /* 0x000fd00000000000 */
[----:B------:R-:W1:Y:S02]  /*05c0*/  USETMAXREG.TRY_ALLOC.CTAPOOL UP0, 0xf0 ;  /* 0x000000f0000079c8 */ /* 0x000e640008000600 */
[----:B-1----:R-:W-:-:S13]  /*05d0*/  PLOP3.LUT P0, PT, PT, PT, UP0, 0x80, 0x0 ;  /* 0x000000000000781c */ /* 0x002fda0003f0f008 */
[----:B------:R-:W-:Y:S05]  /*05e0*/  @!P0 BRA `(.L_x_694) ;  /* 0xfffffffc00f08947 */ /* 0x000fea000383ffff */
[----:B------:R-:W1:Y:S01]  /*05f0*/  S2UR UR7, SR_CTAID.X ;  /* 0x00000000000779c3 */ /* 0x000e620000002500 */
[----:B------:R-:W-:Y:S02]  /*0600*/  ULDC UR8, c[0x0][0xb50] ;  /* 0x0002d40000087ab9 */ /* 0x000fe40000000800 */
[----:B------:R-:W-:-:S05]  /*0610*/  UISETP.NE.AND UP0, UPT, UR8, 0x1, UPT ;  /* 0x000000010800788c */ /* 0x000fca000bf05270 */
[----:B------:R-:W2:Y:S06]  /*0620*/  LDC R2, c[0x0][0xb68] ;  /* 0x0002da00ff027b82 */ /* 0x000eac0000000800 */
[----:B------:R-:W-:Y:S01]  /*0630*/  @UP0 ULDC UR4, c[0x0][0xb54] ;  /* 0x0002d50000040ab9 */ /* 0x000fe20000000800 */
[----:B------:R-:W-:Y:S01]  /*0640*/  @UP0 ULDC UR9, c[0x0][0xb58] ;  /* 0x0002d60000090ab9 */ /* 0x000fe20000000800 */
[----:B-1----:R-:W-:Y:S02]  /*0650*/  UIMAD.WIDE.U32 UR4, UR7, UR4, URZ ;  /* 0x00000004070472a5 */ /* 0x002fe4000f8e003f */
[----:B------:R-:W-:-:S02]  /*0660*/  UMOV UR6, UR7 ;  /* 0x0000000700067c82 */ /* 0x000fc40008000000 */
[----:B------:R-:W-:-:S04]  /*0670*/  @UP0 USHF.R.U32.HI UR6, URZ, UR9, UR5 ;  /* 0x000000093f060299 */ /* 0x000fc80008011605 */
[----:B------:R-:W-:Y:S02]  /*0680*/  UIADD3 UR4, -UR6, URZ, URZ ;  /* 0x0000003f06047290 */ /* 0x000fe4000fffe13f */
[----:B--2---:R-:W-:Y:S02]  /*0690*/  ISETP.LE.AND P0, PT, R2, UR6, PT ;  /* 0x0000000602007c0c */ /* 0x004fe4000bf03270 */
[----:B------:R-:W-:-:S11]  /*06a0*/  UIMAD UR10, UR8, UR4, UR7 ;  /* 0x00000004080a72a4 */ /* 0x000fd6000f8e0207 */
[----:B------:R-:W-:Y:S05]  /*06b0*/  @!P0 BRA `(.L_x_695) ;  /* 0x0000000000208947 */ /* 0x000fea0003800000 */
[----:B------:R-:W-:Y:S01]  /*06c0*/  ULDC UR7, c[0x0][0xb5c] ;  /* 0x0002d70000077ab9 */ /* 0x000fe20000000800 */
[----:B------:R-:W-:Y:S01]  /*06d0*/  UMOV UR45, UR10 ;  /* 0x0000000a002d7c82 */ /* 0x000fe20008000000 */
[----:B------:R-:W-:-:S11]  /*06e0*/  UISETP.NE.AND UP0, UPT, UR7, 0x1, UPT ;  /* 0x000000010700788c */ /* 0x000fd6000bf05270 */
[----:B------:R-:W-:Y:S02]  /*06f0*/  @UP0 ULDC.64 UR8, c[0x0][0xb60] ;  /* 0x0002d80000080ab9 */ /* 0x000fe40000000a00 */
[----:B------:R-:W-:-:S04]  /*0700*/  UIMAD.WIDE.U32 UR4, UR10, UR8, URZ ;  /* 0x000000080a0472a5 */ /* 0x000fc8000f8e003f */
[----:B------:R-:W-:-:S04]  /*0710*/  @UP0 USHF.R.U32.HI UR45, URZ, UR9, UR5 ;  /* 0x000000093f2d0299 */ /* 0x000fc80008011605 */
[----:B------:R-:W-:Y:S01]  /*0720*/  UIMAD UR4, UR45, UR7, URZ ;  /* 0x000000072d0472a4 */ /* 0x000fe2000f8e023f */
[----:B------:R-:W-:Y:S11]  /*0730*/  BRA `(.L_x_696) ;  /* 0x00000000001c7947 */ /* 0x000ff60003800000 */
.L_x_695:
[----:B------:R-:W-:Y:S01]  /*0740*/  ULDC UR7, c[0x0][0xb44] ;  /* 0x0002d10000077ab9 */ /* 0x000fe20000000800 */
[----:B------:R-:W-:Y:S01]  /*0750*/  UMOV UR45, UR10 ;  /* 0x0000000a002d7c82 */ /* 0x000fe20008000000 */
[----:B------:R-:W-:-:S11]  /*0760*/  UISETP.NE.AND UP0, UPT, UR7, 0x1, UPT ;  /* 0x000000010700788c */ /* 0x000fd6000bf05270 */
[----:B------:R-:W-:Y:S02]  /*0770*/  @UP0 ULDC.64 UR8, c[0x0][0xb48] ;  /* 0x0002d20000080ab9 */ /* 0x000fe40000000a00 */
[----:B------:R-:W-:-:S04]  /*0780*/  UIMAD.WIDE.U32 UR4, UR10, UR8, URZ ;  /* 0x000000080a0472a5 */ /* 0x000fc8000f8e003f */
[----:B------:R-:W-:-:S04]  /*0790*/  @UP0 USHF.R.U32.HI UR45, URZ, UR9, UR5 ;  /* 0x000000093f2d0299 */ /* 0x000fc80008011605 */
[----:B------:R-:W-:-:S12]  /*07a0*/  UIMAD UR4, UR45, UR7, URZ ;  /* 0x000000072d0472a4 */ /* 0x000fd8000f8e023f */
.L_x_696:
[----:B------:R-:W-:Y:S01]  /*07b0*/  ULDC UR43, c[0x0][0xb38] ;  /* 0x0002ce00002b7ab9 */ /* 0x000fe20000000800 */
[----:B------:R-:W-:Y:S02]  /*07c0*/  UIADD3 UR4, UR10, -UR4, URZ ;  /* 0x800000040a047290 */ /* 0x000fe4000fffe03f */
[----:B------:R-:W-:Y:S01]  /*07d0*/  UISETP.NE.AND UP0, UPT, UR43, 0x1, UPT ;  /* 0x000000012b00788c */ /* 0x000fe2000bf05270 */
[----:B------:R-:W-:Y:S02]  /*07e0*/  ULDC UR5, c[0x0][0xb44] ;  /* 0x0002d10000057ab9 */ /* 0x000fe40000000800 */
[----:B------:R-:W-:-:S08]  /*07f0*/  UIMAD UR6, UR6, UR5, UR4 ;  /* 0x00000005060672a4 */ /* 0x000fd0000f8e0204 */
[----:B------:R-:W-:Y:S01]  /*0800*/  @UP0 ULDC UR4, c[0x0][0xb3c] ;  /* 0x0002cf0000040ab9 */ /* 0x000fe20000000800 */
[----:B------:R-:W-:Y:S01]  /*0810*/  @UP0 ULDC UR7, c[0x0][0xb40] ;  /* 0x0002d00000070ab9 */ /* 0x000fe20000000800 */
[----:B------:R-:W-:Y:S02]  /*0820*/  UIMAD.WIDE.U32 UR4, UR6, UR4, URZ ;  /* 0x00000004060472a5 */ /* 0x000fe4000f8e003f */
[----:B------:R-:W-:Y:S02]  /*0830*/  UMOV UR44, UR6 ;  /* 0x00000006002c7c82 */ /* 0x000fe40008000000 */
[----:B------:R-:W-:-:S04]  /*0840*/  @UP0 USHF.R.U32.HI UR44, URZ, UR7, UR5 ;  /* 0x000000073f2c0299 */ /* 0x000fc80008011605 */
[----:B------:R-:W-:Y:S02]  /*0850*/  UIADD3 UR4, -UR44, URZ, URZ ;  /* 0x0000003f2c047290 */ /* 0x000fe4000fffe13f */
[----:B------:R-:W-:Y:S02]  /*0860*/  ISETP.LE.AND P0, PT, RZ, UR44, PT ;  /* 0x0000002cff007c0c */ /* 0x000fe4000bf03270 */
[----:B------:R-:W-:-:S11]  /*0870*/  UIMAD UR43, UR43, UR4, UR6 ;  /* 0x000000042b2b72a4 */ /* 0x000fd6000f8e0206 */
[----:B------:R-:W-:Y:S05]  /*0880*/  @!P0 EXIT ;  /* 0x000000000000894d */ /* 0x000fea0003800000 */
[----:B------:R-:W-:Y:S01]  /*0890*/  ULDC UR8, c[0x0][0x280] ;  /* 0x0000a00000087ab9 */ /* 0x000fe20000000800 */
[----:B------:R-:W-:Y:S01]  /*08a0*/  ULDC UR9, c[0x0][0x290] ;  /* 0x0000a40000097ab9 */ /* 0x000fe20000000800 */
[----:B------:R-:W-:Y:S01]  /*08b0*/  UIMAD UR4, UR45, 0x50, UR8 ;  /* 0x000000502d0478a4 */ /* 0x000fe2000f8e0208 */
[----:B------:R-:W-:Y:S01]  /*08c0*/  PLOP3.LUT P0, PT, PT, PT, PT, 0x80, 0x0 ;  /* 0x000000000000781c */ /* 0x000fe20003f0f070 */
[----:B------:R-:W-:Y:S01]  /*08d0*/  ULDC UR6, c[0x0][0x74c] ;  /* 0x0001d30000067ab9 */ /* 0x000fe20000000800 */
[----:B------:R-:W-:Y:S01]  /*08e0*/  ULDC.64 UR46, c[0x0][0x208] ;  /* 0x00008200002e7ab9 */ /* 0x000fe20000000a00 */
[----:B------:R-:W-:Y:S01]  /*08f0*/  UIADD3 UR6, -UR6, UR4, -UR9 ;  /* 0x0000000406067290 */ /* 0x000fe2000fffe909 */
[----:B------:R-:W-:Y:S01]  /*0900*/  CS2R R134, SRZ ;  /* 0x0000000000867805 */ /* 0x000fe2000001ff00 */
[----:B------:R-:W-:Y:S01]  /*0910*/  UIADD3 UR4, UR8, 0x3f, URZ ;  /* 0x0000003f08047890 */ /* 0x000fe2000fffe03f */
[----:B------:R-:W-:Y:S01]  /*0920*/  CS2R R132, SRZ ;  /* 0x0000000000847805 */ /* 0x000fe2000001ff00 */
[----:B------:R-:W-:Y:S01]  /*0930*/  USHF.R.S32.HI UR7, URZ, 0x1f, UR6 ;  /* 0x0000001f3f077899 */ /* 0x000fe20008011406 */
[----:B------:R-:W-:Y:S01]  /*0940*/  CS2R R130, SRZ ;  /* 0x0000000000827805 */ /* 0x000fe2000001ff00 */
[----:B------:R-:W-:Y:S01]  /*0950*/  USHF.R.S32.HI UR5, URZ, 0x1f, UR4 ;  /* 0x0000001f3f057899 */ /* 0x000fe20008011404 */
[----:B------:R-:W-:Y:S01]  /*0960*/  CS2R R128, SRZ ;  /* 0x0000000000807805 */ /* 0x000fe2000001ff00 */
[----:B------:R-:W-:Y:S01]  /*0970*/  ULEA.HI UR7, UR7, UR6, URZ, 0x6 ;  /* 0x0000000607077291 */ /* 0x000fe2000f8f303f */
[----:B------:R-:W-:Y:S01]  /*0980*/  CS2R R94, SRZ ;  /* 0x00000000005e7805 */ /* 0x000fe2000001ff00 */
[----:B------:R-:W-:Y:S01]  /*0990*/  ULEA.HI UR5, UR5, UR4, URZ, 0x6 ;  /* 0x0000000405057291 */ /* 0x000fe2000f8f303f */
[----:B------:R-:W-:Y:S01]  /*09a0*/  CS2R R92, SRZ ;  /* 0x00000000005c7805 */ /* 0x000fe2000001ff00 */
[----:B------:R-:W-:Y:S01]  /*09b0*/  USHF.R.S32.HI UR7, URZ, 0x6, UR7 ;  /* 0x000000063f077899 */ /* 0x000fe20008011407 */
[----:B------:R-:W-:Y:S01]  /*09c0*/  CS2R R90, SRZ ;  /* 0x00000000005a7805 */ /* 0x000fe2000001ff00 */
[----:B------:R-:W-:Y:S01]  /*09d0*/  USHF.R.S32.HI UR40, URZ, 0x6, UR5 ;  /* 0x000000063f287899 */ /* 0x000fe20008011405 */
[----:B------:R-:W-:-:S02]  /*09e0*/  CS2R R88, SRZ ;  /* 0x0000000000587805 */ /* 0x000fc4000001ff00 */
[----:B------:R-:W-:Y:S02]  /*09f0*/  CS2R R126, SRZ ;  /* 0x00000000007e7805 */ /* 0x000fe4000001ff00 */
[----:B------:R-:W-:Y:S02]  /*0a00*/  CS2R R124, SRZ ;  /* 0x00000000007c7805 */ /* 0x000fe4000001ff00 */
[----:B------:R-:W-:Y:S02]  /*0a10*/  VIMNMX R4, RZ, UR7, !PT ;  /* 0x00000007ff047c48 */ /* 0x000fe4000ffe0100 */
[----:B------:R-:W-:Y:S02]  /*0a20*/  CS2R R122, SRZ ;  /* 0x00000000007a7805 */ /* 0x000fe4000001ff00 */
[----:B------:R-:W-:Y:S02]  /*0a30*/  CS2R R120, SRZ ;  /* 0x0000000000787805 */ /* 0x000fe4000001ff00 */
[----:B------:R-:W-:-:S02]  /*0a40*/  CS2R R86, SRZ ;  /* 0x0000000000567805 */ /* 0x000fc4000001ff00 */
[----:B------:R-:W-:Y:S02]  /*0a50*/  ISETP.LT.AND P1, PT, R4, UR40, PT ;  /* 0x0000002804007c0c */ /* 0x000fe4000bf21270 */
        /* <DEDUP_REMOVED lines=67> */
[----:B------:R-:W-:Y:S06]  /*0e90*/  @!P1 BRA `(.L_x_697) ;  /* 0x0000009c00bc9947 */ /* 0x000fec0003800000 */
[----:B------:R-:W1:Y:S01]  /*0ea0*/  S2R R2, SR_CgaCtaId ;  /* 0x0000000000027919 */ /* 0x000e620000008800 */
[----:B------:R-:W-:Y:S01]  /*0eb0*/  MOV R17, 0x400 ;  /* 0x0000040000117802 */ /* 0x000fe20000000f00 */
[----:B------:R-:W2:Y:S01]  /*0ec0*/  LDC.64 R20, c[0x0][0x2d8] ;  /* 0x0000b600ff147b82 */ /* 0x000ea20000000a00 */
[----:B------:R-:W-:Y:S01]  /*0ed0*/  SHF.L.U32 R10, RZ, 0x1f, RZ ;  /* 0x0000001fff0a7819 */ /* 0x000fe200000006ff */
[----:B------:R-:W3:Y:S01]  /*0ee0*/  S2R R3, SR_TID.X ;  /* 0x0000000000037919 */ /* 0x000ee20000002100 */
[----:B-1----:R-:W-:-:S04]  /*0ef0*/  LEA R17, R2, R17, 0x18 ;  /* 0x0000001102117211 */ /* 0x002fc800078ec0ff */
[----:B------:R-:W1:Y:S01]  /*0f00*/  SYNCS.PHASECHK.TRANS64.TRYWAIT P0, [R17+URZ+0x31800], R10 ;  /* 0x0318000a110075a7 */ /* 0x000e62000800017f */
[----:B---3--:R-:W-:-:S05]  /*0f10*/  VIADD R2, R3, 0xffffff80 ;  /* 0xffffff8003027836 */ /* 0x008fca0000000000 */
[----:B------:R-:W-:-:S04]  /*0f20*/  SHF.R.S32.HI R3, RZ, 0x1f, R2 ;  /* 0x0000001fff037819 */ /* 0x000fc80000011402 */
[CC--:B------:R-:W-:Y:S02]  /*0f30*/  LEA.HI R5, R3.reuse, R2.reuse, RZ, 0x7 ;  /* 0x0000000203057211 */ /* 0x0c0fe400078f38ff */
[-C--:B------:R-:W-:Y:S02]  /*0f40*/  LEA.HI R7, R3, R2.reuse, RZ, 0x4 ;  /* 0x0000000203077211 */ /* 0x080fe400078f20ff */
[----:B------:R-:W-:Y:S02]  /*0f50*/  SHF.R.S32.HI R6, RZ, 0x7, R5 ;  /* 0x00000007ff067819 */ /* 0x000fe40000011405 */
[----:B------:R-:W-:Y:S02]  /*0f60*/  LOP3.LUT R5, R5, 0xffffff80, RZ, 0xc0, !PT ;  /* 0xffffff8005057812 */ /* 0x000fe400078ec0ff */
[----:B------:R-:W-:Y:S01]  /*0f70*/  LOP3.LUT R7, R7, 0xffffff0, RZ, 0xc0, !PT ;  /* 0x0ffffff007077812 */ /* 0x000fe200078ec0ff */
[----:B------:R3:W4:Y:S01]  /*0f80*/  SHFL.IDX PT, R13, R6, RZ, 0x1f ;  /* 0x00001fff060d7589 */ /* 0x00072200000e0000 */
[----:B------:R-:W-:Y:S01]  /*0f90*/  LEA.HI R3, R3, R2, RZ, 0x5 ;  /* 0x0000000203037211 */ /* 0x000fe200078f28ff */
[----:B------:R-:W-:Y:S01]  /*0fa0*/  IMAD.IADD R5, R2, 0x1, -R5 ;  /* 0x0000000102057824 */ /* 0x000fe200078e0a05 */
[----:B------:R-:W-:Y:S01]  /*0fb0*/  LEA.HI R8, R6, R6, RZ, 0x1 ;  /* 0x0000000606087211 */ /* 0x000fe200078f08ff */
[----:B------:R-:W-:Y:S01]  /*0fc0*/  IMAD.IADD R7, R2, 0x1, -R7 ;  /* 0x0000000102077824 */ /* 0x000fe200078e0a07 */
[----:B------:R-:W-:-:S02]  /*0fd0*/  SHF.R.S32.HI R11, RZ, 0x5, R3 ;  /* 0x00000005ff0b7819 */ /* 0x000fc40000011403 */
[----:B------:R-:W-:Y:S01]  /*0fe0*/  SHF.R.S32.HI R2, RZ, 0x1f, R3 ;  /* 0x0000001fff027819 */ /* 0x000fe20000011403 */
[----:B-123--:R-:W-:Y:S06]  /*0ff0*/  @P0 BRA `(.L_x_698) ;  /* 0x0000000000080947 */ /* 0x00efec0003800000 */
[----:B------:R-:W1:Y:S02]  /*1000*/  SYNCS.PHASECHK.TRANS64.TRYWAIT P0, [R17+URZ+0x31800], R10 ;  /* 0x0318000a110075a7 */ /* 0x000e64000800017f */
[----:B-1----:R-:W-:Y:S05]  /*1010*/  @!P0 BRA `(.L_x_699) ;  /* 0x000000e000e08947 */ /* 0x002fea0003800000 */
.L_x_698:
[----:B------:R-:W-:Y:S01]  /*1020*/  LOP3.LUT R9, R8, 0x1ffffffe, RZ, 0xc0, !PT ;  /* 0x1ffffffe08097812 */ /* 0x000fe200078ec0ff */
[----:B------:R-:W2:Y:S01]  /*1030*/  LDC.64 R22, c[0x0][0x2e0] ;  /* 0x0000b800ff167b82 */ /* 0x000ea20000000a00 */
[----:B------:R-:W-:Y:S01]  /*1040*/  SHF.R.S32.HI R8, RZ, 0x1f, R5 ;  /* 0x0000001fff087819 */ /* 0x000fe20000011405 */
[----:B------:R-:W-:Y:S01]  /*1050*/  IMAD R19, R6, 0x40, R7 ;  /* 0x0000004006137824 */ /* 0x000fe200078e0207 */
[----:B------:R-:W-:Y:S01]  /*1060*/  LEA.HI R3, R2, R11, RZ, 0x2 ;  /* 0x0000000b02037211 */ /* 0x000fe200078f10ff */
[C---:B------:R-:W-:Y:S01]  /*1070*/  IMAD.IADD R15, R6.reuse, 0x1, -R9 ;  /* 0x00000001060f7824 */ /* 0x040fe200078e0a09 */
[----:B----4-:R-:W-:Y:S01]  /*1080*/  LEA.HI R2, R13, R13, RZ, 0x1 ;  /* 0x0000000d0d027211 */ /* 0x010fe200078f08ff */
[----:B------:R-:W-:Y:S01]  /*1090*/  IMAD R9, R6, 0x800, R5 ;  /* 0x0000080006097824 */ /* 0x000fe200078e0205 */
[----:B------:R-:W-:Y:S01]  /*10a0*/  LEA.HI R7, R8, R5, RZ, 0x2 ;  /* 0x0000000508077211 */ /* 0x000fe200078f10ff */
[----:B------:R-:W-:Y:S01]  /*10b0*/  USHF.R.S32.HI UR4, URZ, 0x1f, UR43 ;  /* 0x0000001f3f047899 */ /* 0x000fe2000801142b */
[----:B------:R-:W-:Y:S01]  /*10c0*/  LOP3.LUT R6, R2, 0xfffffffe, RZ, 0xc0, !PT ;  /* 0xfffffffe02067812 */ /* 0x000fe200078ec0ff */
[----:B------:R-:W-:Y:S01]  /*10d0*/  IMAD.SHL.U32 R2, R9, 0x4, RZ ;  /* 0x0000000409027824 */ /* 0x000fe200078e00ff */
[--C-:B------:R-:W-:Y:S01]  /*10e0*/  SHF.R.S32.HI R9, RZ, 0x2, R7.reuse ;  /* 0x00000002ff097819 */ /* 0x100fe20000011407 */
[----:B------:R-:W-:Y:S01]  /*10f0*/  IMAD.MOV.U32 R232, RZ, RZ, RZ ;  /* 0x000000ffffe87224 */ /* 0x000fe200078e00ff */
[----:B-1----:R-:W-:Y:S01]  /*1100*/  SHF.R.S32.HI R10, RZ, 0x1f, R7 ;  /* 0x0000001fff0a7819 */ /* 0x002fe20000011407 */
[----:B------:R-:W-:Y:S01]  /*1110*/  IMAD.IADD R13, R13, 0x1, -R6 ;  /* 0x000000010d0d7824 */ /* 0x000fe200078e0a06 */
[----:B------:R-:W-:Y:S01]  /*1120*/  LOP3.LUT R12, R3, 0xfffffc, RZ, 0xc0, !PT ;  /* 0x00fffffc030c7812 */ /* 0x000fe200078ec0ff */
[----:B------:R-:W-:Y:S01]  /*1130*/  IMAD R6, R20, UR4, RZ ;  /* 0x0000000414067c24 */ /* 0x000fe2000f8e02ff */
[----:B------:R-:W-:Y:S01]  /*1140*/  LEA.HI R10, R10, R9, RZ, 0x3 ;  /* 0x000000090a0a7211 */ /* 0x000fe200078f18ff */
[----:B------:R-:W-:Y:S01]  /*1150*/  USHF.R.S32.HI UR4, URZ, 0x1f, UR44 ;  /* 0x0000001f3f047899 */ /* 0x000fe2000801142c */
[----:B------:R-:W-:Y:S01]  /*1160*/  SHF.R.S32.HI R3, RZ, 0x1f, R2 ;  /* 0x0000001fff037819 */ /* 0x000fe20000011402 */
[----:B------:R-:W-:Y:S01]  /*1170*/  IMAD.IADD R12, R11, 0x1, -R12 ;  /* 0x000000010b0c7824 */ /* 0x000fe200078e0a0c */
[----:B------:R-:W-:Y:S01]  /*1180*/  LOP3.LUT R10, R10, 0xfffffff8, RZ, 0xc0, !PT ;  /* 0xfffffff80a0a7812 */ /* 0x000fe200078ec0ff */
[----:B------:R-:W-:Y:S01]  /*1190*/  IMAD R11, R21, UR43, R6 ;  /* 0x0000002b150b7c24 */ /* 0x000fe2000f8e0206 */
[----:B------:R-:W-:Y:S01]  /*11a0*/  LOP3.LUT R6, R7, 0x7ffffffc, RZ, 0xc0, !PT ;  /* 0x7ffffffc07067812 */ /* 0x000fe200078ec0ff */
[----:B------:R-:W-:Y:S01]  /*11b0*/  IMAD.WIDE.U32 R2, R20, UR43, R2 ;  /* 0x0000002b14027c25 */ /* 0x000fe2000f8e0002 */
[----:B------:R-:W-:-:S02]  /*11c0*/  LEA.HI R8, R8, R5, RZ, 0x5 ;  /* 0x0000000508087211 */ /* 0x000fc400078f28ff */
[----:B------:R-:W-:Y:S02]  /*11d0*/  CS2R R134, SRZ ;  /* 0x0000000000867805 */ /* 0x000fe4000001ff00 */
[----:B------:R-:W-:Y:S01]  /*11e0*/  LOP3.LUT R235, R0, 0x1, RZ, 0xfc, !PT ;  /* 0x0000000100eb7812 */ /* 0x000fe200078efcff */
[----:B------:R-:W-:Y:S01]  /*11f0*/  IMAD.IADD R231, R9, 0x1, -R10 ;  /* 0x0000000109e77824 */ /* 0x000fe200078e0a0a */
[----:B------:R-:W-:Y:S01]  /*1200*/  SHF.R.S32.HI R8, RZ, 0x5, R8 ;  /* 0x00000005ff087819 */ /* 0x000fe20000011408 */
[----:B------:R-:W-:Y:S01]  /*1210*/  IMAD.IADD R3, R3, 0x1, R11 ;  /* 0x0000000103037824 */ /* 0x000fe200078e020b */
[----:B------:R-:W-:Y:S01]  /*1220*/  CS2R R132, SRZ ;  /* 0x0000000000847805 */ /* 0x000fe2000001ff00 */
[C---:B--2---:R-:W-:Y:S01]  /*1230*/  IMAD R10, R22.reuse, UR4, RZ ;  /* 0x00000004160a7c24 */ /* 0x044fe2000f8e02ff */
[----:B------:R-:W-:Y:S01]  /*1240*/  UIMAD UR4, UR45, -0x50, UR9 ;  /* 0xffffffb02d0478a4 */ /* 0x000fe2000f8e0209 */
[----:B------:R-:W-:Y:S01]  /*1250*/  IMAD.WIDE.U32 R24, R22, UR44, R2 ;  /* 0x0000002c16187c25 */ /* 0x000fe2000f8e0002 */
[----:B------:R-:W-:-:S02]  /*1260*/  CS2R R130, SRZ ;  /* 0x0000000000827805 */ /* 0x000fc4000001ff00 */
[----:B------:R-:W-:Y:S01]  /*1270*/  CS2R R128, SRZ ;  /* 0x0000000000807805 */ /* 0x000fe2000001ff00 */
[----:B------:R-:W-:Y:S01]  /*1280*/  UIADD3 UR5, UR4, 0x1, -UR8 ;  /* 0x0000000104057890 */ /* 0x000fe2000fffe808 */
[----:B------:R-:W-:Y:S01]  /*1290*/  IMAD R10, R23, UR44, R10 ;  /* 0x0000002c170a7c24 */ /* 0x000fe2000f8e020a */
[----:B------:R1:W-:Y:S01]  /*12a0*/  STL.64 [R1], R24 ;  /* 0x0000001801007387 */ /* 0x0003e20000100a00 */
[----:B------:R-:W-:Y:S01]  /*12b0*/  IMAD.MOV.U32 R3, RZ, RZ, R4 ;  /* 0x000000ffff037224 */ /* 0x000fe200078e0004 */
[----:B------:R-:W-:Y:S01]  /*12c0*/  CS2R R126, SRZ ;  /* 0x00000000007e7805 */ /* 0x000fe2000001ff00 */
[----:B------:R-:W-:Y:S01]  /*12d0*/  IMAD.IADD R4, R25, 0x1, R10 ;  /* 0x0000000119047824 */ /* 0x000fe200078e020a */
[----:B------:R-:W-:Y:S01]  /*12e0*/  CS2R R124, SRZ ;  /* 0x00000000007c7805 */ /* 0x000fe2000001ff00 */
[----:B------:R-:W-:Y:S01]  /*12f0*/  IMAD.IADD R6, R5, 0x1, -R6 ;  /* 0x0000000105067824 */ /* 0x000fe200078e0a06 */
[----:B------:R-:W-:Y:S01]  /*1300*/  CS2R R122, SRZ ;  /* 0x00000000007a7805 */ /* 0x000fe2000001ff00 */
[----:B------:R-:W-:Y:S01]  /*1310*/  IMAD R12, R12, 0x10, R19 ;  /* 0x000000100c0c7824 */ /* 0x000fe200078e0213 */
[----:B------:R1:W-:Y:S01]  /*1320*/  STL [R1+0x8], R4 ;  /* 0x0000080401007387 */ /* 0x0003e20000100800 */
[----:B------:R-:W-:Y:S01]  /*1330*/  IMAD R6, R15, 0x4, R6 ;  /* 0x000000040f067824 */ /* 0x000fe200078e0206 */
[----:B------:R-:W-:Y:S01]  /*1340*/  CS2R R120, SRZ ;  /* 0x0000000000787805 */ /* 0x000fe2000001ff00 */
[----:B------:R-:W-:Y:S01]  /*1350*/  IMAD.SHL.U32 R0, R12, 0x8, RZ ;  /* 0x000000080c007824 */ /* 0x000fe200078e00ff */
[----:B------:R-:W-:Y:S01]  /*1360*/  CS2R R118, SRZ ;  /* 0x0000000000767805 */ /* 0x000fe2000001ff00 */
[----:B------:R-:W-:Y:S01]  /*1370*/  IMAD.SHL.U32 R233, R6, 0x2, RZ ;  /* 0x0000000206e97824 */ /* 0x000fe200078e00ff */
[----:B------:R-:W-:Y:S01]  /*1380*/  CS2R R116, SRZ ;  /* 0x0000000000747805 */ /* 0x000fe2000001ff00 */
[----:B------:R-:W-:Y:S01]  /*1390*/  IMAD R231, R8, 0x10, R231 ;  /* 0x0000001008e77824 */ /* 0x000fe200078e02e7 */
[----:B------:R-:W-:Y:S01]  /*13a0*/  CS2R R114, SRZ ;  /* 0x0000000000727805 */ /* 0x000fe2000001ff00 */
[----:B------:R-:W-:Y:S01]  /*13b0*/  IMAD.MOV.U32 R2, RZ, RZ, RZ ;  /* 0x000000ffff027224 */ /* 0x000fe200078e00ff */
[----:B------:R-:W-:Y:S01]  /*13c0*/  IADD3 R234, -R233, UR4, RZ ;  /* 0x00000004e9ea7c10 */ /* 0x000fe2000fffe1ff */
        /* <DEDUP_REMOVED lines=70> */
[----:B------:R-:W-:Y:S01]  /*1830*/  IMAD R0, R0, 0x2, R17 ;  /* 0x0000000200007824 */ /* 0x000fe200078e0211 */
[----:B-1----:R-:W-:-:S07]  /*1840*/  IADD3 R233, -R233, UR5, RZ ;  /* 0x00000005e9e97c10 */ /* 0x002fce000fffe1ff */
.L_x_710:
[----:B------:R-:W-:-:S13]  /*1850*/  ISETP.NE.AND P0, PT, R235, 0x3, PT ;  /* 0x00000003eb00780c */ /* 0x000fda0003f05270 */
[----:B-1----:R-:W-:Y:S05]  /*1860*/  @!P0 BRA `(.L_x_700) ;  /* 0x0000000000048947 */ /* 0x002fea0003800000 */
[----:B------:R-:W-:Y:S01]  /*1870*/  BPT.TRAP 0x1 ;  /* 0x000000040000795c */ /* 0x000fe20000300000 */
.L_x_700:
[----:B------:R-:W-:Y:S01]  /*1880*/  IMAD R16, R2, 0x8, R17 ;  /* 0x0000000802107824 */ /* 0x000fe200078e0211 */
[----:B------:R-:W-:-:S04]  /*1890*/  SHF.L.U32 R7, R232, 0x1f, RZ ;  /* 0x0000001fe8077819 */ /* 0x000fc800000006ff */
[----:B------:R1:W2:Y:S01]  /*18a0*/  SYNCS.PHASECHK.TRANS64.TRYWAIT P1, [R16+URZ+0x31810], R7 ;  /* 0x03181007100075a7 */ /* 0x0002a2000802017f */
[----:B------:R-:W-:Y:S05]  /*18b0*/  @!P0 BRA `(.L_x_701) ;  /* 0x0000000000048947 */ /* 0x000fea0003800000 */
[----:B------:R-:W-:Y:S01]  /*18c0*/  BPT.TRAP 0x1 ;  /* 0x000000040000795c */ /* 0x000fe20000300000 */
.L_x_701:
        /* <DEDUP_REMOVED lines=12> */
.L_x_702:
        /* <DEDUP_REMOVED lines=566> */
[----:B------:R-:W-:-:S04]  /*3cf0*/  IMAD R4, R2, 0x40, R231 ;  /* 0x0000004002047824 */ /* 0x000fc800078e02e7 */
[----:B------:R-:W-:Y:S01]  /*3d00*/  IMAD R6, R4, 0x4, R17 ;  /* 0x0000000404067824 */ /* 0x000fe200078e0211 */
        /* <DEDUP_REMOVED lines=28> */
.L_x_704:
[----:B-1----:R-:W-:-:S04]  /*3ed0*/  SHF.L.U32 R6, R230, 0x1f, RZ ;  /* 0x0000001fe6067819 */ /* 0x002fc800000006ff */
[----:B------:R1:W4:Y:S01]  /*3ee0*/  SYNCS.PHASECHK.TRANS64.TRYWAIT P1, [R17+URZ+0x31830], R6 ;  /* 0x03183006110075a7 */ /* 0x000322000802017f */
[----:B------:R-:W-:Y:S05]  /*3ef0*/  @!P0 BRA `(.L_x_705) ;  /* 0x0000000000048947 */ /* 0x000fea0003800000 */
[----:B------:R-:W-:Y:S01]  /*3f00*/  BPT.TRAP 0x1 ;  /* 0x000000040000795c */ /* 0x000fe20000300000 */
.L_x_705:
[----:B----4-:R-:W-:Y:S05]  /*3f10*/  @P1 BRA `(.L_x_706) ;  /* 0x0000000000081947 */ /* 0x010fea0003800000 */
[----:B------:R-:W4:Y:S02]  /*3f20*/  SYNCS.PHASECHK.TRANS64.TRYWAIT P1, [R17+URZ+0x31830], R6 ;  /* 0x03183006110075a7 */ /* 0x000f24000802017f */
[----:B----4-:R-:W-:Y:S05]  /*3f30*/  @!P1 BRA `(.L_x_707) ;  /* 0x000000b400409947 */ /* 0x010fea0003800000 */
.L_x_706:
[----:B------:R-:W-:Y:S01]  /*3f40*/  VIADD R12, R12, 0xa000 ;  /* 0x0000a0000c0c7836 */ /* 0x000fe20000000000 */
[----:B------:R-:W-:Y:S01]  /*3f50*/  WARPGROUP.ARRIVE ;  /* 0x00000000000079c5 */ /* 0x000fe20000000000 */
[----:B------:R-:W-:Y:S01]  /*3f60*/  VIADD R14, R17, 0x24100 ;  /* 0x00024100110e7836 */ /* 0x000fe20000000000 */
[----:B------:R-:W-:Y:S01]  /*3f70*/  UMOV UR9, 0x40000040 ;  /* 0x4000004000097882 */ /* 0x000fe20000000000 */
[----:B------:R-:W-:Y:S01]  /*3f80*/  UMOV UR11, 0x40000000 ;  /* 0x40000000000b7882 */ /* 0x000fe20000000000 */
[----:B------:R-:W-:Y:S01]  /*3f90*/  SHF.R.U32.HI R12, RZ, 0x4, R12 ;  /* 0x00000004ff0c7819 */ /* 0x000fe2000001160c */
[----:B------:R-:W-:Y:S01]  /*3fa0*/  ULDC UR5, c[0x0][0x75c] ;  /* 0x0001d70000057ab9 */ /* 0x000fe20000000800 */
[----:B------:R-:W-:Y:S01]  /*3fb0*/  SHF.R.U32.HI R14, RZ, 0x4, R14 ;  /* 0x00000004ff0e7819 */ /* 0x000fe2000001160e */
[----:B------:R-:W-:Y:S01]  /*3fc0*/  FMUL.FTZ R10, R24, UR5 ;  /* 0x00000005180a7c20 */ /* 0x000fe20008410000 */
[----:B------:R-:W-:Y:S01]  /*3fd0*/  LOP3.LUT R15, R12, 0x3fff, RZ, 0xc0, !PT ;  /* 0x00003fff0c0f7812 */ /* 0x000fe200078ec0ff */
[----:B------:R-:W-:Y:S01]  /*3fe0*/  FMUL.FTZ R236, R25, UR5 ;  /* 0x0000000519ec7c20 */ /* 0x000fe20008410000 */
[----:B------:R-:W-:Y:S01]  /*3ff0*/  LOP3.LUT R22, R14, 0x3fff, RZ, 0xc0, !PT ;  /* 0x00003fff0e167812 */ /* 0x000fe200078ec0ff */
[----:B------:R-:W-:Y:S01]  /*4000*/  FMUL.FTZ R11, R28, UR5 ;  /* 0x000000051c0b7c20 */ /* 0x000fe20008410000 */
[----:B------:R-:W-:Y:S01]  /*4010*/  LOP3.LUT R15, R15, 0x10000, RZ, 0xfc, !PT ;  /* 0x000100000f0f7812 */ /* 0x000fe200078efcff */
[----:B------:R-:W-:Y:S01]  /*4020*/  FMUL.FTZ R237, R29, UR5 ;  /* 0x000000051ded7c20 */ /* 0x000fe20008410000 */
[----:B------:R-:W-:Y:S01]  /*4030*/  LOP3.LUT R22, R22, 0x10000, RZ, 0xfc, !PT ;  /* 0x0001000016167812 */ /* 0x000fe200078efcff */
[----:B------:R-:W1:Y:S01]  /*4040*/  MUFU.TANH R10, R10 ;  /* 0x0000000a000a7308 */ /* 0x000e620000002400 */
[----:B------:R-:W-:Y:S01]  /*4050*/  R2UR UR10, R15 ;  /* 0x000000000f0a72ca */ /* 0x000fe200000e0000 */
[----:B------:R-:W-:Y:S01]  /*4060*/  IMAD R28, R3, 0x40, R231 ;  /* 0x00000040031c7824 */ /* 0x000fe200078e02e7 */
[----:B------:R-:W-:Y:S01]  /*4070*/  R2UR UR8, R22 ;  /* 0x00000000160872ca */ /* 0x000fe200000e0000 */
[C---:B------:R-:W-:Y:S01]  /*4080*/  VIADD R24, R15.reuse, 0x100 ;  /* 0x000001000f187836 */ /* 0x040fe20000000000 */
[----:B------:R-:W-:Y:S01]  /*4090*/  UMOV UR19, 0x40000000 ;  /* 0x4000000000137882 */ /* 0x000fe20000000000 */
[C---:B------:R-:W-:Y:S01]  /*40a0*/  VIADD R25, R15.reuse, 0x180 ;  /* 0x000001800f197836 */ /* 0x040fe20000000000 */
[----:B------:R-:W-:Y:S01]  /*40b0*/  VIADDMNMX R23, R28, R233, R234, PT ;  /* 0x000000e91c177246 */ /* 0x000fe200038001ea */
[----:B------:R-:W4:Y:S01]  /*40c0*/  MUFU.TANH R236, R236 ;  /* 0x000000ec00ec7308 */ /* 0x000f220000002400 */
[----:B------:R-:W-:Y:S01]  /*40d0*/  R2UR UR13, R24 ;  /* 0x00000000180d72ca */ /* 0x000fe200000e0000 */
[----:B------:R-:W-:Y:S01]  /*40e0*/  VIADD R24, R15, 0x2 ;  /* 0x000000020f187836 */ /* 0x000fe20000000000 */
[C---:B------:R-:W-:Y:S01]  /*40f0*/  ISETP.GT.AND P6, PT, R23.reuse, RZ, PT ;  /* 0x000000ff1700720c */ /* 0x040fe20003fc4270 */
[----:B------:R-:W-:Y:S01]  /*4100*/  UMOV UR17, 0x40000040 ;  /* 0x4000004000117882 */ /* 0x000fe20000000000 */
[----:B------:R-:W-:Y:S01]  /*4110*/  ISETP.GT.AND P1, PT, R23, 0x1, PT ;  /* 0x000000011700780c */ /* 0x000fe20003f24270 */
[----:B------:R-:W-:Y:S01]  /*4120*/  VIADD R29, R15, 0x82 ;  /* 0x000000820f1d7836 */ /* 0x000fe20000000000 */
[C---:B------:R-:W-:Y:S01]  /*4130*/  ISETP.GT.AND P2, PT, R23.reuse, 0x10, PT ;  /* 0x000000101700780c */ /* 0x040fe20003f44270 */
[----:B------:R-:W-:Y:S01]  /*4140*/  HGMMA.64x8x16.F32.BF16 R44, gdesc[UR8], RZ, !UPT, gsb0 ;  /* 0x00000000082c79f0 */ /* 0x000fe2000c0018ff */
[----:B------:R-:W2:Y:S01]  /*4150*/  MUFU.TANH R11, R11 ;  /* 0x0000000b000b7308 */ /* 0x000ea20000002400 */
[C---:B------:R-:W-:Y:S01]  /*4160*/  ISETP.GT.AND P3, PT, R23.reuse, 0x11, PT ;  /* 0x000000111700780c */ /* 0x040fe20003f64270 */
[----:B------:R-:W-:Y:S01]  /*4170*/  UMOV UR11, 0x40000000 ;  /* 0x40000000000b7882 */ /* 0x000fe20000000000 */
[----:B-1----:R-:W-:Y:S01]  /*4180*/  FSEL R14, R10, -INF , P6 ;  /* 0xff8000000a0e7808 */ /* 0x002fe20003000000 */
[----:B------:R-:W-:Y:S01]  /*4190*/  FMUL.FTZ R26, R26, UR5 ;  /* 0x000000051a1a7c20 */ /* 0x000fe20008410000 */
[C---:B------:R-:W-:Y:S01]  /*41a0*/  ISETP.GT.AND P4, PT, R23.reuse, 0x20, PT ;  /* 0x000000201700780c */ /* 0x040fe20003f84270 */
[----:B------:R-:W-:Y:S01]  /*41b0*/  STL [R1+0x14], R97 ;  /* 0x0000146101007387 */ /* 0x000fe20000100800 */
[C---:B------:R-:W-:Y:S01]  /*41c0*/  ISETP.GT.AND P5, PT, R23.reuse, 0x21, PT ;  /* 0x000000211700780c */ /* 0x040fe20003fa4270 */
[----:B------:R-:W1:Y:S01]  /*41d0*/  MUFU.TANH R237, R237 ;  /* 0x000000ed00ed7308 */ /* 0x000e620000002400 */
[----:B----4-:R-:W-:Y:S01]  /*41e0*/  FSEL R12, R236, -INF , P1 ;  /* 0xff800000ec0c7808 */ /* 0x010fe20000800000 */
[----:B------:R-:W-:Y:S01]  /*41f0*/  STL [R1+0x10], R96 ;  /* 0x0000106001007387 */ /* 0x000fe20000100800 */
[C---:B------:R-:W-:Y:S01]  /*4200*/  ISETP.GT.AND P6, PT, R23.reuse, 0x30, PT ;  /* 0x000000301700780c */ /* 0x040fe20003fc4270 */
[----:B------:R-:W-:Y:S01]  /*4210*/  FMUL.FTZ R32, R32, UR5 ;  /* 0x0000000520207c20 */ /* 0x000fe20008410000 */
[----:B------:R-:W-:Y:S01]  /*4220*/  ISETP.GT.AND P1, PT, R23, 0x31, PT ;  /* 0x000000311700780c */ /* 0x000fe20003f24270 */
[----:B------:R4:W-:Y:S01]  /*4230*/  STL [R1+0xc], R16 ;  /* 0x00000c1001007387 */ /* 0x0009e20000100800 */
[----:B------:R-:W-:Y:S01]  /*4240*/  R2UR UR14, R25 ;  /* 0x00000000190e72ca */ /* 0x000fe200000e0000 */
[----:B------:R-:W-:Y:S01]  /*4250*/  VIADD R25, R22, 0x2 ;  /* 0x0000000216197836 */ /* 0x000fe20000000000 */
[----:B--2---:R-:W-:Y:S01]  /*4260*/  FSEL R19, R11, -INF , P2 ;  /* 0xff8000000b137808 */ /* 0x004fe20001000000 */
[----:B------:R-:W-:Y:S01]  /*4270*/  FMUL.FTZ R33, R33, UR5 ;  /* 0x0000000521217c20 */ /* 0x000fe20008410000 */
[----:B------:R-:W-:Y:S01]  /*4280*/  ISETP.GT.AND P2, PT, R23, 0x40, PT ;  /* 0x000000401700780c */ /* 0x000fe20003f44270 */
[----:B------:R-:W-:Y:S01]  /*4290*/  FMUL.FTZ R36, R36, UR5 ;  /* 0x0000000524247c20 */ /* 0x000fe20008410000 */
[----:B------:R-:W-:Y:S01]  /*42a0*/  R2UR UR18, R24 ;  /* 0x00000000181272ca */ /* 0x000fe200000e0000 */
[----:B------:R-:W-:Y:S01]  /*42b0*/  VIADD R24, R15, 0x182 ;  /* 0x000001820f187836 */ /* 0x000fe20000000000 */
[----:B------:R-:W-:Y:S01]  /*42c0*/  R2UR UR16, R25 ;  /* 0x00000000191072ca */ /* 0x000fe200000e0000 */
[----:B------:R-:W-:Y:S01]  /*42d0*/  VIADD R25, R15, 0x202 ;  /* 0x000002020f197836 */ /* 0x000fe20000000000 */
[----:B-1----:R-:W-:Y:S01]  /*42e0*/  FSEL R18, R237, -INF , P3 ;  /* 0xff800000ed127808 */ /* 0x002fe20001800000 */
[----:B----4-:R1:W-:Y:S01]  /*42f0*/  MUFU.TANH R16, R26 ;  /* 0x0000001a00107308 */ /* 0x0103e20000002400 */
[----:B------:R-:W-:Y:S01]  /*4300*/  ISETP.GT.AND P3, PT, R23, 0x41, PT ;  /* 0x000000411700780c */ /* 0x000fe20003f64270 */
[----:B------:R-:W-:Y:S01]  /*4310*/  VIADD R23, R15, 0x80 ;  /* 0x000000800f177836 */ /* 0x000fe20000000000 */
[----:B------:R-:W-:Y:S01]  /*4320*/  R2UR UR30, R29 ;  /* 0x000000001d1e72ca */ /* 0x000fe200000e0000 */
[C---:B------:R-:W-:Y:S01]  /*4330*/  VIADD R29, R15.reuse, 0x4 ;  /* 0x000000040f1d7836 */ /* 0x040fe20000000000 */
[----:B------:R-:W-:Y:S01]  /*4340*/  R2UR UR7, R24 ;  /* 0x00000000180772ca */ /* 0x000fe200000e0000 */
[----:B------:R-:W-:Y:S01]  /*4350*/  VIADD R24, R15, 0x84 ;  /* 0x000000840f187836 */ /* 0x000fe20000000000 */
[----:B------:R-:W-:Y:S01]  /*4360*/  R2UR UR4, R23 ;  /* 0x00000000170472ca */ /* 0x000fe200000e0000 */
[----:B------:R-:W-:Y:S01]  /*4370*/  VIADD R23, R15, 0x200 ;  /* 0x000002000f177836 */ /* 0x000fe20000000000 */
[----:B------:R-:W-:Y:S01]  /*4380*/  R2UR UR6, R25 ;  /* 0x00000000190672ca */ /* 0x000fe200000e0000 */
[----:B------:R-:W-:Y:S01]  /*4390*/  VIADD R25, R15, 0x104 ;  /* 0x000001040f197836 */ /* 0x000fe20000000000 */
[----:B------:R-:W-:Y:S01]  /*43a0*/  R2UR UR29, R29 ;  /* 0x000000001d1d72ca */ /* 0x000fe200000e0000 */
        /* <DEDUP_REMOVED lines=8> */
[----:B------:R-:W-:Y:S01]  /*4430*/  UMOV UR10, UR4 ;  /* 0x00000004000a7c82 */ /* 0x000fe20008000000 */
[----:B------:R-:W-:-:S02]  /*4440*/  WARPGROUP.DEPBAR.LE gsb0, 0x0 ;  /* 0x00008000000079c5 */ /* 0x000fc40000010000 */
[----:B------:R-:W-:Y:S01]  /*4450*/  WARPGROUP.ARRIVE ;  /* 0x00000000000079c5 */ /* 0x000fe20000000000 */
[----:B------:R-:W-:Y:S01]  /*4460*/  VIADD R23, R22, 0x4 ;  /* 0x0000000416177836 */ /* 0x000fe20000000000 */
[----:B------:R-:W-:Y:S01]  /*4470*/  R2UR UR24, R29 ;  /* 0x000000001d1872ca */ /* 0x000fe200000e0000 */
[----:B------:R-:W-:Y:S01]  /*4480*/  VIADD R29, R15, 0x86 ;  /* 0x000000860f1d7836 */ /* 0x000fe20000000000 */
[----:B------:R-:W-:Y:S01]  /*4490*/  R2UR UR23, R24 ;  /* 0x00000000181772ca */ /* 0x000fe200000e0000 */
[C---:B------:R-:W-:Y:S01]  /*44a0*/  VIADD R24, R22.reuse, 0x406 ;  /* 0x0000040616187836 */ /* 0x040fe20000000000 */
[----:B------:R-:W-:Y:S01]  /*44b0*/  HGMMA.64x8x16.F32.BF16 R48, gdesc[UR8], RZ, !UPT, gsb0 ;  /* 0x00000000083079f0 */ /* 0x000fe2000c0018ff */
[----:B------:R-:W-:Y:S01]  /*44c0*/  UMOV UR10, UR13 ;  /* 0x0000000d000a7c82 */ /* 0x000fe20008000000 */
[----:B------:R-:W-:Y:S01]  /*44d0*/  UMOV UR11, 0x40000000 ;  /* 0x40000000000b7882 */ /* 0x000fe20000000000 */
[----:B------:R-:W-:Y:S01]  /*44e0*/  R2UR UR12, R23 ;  /* 0x00000000170c72ca */ /* 0x000fe200000e0000 */
[----:B------:R-:W-:Y:S01]  /*44f0*/  VIADD R23, R15, 0x204 ;  /* 0x000002040f177836 */ /* 0x000fe20000000000 */
[----:B------:R-:W-:Y:S01]  /*4500*/  R2UR UR22, R25 ;  /* 0x00000000191672ca */ /* 0x000fe200000e0000 */
[----:B-1----:R-:W-:Y:S01]  /*4510*/  VIADD R26, R22, 0x602 ;  /* 0x00000602161a7836 */ /* 0x002fe20000000000 */
[----:B------:R-:W-:Y:S01]  /*4520*/  R2UR UR27, R29 ;  /* 0x000000001d1b72ca */ /* 0x000fe200000e0000 */
[----:B------:R-:W-:Y:S01]  /*4530*/  FMUL.FTZ R25, R40, UR5 ;  /* 0x0000000528197c20 */ /* 0x000fe20008410000 */
[----:B------:R-:W-:Y:S01]  /*4540*/  R2UR UR21, R23 ;  /* 0x00000000171572ca */ /* 0x000fe200000e0000 */
[----:B------:R-:W-:Y:S01]  /*4550*/  VIADD R23, R15, 0x106 ;  /* 0x000001060f177836 */ /* 0x000fe20000000000 */
[----:B------:R-:W-:Y:S01]  /*4560*/  IADD3 R225, R233, 0x8, R28 ;  /* 0x00000008e9e17810 */ /* 0x000fe20007ffe01c */
[----:B------:R-:W-:Y:S01]  /*4570*/  FMUL.FTZ R28, R31, UR5 ;  /* 0x000000051f1c7c20 */ /* 0x000fe20008410000 */
[----:B------:R1:W2:Y:S01]  /*4580*/  MUFU.TANH R97, R32 ;  /* 0x0000002000617308 */ /* 0x0002a20000002400 */
[----:B------:R-:W-:Y:S01]  /*4590*/  FMUL.FTZ R41, R41, UR5 ;  /* 0x0000000529297c20 */ /* 0x000fe20008410000 */
[----:B------:R-:W-:Y:S01]  /*45a0*/  R2UR UR26, R23 ;  /* 0x00000000171a72ca */ /* 0x000fe200000e0000 */
[----:B------:R-:W-:Y:S01]  /*45b0*/  VIADD R23, R15, 0x186 ;  /* 0x000001860f177836 */ /* 0x000fe20000000000 */
[----:B------:R-:W-:Y:S01]  /*45c0*/  VIMNMX R225, R234, R225, PT ;  /* 0x000000e1eae17248 */ /* 0x000fe20003fe0100 */
[----:B------:R-:W-:-:S02]  /*45d0*/  VIADD R226, R22, 0x606 ;  /* 0x0000060616e27836 */ /* 0x000fc40000000000 */
[----:B------:R-:W-:Y:S01]  /*45e0*/  FMUL.FTZ R39, R39, UR5 ;  /* 0x0000000527277c20 */ /* 0x000fe20008410000 */
[----:B------:R-:W-:Y:S01]  /*45f0*/  FMUL.FTZ R34, R34, UR5 ;  /* 0x0000000522227c20 */ /* 0x000fe20008410000 */
[----:B------:R-:W-:Y:S01]  /*4600*/  R2UR UR20, R23 ;  /* 0x00000000171472ca */ /* 0x000fe200000e0000 */
[----:B------:R-:W-:Y:S01]  /*4610*/  VIADD R23, R15, 0x206 ;  /* 0x000002060f177836 */ /* 0x000fe20000000000 */
[----:B------:R2:W4:Y:S01]  /*4620*/  MUFU.TANH R96, R36 ;  /* 0x0000002400607308 */ /* 0x0005220000002400 */
[----:B-1----:R-:W-:Y:S01]  /*4630*/  FMUL.FTZ R32, R27, UR5 ;  /* 0x000000051b207c20 */ /* 0x002fe20008410000 */
[----:B------:R-:W-:Y:S01]  /*4640*/  FMUL.FTZ R35, R35, UR5 ;  /* 0x0000000523237c20 */ /* 0x000fe20008410000 */
[----:B------:R-:W-:Y:S01]  /*4650*/  FMUL.FTZ R38, R38, UR5 ;  /* 0x0000000526267c20 */ /* 0x000fe20008410000 */
[----:B------:R-:W-:Y:S01]  /*4660*/  FMUL.FTZ R43, R43, UR5 ;  /* 0x000000052b2b7c20 */ /* 0x000fe20008410000 */
[----:B------:R-:W-:Y:S02]  /*4670*/  IMAD R228, R231, 0x4, R17 ;  /* 0x00000004e7e47824 */ /* 0x000fe400078e0211 */
[----:B------:R-:W-:Y:S01]  /*4680*/  FFMA.FTZ R11, -R11, R11, 1 ;  /* 0x3f8000000b0b7423 */ /* 0x000fe2000001010b */
[----:B------:R-:W-:Y:S01]  /*4690*/  FFMA.FTZ R10, -R10, R10, 1 ;  /* 0x3f8000000a0a7423 */ /* 0x000fe2000001010a */
[----:B------:R-:W-:Y:S01]  /*46a0*/  MUFU.TANH R25, R25 ;  /* 0x0000001900197308 */ /* 0x000fe20000002400 */
[----:B--2---:R-:W-:Y:S01]  /*46b0*/  FSEL R36, R97, -INF , P4 ;  /* 0xff80000061247808 */ /* 0x004fe20002000000 */
[----:B------:R-:W-:Y:S01]  /*46c0*/  FFMA.FTZ R236, -R236, R236, 1 ;  /* 0x3f800000ecec7423 */ /* 0x000fe200000101ec */
[----:B------:R-:W-:Y:S01]  /*46d0*/  ISETP.GT.AND P4, PT, R225, RZ, PT ;  /* 0x000000ffe100720c */ /* 0x000fe20003f84270 */
[----:B------:R-:W-:Y:S01]  /*46e0*/  FFMA.FTZ R237, -R237, R237, 1 ;  /* 0x3f800000eded7423 */ /* 0x000fe200000101ed */
[----:B------:R-:W-:-:S02]  /*46f0*/  MOV R7, UR45 ;  /* 0x0000002d00077c02 */ /* 0x000fc40008000f00 */
[----:B------:R-:W-:Y:S01]  /*4700*/  MOV R6, UR44 ;  /* 0x0000002c00067c02 */ /* 0x000fe20008000f00 */
[----:B------:R-:W1:Y:S01]  /*4710*/  MUFU.TANH R27, R41 ;  /* 0x00000029001b7308 */ /* 0x000e620000002400 */
[----:B----4-:R-:W-:Y:S02]  /*4720*/  FSEL R29, R96, -INF , P6 ;  /* 0xff800000601d7808 */ /* 0x010fe40003000000 */
[----:B------:R-:W-:Y:S02]  /*4730*/  ISETP.GT.AND P6, PT, R225, 0x10, PT ;  /* 0x00000010e100780c */ /* 0x000fe40003fc4270 */
[----:B------:R-:W-:Y:S02]  /*4740*/  MOV R21, UR43 ;  /* 0x0000002b00157c02 */ /* 0x000fe40008000f00 */
[----:B------:R-:W-:Y:S01]  /*4750*/  MOV R20, UR40 ;  /* 0x0000002800147c02 */ /* 0x000fe20008000f00 */
[----:B------:R-:W-:Y:S01]  /*4760*/  MUFU.TANH R28, R28 ;  /* 0x0000001c001c7308 */ /* 0x000fe20000002400 */
[----:B------:R-:W-:-:S02]  /*4770*/  WARPGROUP.DEPBAR.LE gsb0, 0x0 ;  /* 0x00008000000079c5 */ /* 0x000fc40000010000 */
[----:B------:R-:W-:Y:S01]  /*4780*/  WARPGROUP.ARRIVE ;  /* 0x00000000000079c5 */ /* 0x000fe20000000000 */
[----:B------:R-:W-:Y:S02]  /*4790*/  MOV R8, UR46 ;  /* 0x0000002e00087c02 */ /* 0x000fe40008000f00 */
[----:B------:R-:W-:Y:S02]  /*47a0*/  MOV R9, UR47 ;  /* 0x0000002f00097c02 */ /* 0x000fe40008000f00 */
[----:B------:R-:W-:Y:S01]  /*47b0*/  MUFU.TANH R34, R34 ;  /* 0x0000002200227308 */ /* 0x000fe20000002400 */
[----:B------:R-:W-:Y:S01]  /*47c0*/  HGMMA.64x8x16.F32.BF16 R52, gdesc[UR8], RZ, !UPT, gsb0 ;  /* 0x00000000083479f0 */ /* 0x000fe2000c0018ff */
[----:B------:R-:W-:Y:S01]  /*47d0*/  UMOV UR10, UR14 ;  /* 0x0000000e000a7c82 */ /* 0x000fe20008000000 */
[----:B------:R-:W-:Y:S01]  /*47e0*/  UMOV UR11, 0x40000000 ;  /* 0x40000000000b7882 */ /* 0x000fe20000000000 */
[----:B-1----:R-:W-:Y:S02]  /*47f0*/  FSEL R41, R27, -INF , P3 ;  /* 0xff8000001b297808 */ /* 0x002fe40001800000 */
[----:B------:R-:W-:-:S02]  /*4800*/  ISETP.GT.AND P3, PT, R225, 0x21, PT ;  /* 0x00000021e100780c */ /* 0x000fc40003f64270 */
[----:B------:R-:W-:Y:S08]  /*4810*/  MUFU.TANH R35, R35 ;  /* 0x0000002300237308 */ /* 0x000ff00000002400 */
[----:B------:R-:W-:Y:S08]  /*4820*/  MUFU.TANH R38, R38 ;  /* 0x0000002600267308 */ /* 0x000ff00000002400 */
[----:B------:R-:W-:Y:S01]  /*4830*/  MUFU.TANH R43, R43 ;  /* 0x0000002b002b7308 */ /* 0x000fe20000002400 */
[----:B------:R-:W-:-:S02]  /*4840*/  WARPGROUP.DEPBAR.LE gsb0, 0x0 ;  /* 0x00008000000079c5 */ /* 0x000fc40000010000 */
        /* <DEDUP_REMOVED lines=16> */
[----:B------:R-:W-:Y:S01]  /*4950*/  UMOV UR9, UR17 ;  /* 0x0000001100097c82 */ /* 0x000fe20008000000 */
        /* <DEDUP_REMOVED lines=11> */
[----:B------:R-:W-:Y:S01]  /*4a10*/  UMOV UR9, UR17 ;  /* 0x0000001100097c82 */ /* 0x000fe20008000000 */
        /* <DEDUP_REMOVED lines=9> */
[----:B------:R-:W-:Y:S01]  /*4ab0*/  UMOV UR9, UR17 ;  /* 0x0000001100097c82 */ /* 0x000fe20008000000 */
[----:B------:R-:W-:Y:S01]  /*4ac0*/  R2UR UR7, R23 ;  /* 0x00000000170772ca */ /* 0x000fe200000e0000 */
[----:B------:R-:W-:-:S05]  /*4ad0*/  VIADD R23, R15, 0x400 ;  /* 0x000004000f177836 */ /* 0x000fca0000000000 */
[----:B------:R-:W-:Y:S01]  /*4ae0*/  R2UR UR6, R23 ;  /* 0x00000000170672ca */ /* 0x000fe200000e0000 */
[----:B------:R-:W-:Y:S01]  /*4af0*/  VIADD R23, R15, 0x480 ;  /* 0x000004800f177836 */ /* 0x000fe20000000000 */
[----:B------:R-:W-:Y:S02]  /*4b00*/  WARPGROUP.DEPBAR.LE gsb0, 0x0 ;  /* 0x00008000000079c5 */ /* 0x000fe40000010000 */
[----:B------:R-:W-:-:S06]  /*4b10*/  WARPGROUP.ARRIVE ;  /* 0x00000000000079c5 */ /* 0x000fcc0000000000 */
[----:B------:R-:W-:Y:S03]  /*4b20*/  HGMMA.64x8x16.F32.BF16 R216, gdesc[UR8], R216, gsb0 ;  /* 0x0000000008d879f0 */ /* 0x000fe600080018d8 */
        /* <DEDUP_REMOVED lines=9> */
[----:B------:R-:W-:-:S04]  /*4bc0*/  UMOV UR29, 0x40000040 ;  /* 0x40000040001d7882 */ /* 0x000fc80000000000 */
        /* <DEDUP_REMOVED lines=42> */
[----:B------:R-:W-:Y:S01]  /*4e70*/  FMUL.FTZ R24, R37, UR5 ;  /* 0x0000000525187c20 */ /* 0x000fe20008410000 */
[----:B------:R-:W-:Y:S02]  /*4e80*/  FMUL.FTZ R37, R30, UR5 ;  /* 0x000000051e257c20 */ /* 0x000fe40008410000 */
[----:B------:R-:W-:-:S02]  /*4e90*/  R2UR UR25, R23 ;  /* 0x00000000171972ca */ /* 0x000fc400000e0000 */
[----:B------:R1:W2:Y:S08]  /*4ea0*/  MUFU.TANH R23, R33 ;  /* 0x0000002100177308 */ /* 0x0002b00000002400 */
[----:B------:R-:W4:Y:S01]  /*4eb0*/  MUFU.TANH R24, R24 ;  /* 0x0000001800187308 */ /* 0x000f220000002400 */
[----:B-1----:R-:W-:Y:S02]  /*4ec0*/  FSEL R33, R25, -INF , P2 ;  /* 0xff80000019217808 */ /* 0x002fe40001000000 */
[----:B------:R-:W-:-:S05]  /*4ed0*/  ISETP.GT.AND P2, PT, R225, 0x20, PT ;  /* 0x00000020e100780c */ /* 0x000fca0003f44270 */
[----:B------:R-:W1:Y:S01]  /*4ee0*/  MUFU.TANH R37, R37 ;  /* 0x0000002500257308 */ /* 0x000e620000002400 */
[----:B--2---:R-:W-:Y:S02]  /*4ef0*/  FSEL R31, R23, -INF , P5 ;  /* 0xff800000171f7808 */ /* 0x004fe40002800000 */
[C---:B------:R-:W-:Y:S02]  /*4f00*/  ISETP.GT.AND P5, PT, R225.reuse, 0x1, PT ;  /* 0x00000001e100780c */ /* 0x040fe40003fa4270 */
[----:B----4-:R-:W-:Y:S02]  /*4f10*/  FSEL R30, R24, -INF , P1 ;  /* 0xff800000181e7808 */ /* 0x010fe40000800000 */
[----:B------:R-:W-:Y:S02]  /*4f20*/  ISETP.GT.AND P1, PT, R225, 0x11, PT ;  /* 0x00000011e100780c */ /* 0x000fe40003f24270 */
[----:B-1----:R-:W-:Y:S01]  /*4f30*/  FSEL R224, R37, -INF , P6 ;  /* 0xff80000025e07808 */ /* 0x002fe20003000000 */
[----:B------:R-:W-:-:S02]  /*4f40*/  WARPGROUP.DEPBAR.LE gsb0, 0x0 ;  /* 0x00008000000079c5 */ /* 0x000fc40000010000 */
[----:B------:R-:W-:Y:S01]  /*4f50*/  WARPGROUP.ARRIVE ;  /* 0x00000000000079c5 */ /* 0x000fe20000000000 */
[----:B------:R-:W-:-:S05]  /*4f60*/  ISETP.GT.AND P6, PT, R225, 0x40, PT ;  /* 0x00000040e100780c */ /* 0x000fca0003fc4270 */
        /* <DEDUP_REMOVED lines=21> */
[----:B------:R-:W-:Y:S02]  /*50c0*/  FSEL R22, R28, -INF , P1 ;  /* 0xff8000001c167808 */ /* 0x000fe40000800000 */
[----:B------:R-:W-:-:S04]  /*50d0*/  ISETP.GT.AND P1, PT, R225, 0x41, PT ;  /* 0x00000041e100780c */ /* 0x000fc80003f24270 */
[----:B------:R-:W-:Y:S01]  /*50e0*/  FSEL R229, R43, -INF , P1 ;  /* 0xff8000002be57808 */ /* 0x000fe20000800000 */
        /* <DEDUP_REMOVED lines=8> */
[----:B------:R1:W2:Y:S02]  /*5170*/  MUFU.TANH R26, R32 ;  /* 0x00000020001a7308 */ /* 0x0002a40000002400 */
[----:B-1----:R-:W-:Y:S02]  /*5180*/  FSEL R32, R16, -INF , P4 ;  /* 0xff80000010207808 */ /* 0x002fe40002000000 */
[----:B------:R-:W-:-:S02]  /*5190*/  ISETP.GT.AND P4, PT, R225, 0x30, PT ;  /* 0x00000030e100780c */ /* 0x000fc40003f84270 */
[----:B--2---:R-:W-:Y:S02]  /*51a0*/  FSEL R40, R26, -INF , P5 ;  /* 0xff8000001a287808 */ /* 0x004fe40002800000 */
[----:B------:R-:W-:Y:S01]  /*51b0*/  ISETP.GT.AND P5, PT, R225, 0x31, PT ;  /* 0x00000031e100780c */ /* 0x000fe20003fa4270 */
[----:B------:R-:W-:Y:S01]  /*51c0*/  VIADD R225, R15, 0x302 ;  /* 0x000003020fe17836 */ /* 0x000fe20000000000 */
[----:B------:R-:W-:Y:S02]  /*51d0*/  WARPGROUP.DEPBAR.LE gsb0, 0x0 ;  /* 0x00008000000079c5 */ /* 0x000fe40000010000 */
[----:B------:R-:W-:-:S06]  /*51e0*/  WARPGROUP.ARRIVE ;  /* 0x00000000000079c5 */ /* 0x000fcc0000000000 */
[----:B------:R-:W-:Y:S01]  /*51f0*/  HGMMA.64x8x16.F32.BF16 R44, gdesc[UR16], R44, gsb0 ;  /* 0x00000000102c79f0 */ /* 0x000fe2000800182c */
[----:B------:R-:W-:Y:S01]  /*5200*/  UMOV UR18, UR4 ;  /* 0x0000000400127c82 */ /* 0x000fe20008000000 */
[----:B------:R-:W-:Y:S01]  /*5210*/  UMOV UR19, 0x40000000 ;  /* 0x4000000000137882 */ /* 0x000fe20000000000 */
[----:B------:R-:W-:Y:S02]  /*5220*/  R2UR UR4, R226 ;  /* 0x00000000e20472ca */ /* 0x000fe400000e0000 */
[----:B------:R-:W-:-:S11]  /*5230*/  FSEL R226, R34, -INF , P2 ;  /* 0xff80000022e27808 */ /* 0x000fd60001000000 */
        /* <DEDUP_REMOVED lines=98> */
[----:B------:R-:W-:Y:S01]  /*5860*/  R2UR UR12, R225 ;  /* 0x00000000e10c72ca */ /* 0x000fe200000e0000 */
[----:B------:R-:W-:Y:S01]  /*5870*/  VIADD R225, R15, 0x500 ;  /* 0x000005000fe17836 */ /* 0x000fe20000000000 */
[----:B------:R-:W-:Y:S02]  /*5880*/  WARPGROUP.DEPBAR.LE gsb0, 0x0 ;  /* 0x00008000000079c5 */ /* 0x000fe40000010000 */
[----:B------:R-:W-:-:S06]  /*5890*/  WARPGROUP.ARRIVE ;  /* 0x00000000000079c5 */ /* 0x000fcc0000000000 */
[----:B------:R-:W-:Y:S01]  /*58a0*/  HGMMA.64x8x16.F32.BF16 R220, gdesc[UR16], R220, gsb0 ;  /* 0x0000000010dc79f0 */ /* 0x000fe200080018dc */
        /* <DEDUP_REMOVED lines=215> */
[----:B------:R-:W-:Y:S01]  /*6620*/  R2UR UR16, R225 ;  /* 0x00000000e11072ca */ /* 0x000fe200000e0000 */
[----:B------:R-:W-:Y:S01]  /*6630*/  VIADD R225, R15, 0x984 ;  /* 0x000009840fe17836 */ /* 0x000fe20000000000 */
[----:B------:R-:W-:Y:S02]  /*6640*/  ULDC UR19, c[0x0][0x744] ;  /* 0x0001d10000137ab9 */ /* 0x000fe40000000800 */
[--C-:B------:R-:W-:Y:S01]  /*6650*/  FFMA.FTZ R14, R14, UR19, -R5.reuse ;  /* 0x000000130e0e7c23 */ /* 0x100fe20008010805 */
[--C-:B------:R-:W-:Y:S01]  /*6660*/  FFMA.FTZ R12, R12, UR19, -R5.reuse ;  /* 0x000000130c0c7c23 */ /* 0x100fe20008010805 */
[----:B------:R-:W-:Y:S01]  /*6670*/  R2UR UR17, R225 ;  /* 0x00000000e11172ca */ /* 0x000fe200000e0000 */
[----:B------:R-:W-:Y:S02]  /*6680*/  VIADD R225, R15, 0x786 ;  /* 0x000007860fe17836 */ /* 0x000fe40000000000 */
[--C-:B------:R-:W-:Y:S01]  /*6690*/  FFMA.FTZ R19, R19, UR19, -R5.reuse ;  /* 0x0000001313137c23 */ /* 0x100fe20008010805 */
[--C-:B------:R-:W-:Y:S01]  /*66a0*/  FFMA.FTZ R18, R18, UR19, -R5.reuse ;  /* 0x0000001312127c23 */ /* 0x100fe20008010805 */
[--C-:B------:R-:W-:Y:S01]  /*66b0*/  FFMA.FTZ R36, R36, UR19, -R5.reuse ;  /* 0x0000001324247c23 */ /* 0x100fe20008010805 */
[----:B------:R-:W-:Y:S01]  /*66c0*/  FFMA.FTZ R31, R31, UR19, -R5 ;  /* 0x000000131f1f7c23 */ /* 0x000fe20008010805 */
[----:B------:R-:W-:Y:S01]  /*66d0*/  R2UR UR30, R225 ;  /* 0x00000000e11e72ca */ /* 0x000fe200000e0000 */
[----:B------:R-:W-:-:S02]  /*66e0*/  VIADD R225, R15, 0x806 ;  /* 0x000008060fe17836 */ /* 0x000fc40000000000 */
[--C-:B------:R-:W-:Y:S01]  /*66f0*/  FFMA.FTZ R29, R29, UR19, -R5.reuse ;  /* 0x000000131d1d7c23 */ /* 0x100fe20008010805 */
[--C-:B------:R-:W-:Y:S01]  /*6700*/  FFMA.FTZ R30, R30, UR19, -R5.reuse ;  /* 0x000000131e1e7c23 */ /* 0x100fe20008010805 */
[--C-:B------:R-:W-:Y:S01]  /*6710*/  FFMA.FTZ R33, R33, UR19, -R5.reuse ;  /* 0x0000001321217c23 */ /* 0x100fe20008010805 */
[----:B------:R-:W-:Y:S01]  /*6720*/  FFMA.FTZ R41, R41, UR19, -R5 ;  /* 0x0000001329297c23 */ /* 0x000fe20008010805 */
[----:B------:R-:W-:Y:S01]  /*6730*/  R2UR UR26, R225 ;  /* 0x00000000e11a72ca */ /* 0x000fe200000e0000 */
[----:B------:R-:W-:Y:S02]  /*6740*/  VIADD R225, R15, 0x886 ;  /* 0x000008860fe17836 */ /* 0x000fe40000000000 */
[--C-:B---3--:R-:W-:Y:S01]  /*6750*/  FFMA.FTZ R227, R22, UR19, -R4.reuse ;  /* 0x0000001316e37c23 */ /* 0x108fe20008010804 */
[----:B------:R-:W-:Y:S01]  /*6760*/  FSEL R22, R35, -INF , P3 ;  /* 0xff80000023167808 */ /* 0x000fe20001800000 */
[--C-:B------:R-:W-:Y:S01]  /*6770*/  FFMA.FTZ R32, R32, UR19, -R4.reuse ;  /* 0x0000001320207c23 */ /* 0x100fe20008010804 */
[----:B------:R-:W-:Y:S01]  /*6780*/  FSEL R5, R38, -INF , P4 ;  /* 0xff80000026057808 */ /* 0x000fe20002000000 */
[----:B------:R-:W-:Y:S01]  /*6790*/  FFMA.FTZ R40, R40, UR19, -R4 ;  /* 0x0000001328287c23 */ /* 0x000fe20008010804 */
[----:B------:R-:W-:Y:S01]  /*67a0*/  R2UR UR24, R225 ;  /* 0x00000000e11872ca */ /* 0x000fe200000e0000 */
[----:B------:R-:W-:-:S02]  /*67b0*/  VIADD R225, R15, 0x906 ;  /* 0x000009060fe17836 */ /* 0x000fc40000000000 */
[--C-:B------:R-:W-:Y:S01]  /*67c0*/  FFMA.FTZ R224, R224, UR19, -R4.reuse ;  /* 0x00000013e0e07c23 */ /* 0x100fe20008010804 */
[----:B------:R-:W-:Y:S02]  /*67d0*/  VIADD R15, R15, 0x986 ;  /* 0x000009860f0f7836 */ /* 0x000fe40000000000 */
[--C-:B------:R-:W-:Y:S01]  /*67e0*/  FFMA.FTZ R226, R226, UR19, -R4.reuse ;  /* 0x00000013e2e27c23 */ /* 0x100fe20008010804 */
[--C-:B------:R-:W-:Y:S01]  /*67f0*/  FFMA.FTZ R22, R22, UR19, -R4.reuse ;  /* 0x0000001316167c23 */ /* 0x100fe20008010804 */
[----:B------:R-:W-:Y:S01]  /*6800*/  R2UR UR18, R225 ;  /* 0x00000000e11272ca */ /* 0x000fe200000e0000 */
[--C-:B------:R-:W-:Y:S01]  /*6810*/  FFMA.FTZ R5, R5, UR19, -R4.reuse ;  /* 0x0000001305057c23 */ /* 0x100fe20008010804 */
[----:B------:R-:W-:Y:S01]  /*6820*/  FFMA.FTZ R229, R229, UR19, -R4 ;  /* 0x00000013e5e57c23 */ /* 0x000fe20008010804 */
[----:B------:R-:W-:Y:S08]  /*6830*/  MUFU.EX2 R31, R31 ;  /* 0x0000001f001f7308 */ /* 0x000ff00000000800 */
[----:B------:R-:W-:Y:S01]  /*6840*/  MUFU.EX2 R30, R30 ;  /* 0x0000001e001e7308 */ /* 0x000fe20000000800 */
[----:B------:R-:W-:-:S02]  /*6850*/  WARPGROUP.DEPBAR.LE gsb0, 0x0 ;  /* 0x00008000000079c5 */ /* 0x000fc40000010000 */
[----:B------:R-:W-:-:S05]  /*6860*/  WARPGROUP.ARRIVE ;  /* 0x00000000000079c5 */ /* 0x000fca0000000000 */
[----:B------:R-:W-:Y:S01]  /*6870*/  MUFU.EX2 R41, R41 ;  /* 0x0000002900297308 */ /* 0x000fe20000000800 */
[----:B------:R-:W-:Y:S01]  /*6880*/  HGMMA.64x8x16.F32.BF16 R216, gdesc[UR8], R216, gsb0 ;  /* 0x0000000008d879f0 */ /* 0x000fe200080018d8 */
[----:B------:R-:W-:Y:S01]  /*6890*/  UMOV UR10, UR21 ;  /* 0x00000015000a7c82 */ /* 0x000fe20008000000 */
[----:B------:R-:W-:Y:S01]  /*68a0*/  UMOV UR11, 0x40000000 ;  /* 0x40000000000b7882 */ /* 0x000fe20000000000 */
[----:B------:R-:W-:Y:S01]  /*68b0*/  FFMA.FTZ R23, -R23, R23, 1 ;  /* 0x3f80000017177423 */ /* 0x000fe20000010117 */
[----:B------:R-:W-:Y:S01]  /*68c0*/  FFMA.FTZ R24, -R24, R24, 1 ;  /* 0x3f80000018187423 */ /* 0x000fe20000010118 */
[----:B------:R-:W-:Y:S02]  /*68d0*/  FFMA.FTZ R27, -R27, R27, 1 ;  /* 0x3f8000001b1b7423 */ /* 0x000fe4000001011b */
[----:B------:R-:W-:Y:S01]  /*68e0*/  MUFU.EX2 R14, R14 ;  /* 0x0000000e000e7308 */ /* 0x000fe20000000800 */
[----:B------:R-:W-:-:S07]  /*68f0*/  FFMA.FTZ R28, -R28, R28, 1 ;  /* 0x3f8000001c1c7423 */ /* 0x000fce000001011c */
[----:B------:R-:W-:Y:S01]  /*6900*/  MUFU.EX2 R12, R12 ;  /* 0x0000000c000c7308 */ /* 0x000fe20000000800 */
[----:B------:R-:W-:-:S07]  /*6910*/  FFMA.FTZ R34, -R34, R34, 1 ;  /* 0x3f80000022227423 */ /* 0x000fce0000010122 */
[----:B------:R-:W-:Y:S08]  /*6920*/  MUFU.EX2 R18, R18 ;  /* 0x0000001200127308 */ /* 0x000ff00000000800 */
[----:B------:R-:W-:Y:S01]  /*6930*/  MUFU.EX2 R19, R19 ;  /* 0x0000001300137308 */ /* 0x000fe20000000800 */
[----:B------:R-:W-:-:S07]  /*6940*/  FFMA.FTZ R26, -R26, R26, 1 ;  /* 0x3f8000001a1a7423 */ /* 0x000fce000001011a */
[----:B------:R-:W-:Y:S08]  /*6950*/  MUFU.EX2 R36, R36 ;  /* 0x0000002400247308 */ /* 0x000ff00000000800 */
[----:B------:R-:W-:Y:S01]  /*6960*/  MUFU.EX2 R29, R29 ;  /* 0x0000001d001d7308 */ /* 0x000fe20000000800 */
[----:B------:R-:W-:Y:S02]  /*6970*/  WARPGROUP.DEPBAR.LE gsb0, 0x0 ;  /* 0x00008000000079c5 */ /* 0x000fe40000010000 */
[----:B------:R-:W-:-:S05]  /*6980*/  WARPGROUP.ARRIVE ;  /* 0x00000000000079c5 */ /* 0x000fca0000000000 */
[----:B------:R-:W-:Y:S01]  /*6990*/  MUFU.EX2 R33, R33 ;  /* 0x0000002100217308 */ /* 0x000fe20000000800 */
[----:B------:R-:W-:Y:S01]  /*69a0*/  HGMMA.64x8x16.F32.BF16 R220, gdesc[UR8], R220, gsb0 ;  /* 0x0000000008dc79f0 */ /* 0x000fe200080018dc */
[----:B------:R-:W-:Y:S01]  /*69b0*/  UMOV UR10, UR7 ;  /* 0x00000007000a7c82 */ /* 0x000fe20008000000 */
[----:B------:R-:W-:Y:S01]  /*69c0*/  UMOV UR11, 0x40000000 ;  /* 0x40000000000b7882 */ /* 0x000fe20000000000 */
[----:B------:R-:W-:Y:S01]  /*69d0*/  UMOV UR8, UR15 ;  /* 0x0000000f00087c82 */ /* 0x000fe20008000000 */
[----:B------:R-:W-:Y:S01]  /*69e0*/  UMOV UR9, 0x40000040 ;  /* 0x4000004000097882 */ /* 0x000fe20000000000 */
        /* <DEDUP_REMOVED lines=9> */
[----:B------:R-:W-:Y:S02]  /*6a80*/  WARPGROUP.DEPBAR.LE gsb0, 0x0 ;  /* 0x00008000000079c5 */ /* 0x000fe40000010000 */
[----:B------:R-:W-:-:S06]  /*6a90*/  WARPGROUP.ARRIVE ;  /* 0x00000000000079c5 */ /* 0x000fcc0000000000 */
[----:B------:R-:W-:Y:S01]  /*6aa0*/  HGMMA.64x8x16.F32.BF16 R48, gdesc[UR8], R48, gsb0 ;  /* 0x00000000083079f0 */ /* 0x000fe20008001830 */
[----:B------:R-:W-:Y:S01]  /*6ab0*/  UMOV UR10, UR25 ;  /* 0x00000019000a7c82 */ /* 0x000fe20008000000 */
[----:B------:R-:W-:Y:S01]  /*6ac0*/  UMOV UR11, 0x40000000 ;  /* 0x40000000000b7882 */ /* 0x000fe20000000000 */
[----:B------:R-:W-:Y:S02]  /*6ad0*/  R2UR UR25, R15 ;  /* 0x000000000f1972ca */ /* 0x000fe400000e0000 */
[----:B------:R1:W2:Y:S02]  /*6ae0*/  MUFU.TANH R15, R39 ;  /* 0x00000027000f7308 */ /* 0x0002a40000002400 */
[----:B-1----:R-:W-:-:S06]  /*6af0*/  FMUL.FTZ R39, R42, UR5 ;  /* 0x000000052a277c20 */ /* 0x002fcc0008410000 */
[----:B------:R-:W1:Y:S01]  /*6b00*/  MUFU.TANH R39, R39 ;  /* 0x0000002700277308 */ /* 0x000e620000002400 */
[----:B--2---:R-:W-:-:S05]  /*6b10*/  FSEL R42, R15, -INF , P5 ;  /* 0xff8000000f2a7808 */ /* 0x004fca0002800000 */
[----:B------:R-:W-:Y:S01]  /*6b20*/  FFMA.FTZ R42, R42, UR19, -R4 ;  /* 0x000000132a2a7c23 */ /* 0x000fe20008010804 */
[----:B-1----:R-:W-:-:S05]  /*6b30*/  FSEL R225, R39, -INF , P6 ;  /* 0xff80000027e17808 */ /* 0x002fca0003000000 */
[----:B------:R-:W-:Y:S01]  /*6b40*/  FFMA.FTZ R225, R225, UR19, -R4 ;  /* 0x00000013e1e17c23 */ /* 0x000fe20008010804 */
        /* <DEDUP_REMOVED lines=24> */
[----:B------:R-:W-:Y:S01]  /*6cd0*/  UMOV UR21, UR9 ;  /* 0x0000000900157c82 */ /* 0x000fe20008000000 */
[----:B------:R-:W-:-:S02]  /*6ce0*/  WARPGROUP.DEPBAR.LE gsb0, 0x0 ;  /* 0x00008000000079c5 */ /* 0x000fc40000010000 */
[----:B------:R-:W-:-:S06]  /*6cf0*/  WARPGROUP.ARRIVE ;  /* 0x00000000000079c5 */ /* 0x000fcc0000000000 */
[----:B------:R-:W-:Y:S01]  /*6d00*/  HGMMA.64x8x16.F32.BF16 R44, gdesc[UR8], R44, gsb0 ;  /* 0x00000000082c79f0 */ /* 0x000fe2000800182c */
[----:B------:R-:W-:Y:S01]  /*6d10*/  UMOV UR10, UR12 ;  /* 0x0000000c000a7c82 */ /* 0x000fe20008000000 */
[----:B------:R-:W-:Y:S01]  /*6d20*/  UMOV UR11, 0x40000000 ;  /* 0x40000000000b7882 */ /* 0x000fe20000000000 */
[----:B------:R-:W-:Y:S01]  /*6d30*/  UMOV UR12, UR8 ;  /* 0x00000008000c7c82 */ /* 0x000fe20008000000 */
[----:B------:R-:W-:Y:S02]  /*6d40*/  WARPGROUP.DEPBAR.LE gsb0, 0x0 ;  /* 0x00008000000079c5 */ /* 0x000fe40000010000 */
[----:B------:R-:W-:-:S06]  /*6d50*/  WARPGROUP.ARRIVE ;  /* 0x00000000000079c5 */ /* 0x000fcc0000000000 */
[----:B------:R-:W-:Y:S03]  /*6d60*/  HGMMA.64x8x16.F32.BF16 R48, gdesc[UR8], R48, gsb0 ;  /* 0x00000000083079f0 */ /* 0x000fe60008001830 */
        /* <DEDUP_REMOVED lines=20> */
[----:B------:R-:W-:Y:S08]  /*6eb0*/  MUFU.EX2 R32, R32 ;  /* 0x0000002000207308 */ /* 0x000ff00000000800 */
[----:B------:R-:W-:Y:S08]  /*6ec0*/  MUFU.EX2 R224, R224 ;  /* 0x000000e000e07308 */ /* 0x000ff00000000800 */
[----:B------:R-:W2:Y:S01]  /*6ed0*/  MUFU.EX2 R227, R227 ;  /* 0x000000e300e37308 */ /* 0x000ea20000000800 */
[--C-:B-1----:R-:W-:Y:S01]  /*6ee0*/  FADD.FTZ R44, R44, -R4.reuse ;  /* 0x800000042c2c7221 */ /* 0x102fe20000010000 */
[----:B------:R-:W-:-:S06]  /*6ef0*/  FADD.FTZ R45, R45, -R4 ;  /* 0x800000042d2d7221 */ /* 0x000fcc0000010000 */
[----:B------:R-:W1:Y:S01]  /*6f00*/  MUFU.EX2 R22, R22 ;  /* 0x0000001600167308 */ /* 0x000e620000000800 */
[----:B------:R-:W-:Y:S01]  /*6f10*/  FFMA.FTZ R35, -R35, R35, 1 ;  /* 0x3f80000023237423 */ /* 0x000fe20000010123 */
[----:B------:R-:W-:Y:S01]  /*6f20*/  FMUL.FTZ R44, R14, R44 ;  /* 0x0000002c0e2c7220 */ /* 0x000fe20000410000 */
[----:B------:R-:W-:-:S05]  /*6f30*/  FMUL.FTZ R45, R12, R45 ;  /* 0x0000002d0c2d7220 */ /* 0x000fca0000410000 */
[----:B------:R-:W3:Y:S01]  /*6f40*/  MUFU.EX2 R40, R40 ;  /* 0x0000002800287308 */ /* 0x000ee20000000800 */
[----:B------:R-:W-:Y:S01]  /*6f50*/  FFMA.FTZ R43, -R43, R43, 1 ;  /* 0x3f8000002b2b7423 */ /* 0x000fe2000001012b */
[----:B------:R-:W-:Y:S01]  /*6f60*/  FMUL.FTZ R10, R10, R44 ;  /* 0x0000002c0a0a7220 */ /* 0x000fe20000410000 */
[----:B------:R-:W-:-:S05]  /*6f70*/  FFMA.FTZ R44, -R97, R97, 1 ;  /* 0x3f800000612c7423 */ /* 0x000fca0000010161 */
[----:B------:R-:W4:Y:S01]  /*6f80*/  MUFU.EX2 R226, R226 ;  /* 0x000000e200e27308 */ /* 0x000f220000000800 */
[----:B------:R-:W-:Y:S02]  /*6f90*/  WARPGROUP.DEPBAR.LE gsb0, 0x0 ;  /* 0x00008000000079c5 */ /* 0x000fe40000010000 */
[----:B------:R-:W-:Y:S01]  /*6fa0*/  WARPGROUP.ARRIVE ;  /* 0x00000000000079c5 */ /* 0x000fe20000000000 */
[--C-:B------:R-:W-:Y:S01]  /*6fb0*/  FADD.FTZ R48, R48, -R4.reuse ;  /* 0x8000000430307221 */ /* 0x100fe20000010000 */
[----:B------:R-:W-:Y:S01]  /*6fc0*/  FADD.FTZ R49, R49, -R4 ;  /* 0x8000000431317221 */ /* 0x000fe20000010000 */
[----:B------:R-:W-:Y:S01]  /*6fd0*/  FFMA.FTZ R15, -R15, R15, 1 ;  /* 0x3f8000000f0f7423 */ /* 0x000fe2000001010f */
[----:B------:R-:W-:Y:S01]  /*6fe0*/  FMUL.FTZ R236, R236, R45 ;  /* 0x0000002decec7220 */ /* 0x000fe20000410000 */
[----:B------:R-:W4:Y:S01]  /*6ff0*/  MUFU.EX2 R225, R225 ;  /* 0x000000e100e17308 */ /* 0x000f220000000800 */
[----:B------:R-:W-:Y:S01]  /*7000*/  HGMMA.64x8x16.F32.BF16 R52, gdesc[UR28], R52, gsb0 ;  /* 0x000000001c3479f0 */ /* 0x000fe20008001834 */
[----:B------:R-:W-:Y:S01]  /*7010*/  UMOV UR30, UR25 ;  /* 0x00000019001e7c82 */ /* 0x000fe20008000000 */
[----:B------:R-:W-:Y:S01]  /*7020*/  UMOV UR31, 0x40000000 ;  /* 0x40000000001f7882 */ /* 0x000fe20000000000 */
[----:B------:R-:W-:Y:S01]  /*7030*/  FMUL.FTZ R49, R18, R49 ;  /* 0x0000003112317220 */ /* 0x000fe20000410000 */
[----:B------:R-:W-:Y:S01]  /*7040*/  FMUL.FTZ R48, R19, R48 ;  /* 0x0000003013307220 */ /* 0x000fe20000410000 */
[----:B------:R-:W-:Y:S01]  /*7050*/  FFMA.FTZ R25, -R25, R25, 1 ;  /* 0x3f80000019197423 */ /* 0x000fe20000010119 */
[----:B------:R-:W-:Y:S01]  /*7060*/  FFMA.FTZ R38, -R38, R38, 1 ;  /* 0x3f80000026267423 */ /* 0x000fe20000010126 */
[----:B------:R-:W-:Y:S01]  /*7070*/  UMOV UR57, 0x40000040 ;  /* 0x4000004000397882 */ /* 0x000fe20000000000 */
        /* <DEDUP_REMOVED lines=11> */
[----:B------:R1:W5:Y:S01]  /*7130*/  LDL.LU R97, [R1+0x14] ;  /* 0x0000140001617983 */ /* 0x0003620000300800 */
[----:B------:R-:W-:-:S02]  /*7140*/  WARPGROUP.DEPBAR.LE gsb0, 0x0 ;  /* 0x00008000000079c5 */ /* 0x000fc40000010000 */
[----:B------:R-:W-:Y:S01]  /*7150*/  WARPGROUP.ARRIVE ;  /* 0x00000000000079c5 */ /* 0x000fe20000000000 */
[----:B------:R-:W-:Y:S01]  /*7160*/  F2FP.BF16.F32.PACK_AB R18, R18, R19 ;  /* 0x000000131212723e */ /* 0x000fe200000010ff */
[----:B------:R-:W-:Y:S01]  /*7170*/  FMUL.FTZ R11, R11, R48 ;  /* 0x000000300b0b7220 */ /* 0x000fe20000410000 */
[----:B------:R-:W-:Y:S01]  /*7180*/  FFMA.FTZ R45, -R96, R96, 1 ;  /* 0x3f800000602d7423 */ /* 0x000fe20000010160 */
[----:B------:R-:W-:Y:S02]  /*7190*/  FMUL.FTZ R49, R237, R49 ;  /* 0x00000031ed317220 */ /* 0x000fe40000410000 */
[----:B------:R-:W-:Y:S01]  /*71a0*/  HGMMA.64x8x16.F32.BF16 R216, gdesc[UR16], R216, gsb0 ;  /* 0x0000000010d879f0 */ /* 0x000fe200080018d8 */
[--C-:B------:R-:W-:Y:S01]  /*71b0*/  FADD.FTZ R53, R53, -R4.reuse ;  /* 0x8000000435357221 */ /* 0x100fe20000010000 */
[----:B------:R-:W-:Y:S01]  /*71c0*/  FADD.FTZ R52, R52, -R4 ;  /* 0x8000000434347221 */ /* 0x000fe20000010000 */
[----:B--2---:R-:W-:Y:S01]  /*71d0*/  F2FP.BF16.F32.PACK_AB R19, R227, R224 ;  /* 0x000000e0e313723e */ /* 0x004fe200000010ff */
[----:B------:R-:W-:Y:S01]  /*71e0*/  VIADD R48, R17, 0x24100 ;  /* 0x0002410011307836 */ /* 0x000fe20000000000 */
[----:B------:R-:W-:Y:S01]  /*71f0*/  F2FP.BF16.F32.PACK_AB R10, R236, R10 ;  /* 0x0000000aec0a723e */ /* 0x000fe200000010ff */
[----:B------:R-:W-:Y:S01]  /*7200*/  UMOV UR33, UR57 ;  /* 0x0000003900217c82 */ /* 0x000fe20008000000 */
[----:B------:R-:W-:Y:S01]  /*7210*/  UMOV UR9, UR57 ;  /* 0x0000003900097c82 */ /* 0x000fe20008000000 */
[----:B------:R-:W-:Y:S01]  /*7220*/  UMOV UR13, UR57 ;  /* 0x00000039000d7c82 */ /* 0x000fe20008000000 */
[----:B------:R-:W-:Y:S01]  /*7230*/  UMOV UR47, UR35 ;  /* 0x00000023002f7c82 */ /* 0x000fe20008000000 */
[----:B------:R2:W5:Y:S01]  /*7240*/  LDL.LU R96, [R1+0x10] ;  /* 0x0000100001607983 */ /* 0x0005620000300800 */
[----:B------:R-:W-:-:S02]  /*7250*/  WARPGROUP.DEPBAR.LE gsb0, 0x0 ;  /* 0x00008000000079c5 */ /* 0x000fc40000010000 */
[----:B------:R-:W-:-:S06]  /*7260*/  WARPGROUP.ARRIVE ;  /* 0x00000000000079c5 */ /* 0x000fcc0000000000 */
[----:B------:R-:W-:Y:S01]  /*7270*/  HGMMA.64x8x16.F32.BF16 R220, gdesc[UR28], R220, gsb0 ;  /* 0x000000001cdc79f0 */ /* 0x000fe200080018dc */
[----:B------:R-:W-:Y:S01]  /*7280*/  FMUL.FTZ R53, R31, R53 ;  /* 0x000000351f357220 */ /* 0x000fe20000410000 */
[--C-:B------:R-:W-:Y:S01]  /*7290*/  FADD.FTZ R217, R217, -R4.reuse ;  /* 0x80000004d9d97221 */ /* 0x100fe20000010000 */
[--C-:B------:R-:W-:Y:S02]  /*72a0*/  FADD.FTZ R216, R216, -R4.reuse ;  /* 0x80000004d8d87221 */ /* 0x100fe40000010000 */
[----:B------:R-:W-:Y:S01]  /*72b0*/  FMUL.FTZ R23, R23, R53 ;  /* 0x0000003517177220 */ /* 0x000fe20000410000 */
[----:B------:R-:W-:Y:S01]  /*72c0*/  FMUL.FTZ R217, R30, R217 ;  /* 0x000000d91ed97220 */ /* 0x000fe20000410000 */
[----:B------:R-:W-:Y:S02]  /*72d0*/  WARPGROUP.DEPBAR.LE gsb0, 0x0 ;  /* 0x00008000000079c5 */ /* 0x000fe40000010000 */
[----:B------:R-:W3:Y:S01]  /*72e0*/  LDS R228, [R228+0x2c320] ;  /* 0x02c32000e4e47984 */ /* 0x000ee20000000800 */
[--C-:B------:R-:W-:Y:S01]  /*72f0*/  FADD.FTZ R220, R220, -R4.reuse ;  /* 0x80000004dcdc7221 */ /* 0x100fe20000010000 */
[----:B------:R-:W-:Y:S01]  /*7300*/  FADD.FTZ R4, R221, -R4 ;  /* 0x80000004dd047221 */ /* 0x000fe20000010000 */
[----:B------:R-:W-:-:S03]  /*7310*/  FMUL.FTZ R24, R24, R217 ;  /* 0x000000d918187220 */ /* 0x000fc60000410000 */
[----:B------:R-:W-:-:S04]  /*7320*/  FMUL.FTZ R4, R41, R4 ;  /* 0x0000000429047220 */ /* 0x000fc80000410000 */
[----:B------:R-:W-:Y:S01]  /*7330*/  FMUL.FTZ R27, R27, R4 ;  /* 0x000000041b1b7220 */ /* 0x000fe20000410000 */
[--C-:B---3--:R-:W-:Y:S01]  /*7340*/  FADD.FTZ R53, R46, -R228.reuse ;  /* 0x800000e42e357221 */ /* 0x108fe20000010000 */
[----:B------:R-:W-:Y:S01]  /*7350*/  FFMA.FTZ R46, -R16, R16, 1 ;  /* 0x3f800000102e7423 */ /* 0x000fe20000010110 */
[--C-:B------:R-:W-:Y:S01]  /*7360*/  FADD.FTZ R217, R50, -R228.reuse ;  /* 0x800000e432d97221 */ /* 0x100fe20000010000 */
[--C-:B------:R-:W-:Y:S01]  /*7370*/  FADD.FTZ R55, R55, -R228.reuse ;  /* 0x800000e437377221 */ /* 0x100fe20000010000 */
[----:B------:R-:W-:Y:S01]  /*7380*/  FMUL.FTZ R53, R32, R53 ;  /* 0x0000003520357220 */ /* 0x000fe20000410000 */
[--C-:B------:R-:W-:Y:S01]  /*7390*/  FADD.FTZ R222, R222, -R228.reuse ;  /* 0x800000e4dede7221 */ /* 0x100fe20000010000 */
[----:B------:R-:W-:Y:S01]  /*73a0*/  FMUL.FTZ R4, R224, R217 ;  /* 0x000000d9e0047220 */ /* 0x000fe20000410000 */
[----:B------:R-:W-:Y:S01]  /*73b0*/  FMUL.FTZ R52, R36, R52 ;  /* 0x0000003424347220 */ /* 0x000fe20000410000 */
[----:B------:R-:W-:Y:S01]  /*73c0*/  FMUL.FTZ R46, R46, R53 ;  /* 0x000000352e2e7220 */ /* 0x000fe20000410000 */
[--C-:B------:R-:W-:Y:S01]  /*73d0*/  FADD.FTZ R53, R47, -R228.reuse ;  /* 0x800000e42f357221 */ /* 0x100fe20000010000 */
[----:B------:R-:W-:Y:S01]  /*73e0*/  FFMA.FTZ R47, -R37, R37, 1 ;  /* 0x3f800000252f7423 */ /* 0x000fe20000010125 */
[----:B------:R-:W-:Y:S01]  /*73f0*/  F2FP.BF16.F32.PACK_AB R30, R30, R29 ;  /* 0x0000001d1e1e723e */ /* 0x000fe200000010ff */
[--C-:B------:R-:W-:Y:S01]  /*7400*/  FADD.FTZ R223, R223, -R228.reuse ;  /* 0x800000e4dfdf7221 */ /* 0x100fe20000010000 */
[----:B------:R-:W-:Y:S01]  /*7410*/  FMUL.FTZ R216, R29, R216 ;  /* 0x000000d81dd87220 */ /* 0x000fe20000410000 */
[----:B------:R-:W-:Y:S01]  /*7420*/  FMUL.FTZ R47, R47, R4 ;  /* 0x000000042f2f7220 */ /* 0x000fe20000410000 */
[----:B------:R-:W-:Y:S01]  /*7430*/  FADD.FTZ R4, R51, -R228 ;  /* 0x800000e433047221 */ /* 0x000fe20000010000 */
[----:B------:R-:W-:Y:S01]  /*7440*/  FMUL.FTZ R220, R33, R220 ;  /* 0x000000dc21dc7220 */ /* 0x000fe20000410000 */
[----:B------:R-:W-:Y:S01]  /*7450*/  UMOV UR29, 0x40000040 ;  /* 0x40000040001d7882 */ /* 0x000fe20000000000 */
[----:B------:R-:W-:Y:S01]  /*7460*/  UMOV UR31, 0x40 ;  /* 0x00000040001f7882 */ /* 0x000fe20000000000 */
[----:B------:R-:W-:Y:S01]  /*7470*/  FMUL.FTZ R37, R227, R4 ;  /* 0x00000004e3257220 */ /* 0x000fe20000410000 */
[----:B------:R-:W-:Y:S01]  /*7480*/  UMOV UR17, UR21 ;  /* 0x0000001500117c82 */ /* 0x000fe20008000000 */
[----:B------:R-:W-:Y:S01]  /*7490*/  UMOV UR19, 0x40 ;  /* 0x0000004000137882 */ /* 0x000fe20000000000 */
[----:B------:R2:W5:Y:S01]  /*74a0*/  LDL.LU R16, [R1+0xc] ;  /* 0x00000c0001107983 */ /* 0x0005620000300800 */
[----:B------:R-:W-:Y:S01]  /*74b0*/  FMUL.FTZ R28, R28, R37 ;  /* 0x000000251c1c7220 */ /* 0x000fe20000410000 */
[----:B------:R-:W-:-:S02]  /*74c0*/  VIADD R37, R17, 0x2c500 ;  /* 0x0002c50011257836 */ /* 0x000fc40000000000 */
[----:B-1----:R-:W-:-:S03]  /*74d0*/  FMUL.FTZ R4, R22, R55 ;  /* 0x0000003716047220 */ /* 0x002fc60000410000 */
[----:B------:R-:W-:Y:S01]  /*74e0*/  SHF.R.U32.HI R37, RZ, 0x4, R37 ;  /* 0x00000004ff257819 */ /* 0x000fe20000011625 */
[----:B------:R-:W-:-:S03]  /*74f0*/  FMUL.FTZ R35, R35, R4 ;  /* 0x0000000423237220 */ /* 0x000fc60000410000 */
[----:B------:R-:W-:Y:S02]  /*7500*/  LOP3.LUT R37, R37, 0x3fff, RZ, 0xc0, !PT ;  /* 0x00003fff25257812 */ /* 0x000fe400078ec0ff */
[----:B------:R-:W-:Y:S02]  /*7510*/  F2FP.BF16.F32.PACK_AB R4, R12, R14 ;  /* 0x0000000e0c04723e */ /* 0x000fe400000010ff */
[----:B------:R-:W-:Y:S01]  /*7520*/  LOP3.LUT R12, R37, 0x80000, RZ, 0xfc, !PT ;  /* 0x00080000250c7812 */ /* 0x000fe200078efcff */
[----:B------:R1:W3:Y:S01]  /*7530*/  MUFU.EX2 R14, R5 ;  /* 0x00000005000e7308 */ /* 0x0002e20000000800 */
[----:B------:R-:W-:Y:S01]  /*7540*/  FADD.FTZ R51, R54, -R228 ;  /* 0x800000e436337221 */ /* 0x000fe20000010000 */
[----:B-1----:R-:W-:Y:S02]  /*7550*/  F2FP.BF16.F32.PACK_AB R5, R40, R32 ;  /* 0x000000202805723e */ /* 0x002fe400000010ff */
[----:B------:R-:W-:Y:S01]  /*7560*/  VIADD R32, R12, 0x80 ;  /* 0x000000800c207836 */ /* 0x000fe20000000000 */
[----:B------:R-:W-:Y:S04]  /*7570*/  BAR.SYNC.DEFER_BLOCKING 0x9, 0x100 ;  /* 0x0244000000007b1d */ /* 0x000fe80000010000 */
[----:B------:R-:W-:Y:S01]  /*7580*/  R2UR UR4, R32 ;  /* 0x00000000200472ca */ /* 0x000fe200000e0000 */
[----:B------:R-:W-:-:S02]  /*7590*/  VIADD R32, R12, 0x100 ;  /* 0x000001000c207836 */ /* 0x000fc40000000000 */
[----:B----4-:R-:W-:-:S03]  /*75a0*/  FMUL.FTZ R51, R226, R51 ;  /* 0x00000033e2337220 */ /* 0x010fc60000410000 */
[----:B------:R-:W-:Y:S01]  /*75b0*/  R2UR UR5, R32 ;  /* 0x00000000200572ca */ /* 0x000fe200000e0000 */
[----:B------:R-:W-:Y:S02]  /*75c0*/  VIADD R32, R12, 0x200 ;  /* 0x000002000c207836 */ /* 0x000fe40000000000 */
[----:B------:R-:W-:Y:S01]  /*75d0*/  FMUL.FTZ R34, R34, R51 ;  /* 0x0000003322227220 */ /* 0x000fe20000410000 */
[----:B------:R-:W-:Y:S01]  /*75e0*/  VIADD R37, R12, 0x180 ;  /* 0x000001800c257836 */ /* 0x000fe20000000000 */
[----:B------:R-:W1:Y:S01]  /*75f0*/  MUFU.EX2 R51, R42 ;  /* 0x0000002a00337308 */ /* 0x000e620000000800 */
[----:B------:R-:W-:Y:S01]  /*7600*/  R2UR UR7, R32 ;  /* 0x00000000200772ca */ /* 0x000fe200000e0000 */
[----:B------:R-:W-:Y:S02]  /*7610*/  FMUL.FTZ R53, R40, R53 ;  /* 0x0000003528357220 */ /* 0x000fe40000410000 */
[----:B------:R-:W-:-:S04]  /*7620*/  R2UR UR6, R37 ;  /* 0x00000000250672ca */ /* 0x000fc800000e0000 */
[----:B------:R-:W4:Y:S01]  /*7630*/  MUFU.EX2 R32, R229 ;  /* 0x000000e500207308 */ /* 0x000f220000000800 */
[----:B------:R-:W-:Y:S01]  /*7640*/  FADD.FTZ R37, R218, -R228 ;  /* 0x800000e4da257221 */ /* 0x000fe20000010000 */
[----:B------:R-:W-:Y:S01]  /*7650*/  FMUL.FTZ R26, R26, R53 ;  /* 0x000000351a1a7220 */ /* 0x000fe20000410000 */
[----:B------:R-:W-:Y:S02]  /*7660*/  FMUL.FTZ R222, R225, R222 ;  /* 0x000000dee1de7220 */ /* 0x000fe40000410000 */
[----:B---3--:R-:W-:Y:S01]  /*7670*/  FMUL.FTZ R53, R14, R37 ;  /* 0x000000250e357220 */ /* 0x008fe20000410000 */
[----:B------:R-:W-:Y:S01]  /*7680*/  FFMA.FTZ R37, -R39, R39, 1 ;  /* 0x3f80000027257423 */ /* 0x000fe20000010127 */
[----:B------:R-:W-:Y:S01]  /*7690*/  F2FP.BF16.F32.PACK_AB R36, R31, R36 ;  /* 0x000000241f24723e */ /* 0x000fe200000010ff */
[----:B------:R3:W-:Y:S02]  /*76a0*/  STSM.16.M88.2 [R0+0x2c500], R4 ;  /* 0x02c5000400007844 */ /* 0x0007e40000000100 */
[----:B------:R-:W-:Y:S01]  /*76b0*/  FMUL.FTZ R222, R37, R222 ;  /* 0x000000de25de7220 */ /* 0x000fe20000410000 */
[----:B------:R-:W-:-:S02]  /*76c0*/  F2FP.BF16.F32.PACK_AB R37, R22, R226 ;  /* 0x000000e21625723e */ /* 0x000fc400000010ff */
[----:B-1----:R-:W-:Y:S01]  /*76d0*/  F2FP.BF16.F32.PACK_AB R31, R51, R14 ;  /* 0x0000000e331f723e */ /* 0x002fe200000010ff */
[----:B------:R-:W-:Y:S01]  /*76e0*/  STSM.16.M88.2 [R0+0x2cd00], R18 ;  /* 0x02cd001200007844 */ /* 0x000fe20000000100 */
[----:B---3--:R-:W-:Y:S02]  /*76f0*/  F2FP.BF16.F32.PACK_AB R4, R41, R33 ;  /* 0x000000212904723e */ /* 0x008fe400000010ff */
[C---:B----4-:R-:W-:Y:S01]  /*7700*/  F2FP.BF16.F32.PACK_AB R5, R32.reuse, R225 ;  /* 0x000000e12005723e */ /* 0x050fe200000010ff */
[----:B------:R-:W-:Y:S04]  /*7710*/  STSM.16.M88.2 [R0+0x2d500], R36 ;  /* 0x02d5002400007844 */ /* 0x000fe80000000100 */
[----:B------:R-:W-:Y:S04]  /*7720*/  STSM.16.M88.2 [R0+0x2dd00], R30 ;  /* 0x02dd001e00007844 */ /* 0x000fe80000000100 */
[----:B------:R1:W-:Y:S01]  /*7730*/  STSM.16.M88.2 [R0+0x2e500], R4 ;  /* 0x02e5000400007844 */ /* 0x0003e20000000100 */
[----:B------:R-:W-:Y:S01]  /*7740*/  @!PT LDS RZ, [RZ] ;  /* 0x00000000fffff984 */ /* 0x000fe20000000800 */
[----:B------:R-:W-:Y:S01]  /*7750*/  @!PT LDS RZ, [RZ] ;  /* 0x00000000fffff984 */ /* 0x000fe20000000800 */
[----:B------:R-:W-:Y:S01]  /*7760*/  @!PT LDS RZ, [RZ] ;  /* 0x00000000fffff984 */ /* 0x000fe20000000800 */
[----:B------:R-:W-:Y:S01]  /*7770*/  @!PT LDS RZ, [RZ] ;  /* 0x00000000fffff984 */ /* 0x000fe20000000800 */
[----:B------:R3:W-:Y:S06]  /*7780*/  MEMBAR.ALL.CTA ;  /* 0x0000000000007992 */ /* 0x0007ec0000008000 */
[----:B---3--:R-:W3:Y:S01]  /*7790*/  FENCE.VIEW.ASYNC.S ;  /* 0x00000000000073c6 */ /* 0x008ee20000000000 */
[----:B------:R-:W-:Y:S01]  /*77a0*/  FMUL.FTZ R22, R32, R223 ;  /* 0x000000df20167220 */ /* 0x000fe20000410000 */
[----:B------:R-:W-:Y:S01]  /*77b0*/  FADD.FTZ R40, R219, -R228 ;  /* 0x800000e4db287221 */ /* 0x000fe20000010000 */
[----:B------:R-:W-:Y:S01]  /*77c0*/  FMUL.FTZ R44, R44, R52 ;  /* 0x000000342c2c7220 */ /* 0x000fe20000410000 */
[----:B------:R-:W-:Y:S01]  /*77d0*/  FMUL.FTZ R45, R45, R216 ;  /* 0x000000d82d2d7220 */ /* 0x000fe20000410000 */
[----:B------:R-:W-:Y:S01]  /*77e0*/  FMUL.FTZ R43, R43, R22 ;  /* 0x000000162b2b7220 */ /* 0x000fe20000410000 */
[----:B------:R-:W-:Y:S01]  /*77f0*/  FMUL.FTZ R40, R51, R40 ;  /* 0x0000002833287220 */ /* 0x000fe20000410000 */
[----:B------:R-:W-:-:S02]  /*7800*/  IMAD R22, R13, 0x2000, R48 ;  /* 0x000020000d167824 */ /* 0x000fc400078e0230 */
[----:B------:R-:W-:Y:S01]  /*7810*/  FMUL.FTZ R25, R25, R220 ;  /* 0x000000dc19197220 */ /* 0x000fe20000410000 */
[----:B------:R-:W-:Y:S01]  /*7820*/  FMUL.FTZ R38, R38, R53 ;  /* 0x0000003526267220 */ /* 0x000fe20000410000 */
[----:B------:R-:W-:Y:S01]  /*7830*/  FMUL.FTZ R39, R15, R40 ;  /* 0x000000280f277220 */ /* 0x000fe20000410000 */
[----:B------:R-:W-:Y:S02]  /*7840*/  F2FP.BF16.F32.PACK_AB R14, R49, R11 ;  /* 0x0000000b310e723e */ /* 0x000fe400000010ff */
[C---:B------:R-:W-:Y:S01]  /*7850*/  R2UR UR58, R12.reuse ;  /* 0x000000000c3a72ca */ /* 0x040fe200000e0000 */
[----:B------:R-:W-:Y:S01]  /*7860*/  UMOV UR34, UR4 ;  /* 0x0000000400227c82 */ /* 0x000fe20008000000 */
[----:B------:R-:W-:Y:S01]  /*7870*/  SHF.R.U32.HI R15, RZ, 0x4, R22 ;  /* 0x00000004ff0f7819 */ /* 0x000fe20000011616 */
[----:B------:R-:W-:Y:S01]  /*7880*/  UMOV UR10, UR5 ;  /* 0x00000005000a7c82 */ /* 0x000fe20008000000 */
[----:B------:R-:W-:Y:S01]  /*7890*/  F2FP.BF16.F32.PACK_AB R44, R23, R44 ;  /* 0x0000002c172c723e */ /* 0x000fe200000010ff */
[----:B------:R-:W-:Y:S01]  /*78a0*/  UMOV UR14, UR6 ;  /* 0x00000006000e7c82 */ /* 0x000fe20008000000 */
[----:B------:R-:W-:Y:S01]  /*78b0*/  LOP3.LUT R23, R15, 0x3fff, RZ, 0xc0, !PT ;  /* 0x00003fff0f177812 */ /* 0x000fe200078ec0ff */
[----:B-1----:R-:W-:Y:S01]  /*78c0*/  VIADD R5, R12, 0x10 ;  /* 0x000000100c057836 */ /* 0x002fe20000000000 */
[----:B------:R-:W-:Y:S01]  /*78d0*/  F2FP.BF16.F32.PACK_AB R11, R26, R46 ;  /* 0x0000002e1a0b723e */ /* 0x000fe200000010ff */
[----:B------:R-:W-:Y:S01]  /*78e0*/  UMOV UR49, UR29 ;  /* 0x0000001d00317c82 */ /* 0x000fe20008000000 */
[----:B------:R-:W-:Y:S01]  /*78f0*/  UMOV UR37, UR29 ;  /* 0x0000001d00257c82 */ /* 0x000fe20008000000 */
[----:B---3--:R-:W-:Y:S01]  /*7900*/  BAR.SYNC.DEFER_BLOCKING 0x9, 0x100 ;  /* 0x0244000000007b1d */ /* 0x008fe20000010000 */
[----:B------:R-:W-:-:S02]  /*7910*/  F2FP.BF16.F32.PACK_AB R24, R24, R45 ;  /* 0x0000002d1818723e */ /* 0x000fc400000010ff */
[----:B------:R-:W-:Y:S02]  /*7920*/  F2FP.BF16.F32.PACK_AB R15, R28, R47 ;  /* 0x0000002f1c0f723e */ /* 0x000fe400000010ff */
[----:B------:R-:W-:Y:S02]  /*7930*/  F2FP.BF16.F32.PACK_AB R42, R27, R25 ;  /* 0x000000191b2a723e */ /* 0x000fe400000010ff */
[----:B------:R-:W-:Y:S01]  /*7940*/  F2FP.BF16.F32.PACK_AB R45, R35, R34 ;  /* 0x00000022232d723e */ /* 0x000fe200000010ff */
[----:B------:R-:W-:Y:S01]  /*7950*/  UMOV UR25, UR29 ;  /* 0x0000001d00197c82 */ /* 0x000fe20008000000 */
[----:B------:R-:W-:Y:S01]  /*7960*/  R2UR UR56, R23 ;  /* 0x00000000173872ca */ /* 0x000fe200000e0000 */
[----:B------:R-:W3:Y:S01]  /*7970*/  LDL.64 R224, [R1] ;  /* 0x0000000001e07983 */ /* 0x000ee20000100a00 */
[----:B------:R-:W-:Y:S02]  /*7980*/  F2FP.BF16.F32.PACK_AB R25, R39, R38 ;  /* 0x000000262719723e */ /* 0x000fe400000010ff */
[----:B------:R-:W-:Y:S01]  /*7990*/  F2FP.BF16.F32.PACK_AB R43, R43, R222 ;  /* 0x000000de2b2b723e */ /* 0x000fe200000010ff */
[----:B------:R-:W4:Y:S04]  /*79a0*/  LDL R223, [R1+0x8] ;  /* 0x0000080001df7983 */ /* 0x000f280000100800 */
[----:B------:R-:W-:Y:S04]  /*79b0*/  STSM.16.M88.2 [R0+0x2ed00], R10 ;  /* 0x02ed000a00007844 */ /* 0x000fe80000000100 */
[----:B------:R1:W-:Y:S04]  /*79c0*/  STSM.16.M88.2 [R0+0x2f500], R14 ;  /* 0x02f5000e00007844 */ /* 0x0003e80000000100 */
[----:B------:R-:W-:Y:S04]  /*79d0*/  STSM.16.M88.2 [R0+0x2fd00], R44 ;  /* 0x02fd002c00007844 */ /* 0x000fe80000000100 */
[----:B------:R-:W-:Y:S04]  /*79e0*/  STSM.16.M88.2 [R0+0x30500], R24 ;  /* 0x0305001800007844 */ /* 0x000fe80000000100 */
[----:B------:R2:W-:Y:S01]  /*79f0*/  STSM.16.M88.2 [R0+0x30d00], R42 ;  /* 0x030d002a00007844 */ /* 0x0005e20000000100 */
[----:B------:R-:W-:-:S06]  /*7a00*/  WARPGROUP.ARRIVE ;  /* 0x00000000000079c5 */ /* 0x000fcc0000000000 */
[----:B------:R-:W-:Y:S01]  /*7a10*/  HGMMA.64x16x16.F32.BF16 R136, gdesc[UR56].tnspA.tnspB, R136, gsb0 ;  /* 0x60200000388879f0 */ /* 0x000fe20008001888 */
[----:B------:R-:W-:Y:S02]  /*7a20*/  UMOV UR32, UR56 ;  /* 0x0000003800207c82 */ /* 0x000fe40008000000 */
[----:B------:R-:W-:Y:S02]  /*7a30*/  WARPGROUP.DEPBAR.LE gsb0, 0x0 ;  /* 0x00008000000079c5 */ /* 0x000fe40000010000 */
        /* <DEDUP_REMOVED lines=15> */
[----:B------:R-:W-:Y:S01]  /*7b30*/  UMOV UR15, 0x40 ;  /* 0x00000040000f7882 */ /* 0x000fe20000000000 */
[----:B------:R-:W-:Y:S02]  /*7b40*/  WARPGROUP.DEPBAR.LE gsb0, 0x0 ;  /* 0x00008000000079c5 */ /* 0x000fe40000010000 */
[----:B------:R-:W-:-:S06]  /*7b50*/  WARPGROUP.ARRIVE ;  /* 0x00000000000079c5 */ /* 0x000fcc0000000000 */
[----:B------:R-:W-:Y:S01]  /*7b60*/  HGMMA.64x16x16.F32.BF16 R200, gdesc[UR12].tnspA.tnspB, R200, gsb0 ;  /* 0x602000000cc879f0 */ /* 0x000fe200080018c8 */
[----:B------:R-:W-:Y:S01]  /*7b70*/  VIADD R4, R23, 0x80 ;  /* 0x0000008017047836 */ /* 0x000fe20000000000 */
[----:B------:R-:W-:-:S04]  /*7b80*/  R2UR UR54, R5 ;  /* 0x00000000053672ca */ /* 0x000fc800000e0000 */
[----:B------:R-:W-:Y:S01]  /*7b90*/  R2UR UR52, R4 ;  /* 0x00000000043472ca */ /* 0x000fe200000e0000 */
[----:B------:R-:W-:Y:S02]  /*7ba0*/  WARPGROUP.DEPBAR.LE gsb0, 0x0 ;  /* 0x00008000000079c5 */ /* 0x000fe40000010000 */
[----:B------:R-:W-:-:S10]  /*7bb0*/  WARPGROUP.ARRIVE ;  /* 0x00000000000079c5 */ /* 0x000fd40000000000 */
[----:B------:R-:W-:Y:S01]  /*7bc0*/  HGMMA.64x16x16.F32.BF16 R136, gdesc[UR52].tnspA.tnspB, R136, gsb0 ;  /* 0x60200000348879f0 */ /* 0x000fe20008001888 */
[----:B------:R-:W-:-:S05]  /*7bd0*/  VIADD R4, R12, 0x90 ;  /* 0x000000900c047836 */ /* 0x000fca0000000000 */
[----:B------:R-:W-:Y:S01]  /*7be0*/  R2UR UR4, R4 ;  /* 0x00000000040472ca */ /* 0x000fe200000e0000 */
[----:B------:R-:W-:Y:S01]  /*7bf0*/  UMOV UR44, UR14 ;  /* 0x0000000e002c7c82 */ /* 0x000fe20008000000 */
[----:B------:R-:W-:Y:S01]  /*7c00*/  UMOV UR45, UR15 ;  /* 0x0000000f002d7c82 */ /* 0x000fe20008000000 */
[----:B------:R-:W-:Y:S01]  /*7c10*/  UMOV UR12, UR52 ;  /* 0x00000034000c7c82 */ /* 0x000fe20008000000 */
        /* <DEDUP_REMOVED lines=39> */
[----:B------:R-:W-:Y:S02]  /*7e90*/  VIADD R4, R23, 0x100 ;  /* 0x0000010017047836 */ /* 0x000fe40000000000 */
[----:B------:R-:W-:-:S03]  /*7ea0*/  VIADD R5, R12, 0x20 ;  /* 0x000000200c057836 */ /* 0x000fc60000000000 */
[----:B------:R-:W-:Y:S02]  /*7eb0*/  R2UR UR28, R4 ;  /* 0x00000000041c72ca */ /* 0x000fe400000e0000 */
[----:B------:R-:W-:Y:S01]  /*7ec0*/  R2UR UR30, R5 ;  /* 0x00000000051e72ca */ /* 0x000fe200000e0000 */
[----:B------:R-:W-:Y:S02]  /*7ed0*/  WARPGROUP.DEPBAR.LE gsb0, 0x0 ;  /* 0x00008000000079c5 */ /* 0x000fe40000010000 */
[----:B------:R-:W-:-:S10]  /*7ee0*/  WARPGROUP.ARRIVE ;  /* 0x00000000000079c5 */ /* 0x000fd40000000000 */
[----:B------:R-:W-:Y:S01]  /*7ef0*/  HGMMA.64x16x16.F32.BF16 R136, gdesc[UR28].tnspA.tnspB, R136, gsb0 ;  /* 0x602000001c8879f0 */ /* 0x000fe20008001888 */
[----:B------:R-:W-:-:S05]  /*7f00*/  VIADD R4, R12, 0xa0 ;  /* 0x000000a00c047836 */ /* 0x000fca0000000000 */
[----:B------:R-:W-:Y:S01]  /*7f10*/  R2UR UR50, R4 ;  /* 0x00000000043272ca */ /* 0x000fe200000e0000 */
[----:B------:R-:W-:Y:S01]  /*7f20*/  UMOV UR48, UR28 ;  /* 0x0000001c00307c82 */ /* 0x000fe20008000000 */
[----:B------:R-:W-:Y:S02]  /*7f30*/  WARPGROUP.DEPBAR.LE gsb0, 0x0 ;  /* 0x00008000000079c5 */ /* 0x000fe40000010000 */
[----:B------:R-:W-:-:S09]  /*7f40*/  WARPGROUP.ARRIVE ;  /* 0x00000000000079c5 */ /* 0x000fd20000000000 */
[----:B------:R-:W-:Y:S01]  /*7f50*/  HGMMA.64x16x16.F32.BF16 R152, gdesc[UR48].tnspA.tnspB, R152, gsb0 ;  /* 0x60200000309879f0 */ /* 0x000fe20008001898 */
[----:B------:R-:W-:-:S05]  /*7f60*/  VIADD R5, R12, 0x120 ;  /* 0x000001200c057836 */ /* 0x000fca0000000000 */
[----:B------:R-:W-:Y:S01]  /*7f70*/  R2UR UR38, R5 ;  /* 0x00000000052672ca */ /* 0x000fe200000e0000 */
[----:B------:R-:W-:Y:S01]  /*7f80*/  UMOV UR36, UR28 ;  /* 0x0000001c00247c82 */ /* 0x000fe20008000000 */
[----:B------:R-:W-:Y:S02]  /*7f90*/  WARPGROUP.DEPBAR.LE gsb0, 0x0 ;  /* 0x00008000000079c5 */ /* 0x000fe40000010000 */
[----:B------:R-:W-:-:S09]  /*7fa0*/  WARPGROUP.ARRIVE ;  /* 0x00000000000079c5 */ /* 0x000fd20000000000 */
[----:B------:R-:W-:Y:S01]  /*7fb0*/  HGMMA.64x16x16.F32.BF16 R168, gdesc[UR36].tnspA.tnspB, R168, gsb0 ;  /* 0x6020000024a879f0 */ /* 0x000fe200080018a8 */
[----:B------:R-:W-:Y:S01]  /*7fc0*/  VIADD R4, R12, 0x1a0 ;  /* 0x000001a00c047836 */ /* 0x000fe20000000000 */
[----:B------:R-:W-:-:S04]  /*7fd0*/  UMOV UR46, UR34 ;  /* 0x00000022002e7c82 */ /* 0x000fc80008000000 */
        /* <DEDUP_REMOVED lines=10> */
[----:B------:R-:W-:Y:S02]  /*8080*/  WARPGROUP.DEPBAR.LE gsb0, 0x0 ;  /* 0x00008000000079c5 */ /* 0x000fe40000010000 */
[----:B------:R-:W-:-:S09]  /*8090*/  WARPGROUP.ARRIVE ;  /* 0x00000000000079c5 */ /* 0x000fd20000000000 */
        /* <DEDUP_REMOVED lines=8> */
[----:B-1----:R-:W-:Y:S01]  /*8120*/  VIADD R14, R12, 0xb0 ;  /* 0x000000b00c0e7836 */ /* 0x002fe20000000000 */
[----:B------:R-:W-:Y:S01]  /*8130*/  MOV R219, UR44 ;  /* 0x0000002c00db7c02 */ /* 0x000fe20008000f00 */
[----:B------:R-:W-:-:S03]  /*8140*/  UMOV UR44, UR10 ;  /* 0x0000000a002c7c82 */ /* 0x000fc60008000000 */
[----:B------:R-:W-:Y:S01]  /*8150*/  R2UR UR10, R14 ;  /* 0x000000000e0a72ca */ /* 0x000fe200000e0000 */
[----:B------:R-:W-:Y:S01]  /*8160*/  UMOV UR52, UR8 ;  /* 0x0000000800347c82 */ /* 0x000fe20008000000 */
[----:B------:R-:W-:Y:S01]  /*8170*/  MOV R218, UR45 ;  /* 0x0000002d00da7c02 */ /* 0x000fe20008000f00 */
        /* <DEDUP_REMOVED lines=16> */
[----:B------:R-:W-:Y:S01]  /*8280*/  VIADD R14, R12, 0x1b0 ;  /* 0x000001b00c0e7836 */ /* 0x000fe20000000000 */
[----:B------:R-:W-:-:S04]  /*8290*/  UMOV UR60, UR14 ;  /* 0x0000000e003c7c82 */ /* 0x000fc80008000000 */
[----:B------:R-:W-:Y:S01]  /*82a0*/  R2UR UR14, R14 ;  /* 0x000000000e0e72ca */ /* 0x000fe200000e0000 */
[----:B------:R-:W-:Y:S01]  /*82b0*/  UMOV UR61, UR15 ;  /* 0x0000000f003d7c82 */ /* 0x000fe20008000000 */
[----:B------:R-:W-:Y:S01]  /*82c0*/  UMOV UR12, UR20 ;  /* 0x00000014000c7c82 */ /* 0x000fe20008000000 */
[----:B------:R-:W-:Y:S01]  /*82d0*/  UMOV UR13, UR21 ;  /* 0x00000015000d7c82 */ /* 0x000fe20008000000 */
[----:B------:R-:W-:Y:S01]  /*82e0*/  UMOV UR15, 0x40 ;  /* 0x00000040000f7882 */ /* 0x000fe20000000000 */
[----:B------:R-:W-:Y:S01]  /*82f0*/  IMAD R4, R13, 0x2800, R17 ;  /* 0x000028000d047824 */ /* 0x000fe200078e0211 */
[----:B------:R-:W-:Y:S02]  /*8300*/  WARPGROUP.DEPBAR.LE gsb0, 0x0 ;  /* 0x00008000000079c5 */ /* 0x000fe40000010000 */
[----:B------:R-:W-:-:S06]  /*8310*/  WARPGROUP.ARRIVE ;  /* 0x00000000000079c5 */ /* 0x000fcc0000000000 */
[----:B------:R-:W-:Y:S01]  /*8320*/  HGMMA.64x16x16.F32.BF16 R184, gdesc[UR12].tnspA.tnspB, R184, gsb0 ;  /* 0x602000000cb879f0 */ /* 0x000fe200080018b8 */
[----:B------:R-:W-:Y:S01]  /*8330*/  SHF.R.U32.HI R5, RZ, 0x4, R4 ;  /* 0x00000004ff057819 */ /* 0x000fe20000011604 */
[----:B------:R-:W-:-:S03]  /*8340*/  VIADD R4, R12, 0x230 ;  /* 0x000002300c047836 */ /* 0x000fc60000000000 */
[----:B------:R-:W-:-:S04]  /*8350*/  LOP3.LUT R12, R5, 0x3fff, RZ, 0xc0, !PT ;  /* 0x00003fff050c7812 */ /* 0x000fc800078ec0ff */
[----:B------:R-:W-:Y:S02]  /*8360*/  R2UR UR16, R12 ;  /* 0x000000000c1072ca */ /* 0x000fe400000e0000 */
[----:B------:R-:W-:Y:S02]  /*8370*/  R2UR UR18, R4 ;  /* 0x00000000041272ca */ /* 0x000fe400000e0000 */
[----:B------:R-:W-:-:S09]  /*8380*/  MOV R221, UR40 ;  /* 0x0000002800dd7c02 */ /* 0x000fd20008000f00 */
[----:B------:R-:W-:Y:S01]  /*8390*/  UMOV UR40, UR16 ;  /* 0x0000001000287c82 */ /* 0x000fe20008000000 */
[----:B------:R-:W-:Y:S01]  /*83a0*/  UMOV UR16, UR20 ;  /* 0x0000001400107c82 */ /* 0x000fe20008000000 */
[----:B------:R-:W-:Y:S02]  /*83b0*/  WARPGROUP.DEPBAR.LE gsb0, 0x0 ;  /* 0x00008000000079c5 */ /* 0x000fe40000010000 */
[----:B------:R-:W-:-:S06]  /*83c0*/  WARPGROUP.ARRIVE ;  /* 0x00000000000079c5 */ /* 0x000fcc0000000000 */
[----:B------:R-:W-:Y:S01]  /*83d0*/  HGMMA.64x16x16.F32.BF16 R200, gdesc[UR16].tnspA.tnspB, R200, gsb0 ;  /* 0x6020000010c879f0 */ /* 0x000fe200080018c8 */
[----:B------:R-:W-:-:S05]  /*83e0*/  VIADD R10, R17, 0x2ed00 ;  /* 0x0002ed00110a7836 */ /* 0x000fca0000000000 */
[----:B------:R-:W-:-:S04]  /*83f0*/  SHF.R.U32.HI R10, RZ, 0x4, R10 ;  /* 0x00000004ff0a7819 */ /* 0x000fc8000001160a */
[----:B------:R-:W-:-:S04]  /*8400*/  LOP3.LUT R216, R10, 0x3fff, RZ, 0xc0, !PT ;  /* 0x00003fff0ad87812 */ /* 0x000fc800078ec0ff */
[----:B------:R-:W-:Y:S01]  /*8410*/  LOP3.LUT R217, R216, 0x400000, RZ, 0xfc, !PT ;  /* 0x00400000d8d97812 */ /* 0x000fe200078efcff */
[----:B------:R-:W-:Y:S02]  /*8420*/  WARPGROUP.DEPBAR.LE gsb0, 0x0 ;  /* 0x00008000000079c5 */ /* 0x000fe40000010000 */
[----:B------:R-:W-:Y:S01]  /*8430*/  @!PT LDS RZ, [RZ] ;  /* 0x00000000fffff984 */ /* 0x000fe20000000800 */
[----:B------:R-:W-:Y:S01]  /*8440*/  @!PT LDS RZ, [RZ] ;  /* 0x00000000fffff984 */ /* 0x000fe20000000800 */
[----:B------:R-:W-:Y:S01]  /*8450*/  @!PT LDS RZ, [RZ] ;  /* 0x00000000fffff984 */ /* 0x000fe20000000800 */
[----:B------:R-:W-:Y:S01]  /*8460*/  @!PT LDS RZ, [RZ] ;  /* 0x00000000fffff984 */ /* 0x000fe20000000800 */
[----:B------:R1:W-:Y:S06]  /*8470*/  MEMBAR.ALL.CTA ;  /* 0x0000000000007992 */ /* 0x0003ec0000008000 */
[----:B-1----:R-:W1:Y:S01]  /*8480*/  FENCE.VIEW.ASYNC.S ;  /* 0x00000000000073c6 */ /* 0x002e620000000000 */
[----:B------:R-:W-:Y:S01]  /*8490*/  R2UR UR24, R217 ;  /* 0x00000000d91872ca */ /* 0x000fe200000e0000 */
[----:B-1----:R-:W-:Y:S01]  /*84a0*/  BAR.SYNC.DEFER_BLOCKING 0x9, 0x100 ;  /* 0x0244000000007b1d */ /* 0x002fe20000010000 */
[----:B------:R-:W-:-:S02]  /*84b0*/  MOV R11, UR43 ;  /* 0x0000002b000b7c02 */ /* 0x000fc40008000f00 */
[----:B------:R-:W-:Y:S02]  /*84c0*/  MOV R222, UR42 ;  /* 0x0000002a00de7c02 */ /* 0x000fe40008000f00 */
[----:B------:R-:W-:Y:S01]  /*84d0*/  MOV R220, UR41 ;  /* 0x0000002900dc7c02 */ /* 0x000fe20008000f00 */
[----:B------:R-:W-:-:S06]  /*84e0*/  UMOV UR41, 0x40000040 ;  /* 0x4000004000297882 */ /* 0x000fcc0000000000 */
[----:B------:R-:W-:Y:S01]  /*84f0*/  UMOV UR42, UR24 ;  /* 0x00000018002a7c82 */ /* 0x000fe20008000000 */
[----:B------:R-:W-:Y:S01]  /*8500*/  UMOV UR43, 0x8 ;  /* 0x00000008002b7882 */ /* 0x000fe20000000000 */
[----:B--2---:R-:W-:-:S06]  /*8510*/  WARPGROUP.ARRIVE ;  /* 0x00000000000079c5 */ /* 0x004fcc0000000000 */
[----:B------:R-:W-:Y:S01]  /*8520*/  HGMMA.64x64x16.F32.BF16 R24, gdesc[UR40].tnspA, RZ, !UPT, gsb0 ;  /* 0x20e00000281879f0 */ /* 0x000fe2000c0018ff */
[----:B------:R-:W-:Y:S02]  /*8530*/  VIADD R4, R12, 0x80 ;  /* 0x000000800c047836 */ /* 0x000fe40000000000 */
[----:B------:R-:W-:-:S03]  /*8540*/  VIADD R5, R217, 0x80 ;  /* 0x00000080d9057836 */ /* 0x000fc60000000000 */
[----:B------:R-:W-:Y:S02]  /*8550*/  R2UR UR4, R4 ;  /* 0x00000000040472ca */ /* 0x000fe400000e0000 */
[----:B------:R-:W-:Y:S01]  /*8560*/  R2UR UR5, R5 ;  /* 0x00000000050572ca */ /* 0x000fe200000e0000 */
[----:B------:R-:W-:Y:S01]  /*8570*/  IMAD.U32 R18, RZ, RZ, UR42 ;  /* 0x0000002aff127e24 */ /* 0x000fe2000f8e00ff */
[----:B------:R-:W-:Y:S01]  /*8580*/  UMOV UR41, 0x40000040 ;  /* 0x4000004000297882 */ /* 0x000fe20000000000 */
[----:B------:R-:W-:Y:S01]  /*8590*/  IMAD.U32 R19, RZ, RZ, UR43 ;  /* 0x0000002bff137e24 */ /* 0x000fe2000f8e00ff */
[----:B------:R-:W-:-:S07]  /*85a0*/  UMOV UR43, 0x8 ;  /* 0x00000008002b7882 */ /* 0x000fce0000000000 */
[----:B------:R-:W-:Y:S02]  /*85b0*/  UMOV UR40, UR4 ;  /* 0x0000000400287c82 */ /* 0x000fe40008000000 */
[----:B------:R-:W-:Y:S01]  /*85c0*/  UMOV UR42, UR5 ;  /* 0x00000005002a7c82 */ /* 0x000fe20008000000 */
[----:B------:R-:W-:Y:S02]  /*85d0*/  WARPGROUP.DEPBAR.LE gsb0, 0x0 ;  /* 0x00008000000079c5 */ /* 0x000fe40000010000 */
[----:B------:R-:W-:-:S06]  /*85e0*/  WARPGROUP.ARRIVE ;  /* 0x00000000000079c5 */ /* 0x000fcc0000000000 */
[----:B------:R-:W-:Y:S01]  /*85f0*/  HGMMA.64x64x16.F32.BF16 R24, gdesc[UR40].tnspA, R24, gsb0 ;  /* 0x20e00000281879f0 */ /* 0x000fe20008001818 */
[----:B------:R-:W-:Y:S02]  /*8600*/  VIADD R4, R12, 0x100 ;  /* 0x000001000c047836 */ /* 0x000fe40000000000 */
[----:B------:R-:W-:-:S03]  /*8610*/  VIADD R5, R217, 0x100 ;  /* 0x00000100d9057836 */ /* 0x000fc60000000000 */
[----:B------:R-:W-:Y:S02]  /*8620*/  R2UR UR4, R4 ;  /* 0x00000000040472ca */ /* 0x000fe400000e0000 */
[----:B------:R-:W-:Y:S01]  /*8630*/  R2UR UR5, R5 ;  /* 0x00000000050572ca */ /* 0x000fe200000e0000 */
[----:B------:R-:W-:Y:S01]  /*8640*/  UMOV UR8, UR44 ;  /* 0x0000002c00087c82 */ /* 0x000fe20008000000 */
[----:B------:R-:W-:Y:S01]  /*8650*/  UMOV UR9, UR45 ;  /* 0x0000002d00097c82 */ /* 0x000fe20008000000 */
[----:B------:R-:W-:Y:S01]  /*8660*/  UMOV UR12, UR46 ;  /* 0x0000002e000c7c82 */ /* 0x000fe20008000000 */
[----:B------:R-:W-:Y:S01]  /*8670*/  UMOV UR13, UR47 ;  /* 0x0000002f000d7c82 */ /* 0x000fe20008000000 */
[----:B------:R-:W-:Y:S01]  /*8680*/  UMOV UR45, 0x40000040 ;  /* 0x40000040002d7882 */ /* 0x000fe20000000000 */
[----:B------:R-:W-:-:S05]  /*8690*/  UMOV UR47, 0x8 ;  /* 0x00000008002f7882 */ /* 0x000fca0000000000 */
[----:B------:R-:W-:Y:S02]  /*86a0*/  UMOV UR44, UR4 ;  /* 0x00000004002c7c82 */ /* 0x000fe40008000000 */
[----:B------:R-:W-:Y:S01]  /*86b0*/  UMOV UR46, UR5 ;  /* 0x00000005002e7c82 */ /* 0x000fe20008000000 */
[----:B------:R-:W-:Y:S02]  /*86c0*/  WARPGROUP.DEPBAR.LE gsb0, 0x0 ;  /* 0x00008000000079c5 */ /* 0x000fe40000010000 */
[----:B------:R-:W-:-:S06]  /*86d0*/  WARPGROUP.ARRIVE ;  /* 0x00000000000079c5 */ /* 0x000fcc0000000000 */
[----:B------:R-:W-:Y:S01]  /*86e0*/  HGMMA.64x64x16.F32.BF16 R24, gdesc[UR44].tnspA, R24, gsb0 ;  /* 0x20e000002c1879f0 */ /* 0x000fe20008001818 */
[----:B------:R-:W-:Y:S02]  /*86f0*/  VIADD R4, R12, 0x180 ;  /* 0x000001800c047836 */ /* 0x000fe40000000000 */
[----:B------:R-:W-:Y:S01]  /*8700*/  VIADD R5, R217, 0x180 ;  /* 0x00000180d9057836 */ /* 0x000fe20000000000 */
[----:B------:R-:W-:Y:S02]  /*8710*/  R2UR UR45, R218 ;  /* 0x00000000da2d72ca */ /* 0x000fe400000e0000 */
[----:B------:R-:W-:Y:S02]  /*8720*/  R2UR UR44, R219 ;  /* 0x00000000db2c72ca */ /* 0x000fe400000e0000 */
[----:B------:R-:W-:Y:S02]  /*8730*/  R2UR UR4, R4 ;  /* 0x00000000040472ca */ /* 0x000fe400000e0000 */
[----:B------:R-:W-:Y:S01]  /*8740*/  R2UR UR5, R5 ;  /* 0x00000000050572ca */ /* 0x000fe200000e0000 */
[----:B------:R-:W-:Y:S01]  /*8750*/  IMAD.U32 R15, RZ, RZ, UR43 ;  /* 0x0000002bff0f7e24 */ /* 0x000fe2000f8e00ff */
[----:B------:R-:W-:Y:S01]  /*8760*/  R2UR UR43, R11 ;  /* 0x000000000b2b72ca */ /* 0x000fe200000e0000 */
[----:B------:R-:W-:Y:S01]  /*8770*/  UMOV UR28, UR52 ;  /* 0x00000034001c7c82 */ /* 0x000fe20008000000 */
[----:B------:R-:W-:Y:S01]  /*8780*/  UMOV UR29, UR53 ;  /* 0x00000035001d7c82 */ /* 0x000fe20008000000 */
[----:B------:R-:W-:-:S02]  /*8790*/  IMAD.U32 R10, RZ, RZ, UR46 ;  /* 0x0000002eff0a7e24 */ /* 0x000fc4000f8e00ff */
[----:B------:R-:W-:Y:S01]  /*87a0*/  IMAD.U32 R11, RZ, RZ, UR47 ;  /* 0x0000002fff0b7e24 */ /* 0x000fe2000f8e00ff */
[----:B------:R-:W-:Y:S01]  /*87b0*/  UMOV UR53, UR45 ;  /* 0x0000002d00357c82 */ /* 0x000fe20008000000 */
[----:B------:R-:W-:Y:S01]  /*87c0*/  UMOV UR52, UR44 ;  /* 0x0000002c00347c82 */ /* 0x000fe20008000000 */
[----:B------:R-:W-:Y:S01]  /*87d0*/  UMOV UR45, 0x40000040 ;  /* 0x40000040002d7882 */ /* 0x000fe20000000000 */
[----:B------:R-:W-:Y:S01]  /*87e0*/  UMOV UR44, UR4 ;  /* 0x00000004002c7c82 */ /* 0x000fe20008000000 */
[----:B------:R-:W-:Y:S01]  /*87f0*/  UMOV UR47, 0x8 ;  /* 0x00000008002f7882 */ /* 0x000fe20000000000 */
[----:B------:R-:W-:Y:S01]  /*8800*/  UMOV UR46, UR5 ;  /* 0x00000005002e7c82 */ /* 0x000fe20008000000 */
[----:B------:R-:W-:Y:S02]  /*8810*/  WARPGROUP.DEPBAR.LE gsb0, 0x0 ;  /* 0x00008000000079c5 */ /* 0x000fe40000010000 */
[----:B------:R-:W-:-:S06]  /*8820*/  WARPGROUP.ARRIVE ;  /* 0x00000000000079c5 */ /* 0x000fcc0000000000 */
[----:B------:R-:W-:Y:S01]  /*8830*/  HGMMA.64x64x16.F32.BF16 R24, gdesc[UR44].tnspA, R24, gsb0 ;  /* 0x20e000002c1879f0 */ /* 0x000fe20008001818 */
[----:B------:R-:W-:Y:S01]  /*8840*/  R2UR UR44, R6 ;  /* 0x00000000062c72ca */ /* 0x000fe200000e0000 */
[----:B------:R-:W-:Y:S02]  /*8850*/  VIADD R6, R12, 0x200 ;  /* 0x000002000c067836 */ /* 0x000fe40000000000 */
[----:B------:R-:W-:Y:S01]  /*8860*/  VIADD R217, R217, 0x200 ;  /* 0x00000200d9d97836 */ /* 0x000fe20000000000 */
[----:B------:R-:W-:Y:S01]  /*8870*/  R2UR UR41, R220 ;  /* 0x00000000dc2972ca */ /* 0x000fe200000e0000 */
[----:B------:R-:W-:Y:S01]  /*8880*/  IMAD.U32 R14, RZ, RZ, UR42 ;  /* 0x0000002aff0e7e24 */ /* 0x000fe2000f8e00ff */
[----:B------:R-:W-:Y:S02]  /*8890*/  R2UR UR42, R222 ;  /* 0x00000000de2a72ca */ /* 0x000fe400000e0000 */
[----:B------:R-:W-:Y:S02]  /*88a0*/  R2UR UR40, R221 ;  /* 0x00000000dd2872ca */ /* 0x000fe400000e0000 */
[----:B------:R-:W-:-:S02]  /*88b0*/  R2UR UR4, R6 ;  /* 0x00000000060472ca */ /* 0x000fc400000e0000 */
[----:B------:R-:W-:Y:S01]  /*88c0*/  R2UR UR5, R217 ;  /* 0x00000000d90572ca */ /* 0x000fe200000e0000 */
[----:B------:R-:W-:Y:S01]  /*88d0*/  UMOV UR33, UR43 ;  /* 0x0000002b00217c82 */ /* 0x000fe20008000000 */
[----:B------:R-:W-:-:S03]  /*88e0*/  UMOV UR43, 0x8 ;  /* 0x00000008002b7882 */ /* 0x000fc60000000000 */
[----:B------:R-:W-:Y:S01]  /*88f0*/  UMOV UR37, UR41 ;  /* 0x0000002900257c82 */ /* 0x000fe20008000000 */
[----:B------:R-:W-:Y:S01]  /*8900*/  UMOV UR41, 0x40000040 ;  /* 0x4000004000297882 */ /* 0x000fe20000000000 */
[----:B------:R-:W-:Y:S02]  /*8910*/  UMOV UR32, UR42 ;  /* 0x0000002a00207c82 */ /* 0x000fe40008000000 */
[----:B------:R-:W-:Y:S02]  /*8920*/  UMOV UR36, UR40 ;  /* 0x0000002800247c82 */ /* 0x000fe40008000000 */
[----:B------:R-:W-:Y:S02]  /*8930*/  UMOV UR40, UR4 ;  /* 0x0000000400287c82 */ /* 0x000fe40008000000 */
[----:B------:R-:W-:Y:S01]  /*8940*/  UMOV UR42, UR5 ;  /* 0x00000005002a7c82 */ /* 0x000fe20008000000 */
[----:B------:R-:W-:Y:S01]  /*8950*/  IMAD.U32 R4, RZ, RZ, UR46 ;  /* 0x0000002eff047e24 */ /* 0x000fe2000f8e00ff */
[----:B------:R-:W-:-:S02]  /*8960*/  WARPGROUP.DEPBAR.LE gsb0, 0x0 ;  /* 0x00008000000079c5 */ /* 0x000fc40000010000 */
[----:B------:R-:W-:Y:S01]  /*8970*/  WARPGROUP.ARRIVE ;  /* 0x00000000000079c5 */ /* 0x000fe20000000000 */
[----:B------:R-:W-:Y:S01]  /*8980*/  UMOV UR48, UR56 ;  /* 0x0000003800307c82 */ /* 0x000fe20008000000 */
[----:B------:R-:W-:Y:S01]  /*8990*/  UMOV UR49, UR57 ;  /* 0x0000003900317c82 */ /* 0x000fe20008000000 */
[----:B------:R-:W-:Y:S01]  /*89a0*/  UMOV UR21, 0x40000040 ;  /* 0x4000004000157882 */ /* 0x000fe20000000000 */
[----:B------:R-:W-:Y:S01]  /*89b0*/  IMAD.U32 R5, RZ, RZ, UR47 ;  /* 0x0000002fff057e24 */ /* 0x000fe2000f8e00ff */
[----:B------:R-:W-:Y:S01]  /*89c0*/  ULDC.64 UR4, c[0x0][0x2c0] ;  /* 0x0000b00000047ab9 */ /* 0x000fe20000000a00 */
[----:B------:R-:W-:Y:S01]  /*89d0*/  HGMMA.64x64x16.F32.BF16 R24, gdesc[UR40].tnspA, R24, gsb0 ;  /* 0x20e00000281879f0 */ /* 0x000fe20008001818 */
[----:B------:R-:W-:Y:S01]  /*89e0*/  R2UR UR46, R8 ;  /* 0x00000000082e72ca */ /* 0x000fe200000e0000 */
[----:B------:R-:W-:-:S05]  /*89f0*/  VIADD R8, R23, 0x400 ;  /* 0x0000040017087836 */ /* 0x000fca0000000000 */
[----:B------:R-:W-:Y:S01]  /*8a00*/  R2UR UR56, R8 ;  /* 0x00000000083872ca */ /* 0x000fe200000e0000 */
[----:B------:R-:W-:Y:S01]  /*8a10*/  UMOV UR57, 0x40000040 ;  /* 0x4000004000397882 */ /* 0x000fe20000000000 */
[----:B------:R-:W-:Y:S02]  /*8a20*/  WARPGROUP.DEPBAR.LE gsb0, 0x0 ;  /* 0x00008000000079c5 */ /* 0x000fe40000010000 */
[----:B------:R-:W-:-:S09]  /*8a30*/  WARPGROUP.ARRIVE ;  /* 0x00000000000079c5 */ /* 0x000fd20000000000 */
        /* <DEDUP_REMOVED lines=18> */
[----:B------:R-:W-:Y:S01]  /*8b60*/  VIADD R8, R23, 0x480 ;  /* 0x0000048017087836 */ /* 0x000fe20000000000 */
[----:B------:R-:W-:Y:S02]  /*8b70*/  WARPGROUP.DEPBAR.LE gsb0, 0x0 ;  /* 0x00008000000079c5 */ /* 0x000fe40000010000 */
[----:B------:R-:W-:-:S06]  /*8b80*/  WARPGROUP.ARRIVE ;  /* 0x00000000000079c5 */ /* 0x000fcc0000000000 */
[----:B------:R-:W-:Y:S01]  /*8b90*/  HGMMA.64x16x16.F32.BF16 R208, gdesc[UR56].tnspA.tnspB, R208, gsb0 ;  /* 0x6020000038d079f0 */ /* 0x000fe200080018d0 */
        /* <DEDUP_REMOVED lines=53> */
[----:B------:R-:W-:Y:S02]  /*8ef0*/  R2UR UR20, R23 ;  /* 0x00000000171472ca */ /* 0x000fe400000e0000 */
[----:B------:R-:W-:Y:S02]  /*8f00*/  WARPGROUP.DEPBAR.LE gsb0, 0x0 ;  /* 0x00008000000079c5 */ /* 0x000fe40000010000 */
[----:B------:R-:W-:-:S09]  /*8f10*/  WARPGROUP.ARRIVE ;  /* 0x00000000000079c5 */ /* 0x000fd20000000000 */
[----:B------:R-:W-:Y:S01]  /*8f20*/  HGMMA.64x16x16.F32.BF16 R144, gdesc[UR20].tnspA.tnspB, R144, gsb0 ;  /* 0x60200000149079f0 */ /* 0x000fe20008001890 */
[----:B------:R-:W-:Y:S01]  /*8f30*/  UMOV UR8, UR20 ;  /* 0x0000001400087c82 */ /* 0x000fe20008000000 */
[----:B------:R-:W-:Y:S01]  /*8f40*/  UMOV UR9, UR21 ;  /* 0x0000001500097c82 */ /* 0x000fe20008000000 */
[----:B------:R-:W-:Y:S01]  /*8f50*/  IMAD.SHL.U32 R8, R3, 0x4000, RZ ;  /* 0x0000400003087824 */ /* 0x000fe200078e00ff */
[----:B------:R-:W-:Y:S02]  /*8f60*/  WARPGROUP.DEPBAR.LE gsb0, 0x0 ;  /* 0x00008000000079c5 */ /* 0x000fe40000010000 */
[----:B------:R-:W-:-:S06]  /*8f70*/  WARPGROUP.ARRIVE ;  /* 0x00000000000079c5 */ /* 0x000fcc0000000000 */
[----:B------:R-:W-:Y:S01]  /*8f80*/  HGMMA.64x16x16.F32.BF16 R160, gdesc[UR8].tnspA.tnspB, R160, gsb0 ;  /* 0x6020000008a079f0 */ /* 0x000fe200080018a0 */
[----:B------:R-:W-:Y:S02]  /*8f90*/  R2UR UR47, R9 ;  /* 0x00000000092f72ca */ /* 0x000fe400000e0000 */
[----:B---3--:R-:W-:-:S04]  /*8fa0*/  IADD3 R9, P1, R8, R224, RZ ;  /* 0x000000e008097210 */ /* 0x008fc80007f3e0ff */
[----:B----4-:R-:W-:Y:S02]  /*8fb0*/  LEA.HI.X.SX32 R20, R8, R223, 0x1, P1 ;  /* 0x000000df08147211 */ /* 0x010fe400008f0eff */
[----:B------:R-:W-:Y:S01]  /*8fc0*/  LEA R8, P1, R9, UR4, 0x2 ;  /* 0x0000000409087c11 */ /* 0x000fe2000f8210ff */
[----:B------:R-:W-:-:S03]  /*8fd0*/  UMOV UR4, UR20 ;  /* 0x0000001400047c82 */ /* 0x000fc60008000000 */
[----:B------:R-:W-:Y:S01]  /*8fe0*/  LEA.HI.X R9, R9, UR5, R20, 0x2, P1 ;  /* 0x0000000509097c11 */ /* 0x000fe200088f1414 */
[----:B------:R-:W-:Y:S01]  /*8ff0*/  UMOV UR5, UR21 ;  /* 0x0000001500057c82 */ /* 0x000fe20008000000 */
[----:B------:R-:W-:Y:S01]  /*9000*/  UMOV UR12, UR20 ;  /* 0x00000014000c7c82 */ /* 0x000fe20008000000 */
[----:B------:R-:W-:Y:S01]  /*9010*/  UMOV UR13, UR21 ;  /* 0x00000015000d7c82 */ /* 0x000fe20008000000 */
[----:B------:R-:W-:Y:S01]  /*9020*/  UMOV UR16, UR20 ;  /* 0x0000001400107c82 */ /* 0x000fe20008000000 */
[----:B------:R-:W-:Y:S01]  /*9030*/  UMOV UR17, UR21 ;  /* 0x0000001500117c82 */ /* 0x000fe20008000000 */
[----:B------:R-:W-:Y:S01]  /*9040*/  VIADD R22, R22, 0xffff0000 ;  /* 0xffff000016167836 */ /* 0x000fe20000000000 */
[----:B------:R-:W-:Y:S01]  /*9050*/  R2UR UR45, R7 ;  /* 0x00000000072d72ca */ /* 0x000fe200000e0000 */
[----:B------:R-:W-:Y:S02]  /*9060*/  WARPGROUP.DEPBAR.LE gsb0, 0x0 ;  /* 0x00008000000079c5 */ /* 0x000fe40000010000 */
[----:B------:R-:W-:Y:S01]  /*9070*/  WARPGROUP.ARRIVE ;  /* 0x00000000000079c5 */ /* 0x000fe20000000000 */
[----:B------:R1:W-:Y:S01]  /*9080*/  REDG.E.ADD.F32x4.FTZ.RN.STRONG.GPU desc[UR46][R8.64], R24 ;  /* 0x00000018080079a6 */ /* 0x0003e2000c10f7ae */
[----:B------:R-:W-:Y:S01]  /*9090*/  SHF.R.U32.HI R22, RZ, 0x4, R22 ;  /* 0x00000004ff167819 */ /* 0x000fe20000011616 */
[----:B------:R-:W-:-:S03]  /*90a0*/  IMAD.U32 R7, RZ, RZ, UR43 ;  /* 0x0000002bff077e24 */ /* 0x000fc6000f8e00ff */
[----:B------:R-:W-:Y:S01]  /*90b0*/  HGMMA.64x16x16.F32.BF16 R176, gdesc[UR4].tnspA.tnspB, R176, gsb0 ;  /* 0x6020000004b079f0 */ /* 0x000fe200080018b0 */
        /* <DEDUP_REMOVED lines=12> */
[----:B-1----:R-:W-:Y:S01]  /*9180*/  LOP3.LUT R24, R216, 0x80000, RZ, 0xfc, !PT ;  /* 0x00080000d8187812 */ /* 0x002fe200078efcff */
[----:B------:R1:W-:Y:S01]  /*9190*/  REDG.E.ADD.F32x4.FTZ.RN.STRONG.GPU desc[UR46][R8.64+0x800], R28 ;  /* 0x0008001c080079a6 */ /* 0x0003e2000c10f7ae */
[----:B------:R-:W-:-:S02]  /*91a0*/  WARPGROUP.DEPBAR.LE gsb0, 0x0 ;  /* 0x00008000000079c5 */ /* 0x000fc40000010000 */
[----:B------:R-:W-:Y:S01]  /*91b0*/  WARPGROUP.ARRIVE ;  /* 0x00000000000079c5 */ /* 0x000fe20000000000 */
[----:B------:R-:W-:Y:S02]  /*91c0*/  R2UR UR43, R21 ;  /* 0x00000000152b72ca */ /* 0x000fe400000e0000 */
[C---:B------:R-:W-:Y:S01]  /*91d0*/  R2UR UR54, R24.reuse ;  /* 0x00000000183672ca */ /* 0x040fe200000e0000 */
[----:B------:R-:W-:Y:S01]  /*91e0*/  VIADD R20, R24, 0x80 ;  /* 0x0000008018147836 */ /* 0x000fe20000000000 */
[----:B------:R-:W-:Y:S01]  /*91f0*/  UMOV UR57, UR53 ;  /* 0x0000003500397c82 */ /* 0x000fe20008000000 */
[----:B------:R-:W-:Y:S01]  /*9200*/  HGMMA.64x16x16.F32.BF16 R192, gdesc[UR12].tnspA.tnspB, R192, gsb0 ;  /* 0x602000000cc079f0 */ /* 0x000fe200080018c0 */
[----:B------:R-:W-:Y:S01]  /*9210*/  LOP3.LUT R21, R22, 0x3fff, RZ, 0xc0, !PT ;  /* 0x00003fff16157812 */ /* 0x000fe200078ec0ff */
[----:B------:R-:W-:Y:S01]  /*9220*/  UMOV UR9, UR53 ;  /* 0x0000003500097c82 */ /* 0x000fe20008000000 */
[C---:B------:R-:W-:Y:S02]  /*9230*/  VIADD R25, R24.reuse, 0x200 ;  /* 0x0000020018197836 */ /* 0x040fe40000000000 */
[----:B------:R-:W-:Y:S01]  /*9240*/  IMAD.U32 R217, RZ, RZ, UR11 ;  /* 0x0000000bffd97e24 */ /* 0x000fe2000f8e00ff */
[----:B------:R-:W-:Y:S01]  /*9250*/  UMOV UR37, UR25 ;  /* 0x0000001900257c82 */ /* 0x000fe20008000000 */
[----:B------:R-:W-:Y:S01]  /*9260*/  VIADD R26, R24, 0x10 ;  /* 0x00000010181a7836 */ /* 0x000fe20000000000 */
[----:B------:R-:W-:Y:S01]  /*9270*/  UMOV UR33, UR25 ;  /* 0x0000001900217c82 */ /* 0x000fe20008000000 */
[----:B------:R-:W-:Y:S01]  /*9280*/  UMOV UR29, UR25 ;  /* 0x00000019001d7c82 */ /* 0x000fe20008000000 */
[----:B------:R-:W-:Y:S01]  /*9290*/  UMOV UR7, 0x40 ;  /* 0x0000004000077882 */ /* 0x000fe20000000000 */
[----:B------:R1:W-:Y:S01]  /*92a0*/  REDG.E.ADD.F32x4.FTZ.RN.STRONG.GPU desc[UR46][R8.64+0x1000], R32 ;  /* 0x00100020080079a6 */ /* 0x0003e2000c10f7ae */
[----:B------:R-:W-:-:S02]  /*92b0*/  WARPGROUP.DEPBAR.LE gsb0, 0x0 ;  /* 0x00008000000079c5 */ /* 0x000fc40000010000 */
[----:B------:R-:W-:Y:S01]  /*92c0*/  WARPGROUP.ARRIVE ;  /* 0x00000000000079c5 */ /* 0x000fe20000000000 */
[----:B------:R-:W-:Y:S01]  /*92d0*/  IMAD R236, R2, 0x800, R21 ;  /* 0x0000080002ec7824 */ /* 0x000fe200078e0215 */
[----:B------:R-:W-:Y:S01]  /*92e0*/  R2UR UR24, R20 ;  /* 0x00000000141872ca */ /* 0x000fe200000e0000 */
[----:B------:R-:W-:Y:S01]  /*92f0*/  UMOV UR13, UR53 ;  /* 0x00000035000d7c82 */ /* 0x000fe20008000000 */
[----:B------:R-:W-:Y:S01]  /*9300*/  UMOV UR15, 0x40 ;  /* 0x00000040000f7882 */ /* 0x000fe20000000000 */
[----:B------:R-:W-:Y:S01]  /*9310*/  R2UR UR50, R26 ;  /* 0x000000001a3272ca */ /* 0x000fe200000e0000 */
[----:B------:R-:W-:Y:S01]  /*9320*/  HGMMA.64x16x16.F32.BF16 R208, gdesc[UR16].tnspA.tnspB, R208, gsb0 ;  /* 0x6020000010d079f0 */ /* 0x000fe200080018d0 */
[----:B------:R-:W-:Y:S01]  /*9330*/  R2UR UR52, R236 ;  /* 0x00000000ec3472ca */ /* 0x000fe200000e0000 */
[----:B------:R1:W-:Y:S07]  /*9340*/  REDG.E.ADD.F32x4.FTZ.RN.STRONG.GPU desc[UR46][R8.64+0x1800], R36 ;  /* 0x00180024080079a6 */ /* 0x0003ee000c10f7ae */
[----:B------:R-:W-:Y:S01]  /*9350*/  UMOV UR58, UR24 ;  /* 0x00000018003a7c82 */ /* 0x000fe20008000000 */
[----:B------:R-:W-:-:S02]  /*9360*/  VIADD R20, R24, 0x100 ;  /* 0x0000010018147836 */ /* 0x000fc40000000000 */
[----:B------:R-:W-:Y:S01]  /*9370*/  VIADD R26, R24, 0x90 ;  /* 0x00000090181a7836 */ /* 0x000fe20000000000 */
[----:B------:R-:W-:Y:S01]  /*9380*/  UMOV UR19, 0x40 ;  /* 0x0000004000137882 */ /* 0x000fe20000000000 */
[----:B------:R-:W-:Y:S02]  /*9390*/  WARPGROUP.DEPBAR.LE gsb0, 0x0 ;  /* 0x00008000000079c5 */ /* 0x000fe40000010000 */
[----:B------:R-:W-:Y:S01]  /*93a0*/  WARPGROUP.ARRIVE ;  /* 0x00000000000079c5 */ /* 0x000fe20000000000 */
[----:B------:R-:W-:Y:S01]  /*93b0*/  UMOV UR56, UR52 ;  /* 0x0000003400387c82 */ /* 0x000fe20008000000 */
[----:B------:R-:W-:Y:S01]  /*93c0*/  UMOV UR12, UR52 ;  /* 0x00000034000c7c82 */ /* 0x000fe20008000000 */
[----:B------:R-:W-:Y:S01]  /*93d0*/  IMAD.U32 R23, RZ, RZ, UR15 ;  /* 0x0000000fff177e24 */ /* 0x000fe2000f8e00ff */
[----:B------:R1:W-:Y:S02]  /*93e0*/  REDG.E.ADD.F32x4.FTZ.RN.STRONG.GPU desc[UR46][R8.64+0x2000], R40 ;  /* 0x00200028080079a6 */ /* 0x0003e4000c10f7ae */
[----:B------:R-:W-:Y:S01]  /*93f0*/  HGMMA.64x16x16.F32.BF16 R56, gdesc[UR52].tnspA.tnspB, R56, gsb0 ;  /* 0x60200000343879f0 */ /* 0x000fe20008001838 */
[----:B------:R-:W-:Y:S01]  /*9400*/  R2UR UR8, R20 ;  /* 0x00000000140872ca */ /* 0x000fe200000e0000 */
[----:B------:R1:W-:Y:S01]  /*9410*/  REDG.E.ADD.F32x4.FTZ.RN.STRONG.GPU desc[UR46][R8.64+0x2800], R44 ;  /* 0x0028002c080079a6 */ /* 0x0003e2000c10f7ae */
[----:B------:R-:W-:-:S02]  /*9420*/  WARPGROUP.DEPBAR.LE gsb0, 0x0 ;  /* 0x00008000000079c5 */ /* 0x000fc40000010000 */
[----:B------:R-:W-:-:S09]  /*9430*/  WARPGROUP.ARRIVE ;  /* 0x00000000000079c5 */ /* 0x000fd20000000000 */
[----:B------:R-:W-:Y:S01]  /*9440*/  UMOV UR14, UR8 ;  /* 0x00000008000e7c82 */ /* 0x000fe20008000000 */
[----:B------:R-:W-:Y:S01]  /*9450*/  VIADD R20, R24, 0x180 ;  /* 0x0000018018147836 */ /* 0x000fe20000000000 */
[----:B------:R1:W-:Y:S01]  /*9460*/  REDG.E.ADD.F32x4.FTZ.RN.STRONG.GPU desc[UR46][R8.64+0x3000], R48 ;  /* 0x00300030080079a6 */ /* 0x0003e2000c10f7ae */
[----:B------:R-:W-:Y:S03]  /*9470*/  HGMMA.64x16x16.F32.BF16 R64, gdesc[UR56].tnspA.tnspB, R64, gsb0 ;  /* 0x60200000384079f0 */ /* 0x000fe60008001840 */
[----:B------:R-:W-:Y:S01]  /*9480*/  R2UR UR4, R20 ;  /* 0x00000000140472ca */ /* 0x000fe200000e0000 */
[----:B------:R-:W-:Y:S01]  /*9490*/  UMOV UR8, UR52 ;  /* 0x0000003400087c82 */ /* 0x000fe20008000000 */
[----:B------:R-:W-:Y:S01]  /*94a0*/  IMAD.U32 R22, RZ, RZ, UR14 ;  /* 0x0000000eff167e24 */ /* 0x000fe2000f8e00ff */
[----:B------:R1:W-:Y:S01]  /*94b0*/  REDG.E.ADD.F32x4.FTZ.RN.STRONG.GPU desc[UR46][R8.64+0x3800], R52 ;  /* 0x00380034080079a6 */ /* 0x0003e2000c10f7ae */
[----:B------:R-:W-:-:S02]  /*94c0*/  WARPGROUP.DEPBAR.LE gsb0, 0x0 ;  /* 0x00008000000079c5 */ /* 0x000fc40000010000 */
[----:B------:R-:W-:-:S06]  /*94d0*/  WARPGROUP.ARRIVE ;  /* 0x00000000000079c5 */ /* 0x000fcc0000000000 */
[----:B------:R-:W-:Y:S01]  /*94e0*/  HGMMA.64x16x16.F32.BF16 R72, gdesc[UR12].tnspA.tnspB, R72, gsb0 ;  /* 0x602000000c4879f0 */ /* 0x000fe20008001848 */
[----:B------:R-:W-:Y:S02]  /*94f0*/  UMOV UR10, UR4 ;  /* 0x00000004000a7c82 */ /* 0x000fe40008000000 */
[----:B------:R-:W-:Y:S02]  /*9500*/  WARPGROUP.DEPBAR.LE gsb0, 0x0 ;  /* 0x00008000000079c5 */ /* 0x000fe40000010000 */
[----:B------:R-:W-:-:S06]  /*9510*/  WARPGROUP.ARRIVE ;  /* 0x00000000000079c5 */ /* 0x000fcc0000000000 */
[----:B------:R-:W-:Y:S01]  /*9520*/  HGMMA.64x16x16.F32.BF16 R80, gdesc[UR8].tnspA.tnspB, R80, gsb0 ;  /* 0x60200000085079f0 */ /* 0x000fe20008001850 */
[----:B------:R-:W-:Y:S01]  /*9530*/  R2UR UR4, R25 ;  /* 0x00000000190472ca */ /* 0x000fe200000e0000 */
[----:B------:R-:W-:Y:S01]  /*9540*/  IMAD.U32 R216, RZ, RZ, UR10 ;  /* 0x0000000affd87e24 */ /* 0x000fe2000f8e00ff */
[----:B------:R-:W-:Y:S01]  /*9550*/  UMOV UR8, UR52 ;  /* 0x0000003400087c82 */ /* 0x000fe20008000000 */
[----:B------:R-:W-:Y:S01]  /*9560*/  UMOV UR9, UR53 ;  /* 0x0000003500097c82 */ /* 0x000fe20008000000 */
[----:B------:R-:W-:-:S09]  /*9570*/  UMOV UR11, 0x40 ;  /* 0x00000040000b7882 */ /* 0x000fd20000000000 */
[----:B------:R-:W-:Y:S01]  /*9580*/  UMOV UR10, UR4 ;  /* 0x00000004000a7c82 */ /* 0x000fe20008000000 */
[----:B------:R-:W-:Y:S02]  /*9590*/  WARPGROUP.DEPBAR.LE gsb0, 0x0 ;  /* 0x00008000000079c5 */ /* 0x000fe40000010000 */
[----:B------:R-:W-:-:S06]  /*95a0*/  WARPGROUP.ARRIVE ;  /* 0x00000000000079c5 */ /* 0x000fcc0000000000 */
[----:B------:R-:W-:Y:S01]  /*95b0*/  HGMMA.64x16x16.F32.BF16 R88, gdesc[UR8].tnspA.tnspB, R88, gsb0 ;  /* 0x60200000085879f0 */ /* 0x000fe20008001858 */
[----:B------:R-:W-:-:S05]  /*95c0*/  VIADD R25, R236, 0x80 ;  /* 0x00000080ec197836 */ /* 0x000fca0000000000 */
[----:B------:R-:W-:Y:S01]  /*95d0*/  R2UR UR48, R25 ;  /* 0x00000000193072ca */ /* 0x000fe200000e0000 */
[----:B------:R-:W-:Y:S02]  /*95e0*/  WARPGROUP.DEPBAR.LE gsb0, 0x0 ;  /* 0x00008000000079c5 */ /* 0x000fe40000010000 */
[----:B------:R-:W-:-:S10]  /*95f0*/  WARPGROUP.ARRIVE ;  /* 0x00000000000079c5 */ /* 0x000fd40000000000 */
        /* <DEDUP_REMOVED lines=84> */
[----:B------:R-:W-:Y:S01]  /*9b40*/  UMOV UR5, 0x40000040 ;  /* 0x4000004000057882 */ /* 0x000fe20000000000 */
[----:B------:R-:W-:Y:S02]  /*9b50*/  WARPGROUP.DEPBAR.LE gsb0, 0x0 ;  /* 0x00008000000079c5 */ /* 0x000fe40000010000 */
[----:B------:R-:W-:-:S09]  /*9b60*/  WARPGROUP.ARRIVE ;  /* 0x00000000000079c5 */ /* 0x000fd20000000000 */
        /* <DEDUP_REMOVED lines=34> */
[----:B------:R-:W-:Y:S02]  /*9d90*/  IMAD.U32 R20, RZ, RZ, UR58 ;  /* 0x0000003aff147e24 */ /* 0x000fe4000f8e00ff */
[----:B------:R-:W-:Y:S01]  /*9da0*/  IMAD.U32 R21, RZ, RZ, UR59 ;  /* 0x0000003bff157e24 */ /* 0x000fe2000f8e00ff */
[----:B------:R-:W-:Y:S02]  /*9db0*/  WARPGROUP.DEPBAR.LE gsb0, 0x0 ;  /* 0x00008000000079c5 */ /* 0x000fe40000010000 */
[----:B-1----:R-:W-:Y:S05]  /*9dc0*/  @!P0 BRA `(.L_x_708) ;  /* 0x0000000000048947 */ /* 0x002fea0003800000 */
[----:B------:R-:W-:Y:S01]  /*9dd0*/  BPT.TRAP 0x1 ;  /* 0x000000040000795c */ /* 0x000fe20000300000 */
.L_x_708:
        /* <DEDUP_REMOVED lines=22> */
[C---:B------:R-:W-:Y:S01]  /*9f40*/  VIADD R10, R12.reuse, 0x680 ;  /* 0x000006800c0a7836 */ /* 0x040fe20000000000 */
        /* <DEDUP_REMOVED lines=23> */
[----:B-----5:R-:W-:Y:S01]  /*a0c0*/  WARPGROUP.ARRIVE ;  /* 0x00000000000079c5 */ /* 0x020fe20000000000 */
        /* <DEDUP_REMOVED lines=14> */
[----:B------:R1:W-:Y:S01]  /*a1b0*/  REDG.E.ADD.F32x4.FTZ.RN.STRONG.GPU desc[UR46][R8.64+0x4800], R28 ;  /* 0x0048001c080079a6 */ /* 0x0003e2000c10f7ae */
[----:B------:R-:W-:Y:S02]  /*a1c0*/  WARPGROUP.DEPBAR.LE gsb0, 0x0 ;  /* 0x00008000000079c5 */ /* 0x000fe40000010000 */
[----:B------:R-:W-:Y:S01]  /*a1d0*/  WARPGROUP.ARRIVE ;  /* 0x00000000000079c5 */ /* 0x000fe20000000000 */
[----:B------:R-:W-:Y:S01]  /*a1e0*/  VIADD R4, R236, 0x500 ;  /* 0x00000500ec047836 */ /* 0x000fe20000000000 */
        /* <DEDUP_REMOVED lines=17> */
[----:B------:R-:W-:Y:S02]  /*a300*/  UMOV UR32, UR24 ;  /* 0x0000001800207c82 */ /* 0x000fe40008000000 */
        /* <DEDUP_REMOVED lines=74> */
.L_x_709:
[----:B------:R-:W-:Y:S01]  /*a7b0*/  VIADD R3, R3, 0x1 ;  /* 0x0000000103037836 */ /* 0x000fe20000000000 */
[----:B------:R-:W-:Y:S01]  /*a7c0*/  LOP3.LUT R230, R230, 0x1, RZ, 0x3c, !PT ;  /* 0x00000001e6e67812 */ /* 0x000fe200078e3cff */
        /* <DEDUP_REMOVED lines=92> */
.L_x_697:
        /* <DEDUP_REMOVED lines=23> */
.L_x_712:
        /* <DEDUP_REMOVED lines=20> */
.L_x_713:
        /* <DEDUP_REMOVED lines=18> */
.L_x_714:
        /* <DEDUP_REMOVED lines=18> */
.L_x_715:
        /* <DEDUP_REMOVED lines=138> */
[----:B------:R-:W-:Y:S01]  /*bb20*/  ULDC.64 UR6, c[0x0][0x198] ;  /* 0x0000660000067ab9 */ /* 0x000fe20000000a00 */
[----:B------:R-:W-:Y:S02]  /*bb30*/  UIADD3 UR40, UR37, 0xa000, URZ ;  /* 0x0000a00025287890 */ /* 0x000fe4000fffe03f */
[----:B------:R-:W-:Y:S02]  /*bb40*/  UIADD3 UR4, UP0, UR6, 0x770, URZ ;  /* 0x0000077006047890 */ /* 0x000fe4000ff1e03f */
[----:B------:R-:W-:Y:S02]  /*bb50*/  UIMAD UR42, UR45, 0x50, URZ ;  /* 0x000000502d2a78a4 */ /* 0x000fe4000f8e023f */
[----:B------:R-:W-:Y:S02]  /*bb60*/  UIADD3.X UR5, URZ, UR7, URZ, UP0, !UPT ;  /* 0x000000073f057290 */ /* 0x000fe400087fe43f */
[----:B------:R-:W-:Y:S02]  /*bb70*/  UIADD3 UR32, UR37, 0xc800, URZ ;  /* 0x0000c80025207890 */ /* 0x000fe4000fffe03f */
[----:B------:R-:W-:-:S02]  /*bb80*/  UIADD3 UR16, UR37, 0xf000, URZ ;  /* 0x0000f00025107890 */ /* 0x000fc4000fffe03f */
[----:B------:R-:W-:Y:S02]  /*bb90*/  UIADD3 UR8, UR37, 0x11800, URZ ;  /* 0x0001180025087890 */ /* 0x000fe4000fffe03f */
[----:B------:R-:W-:Y:S01]  /*bba0*/  UIADD3 UR6, UP0, UR6, 0x670, URZ ;  /* 0x0000067006067890 */ /* 0x000fe2000ff1e03f */
[----:B------:R-:W-:Y:S01]  /*bbb0*/  UMOV UR41, URZ ;  /* 0x0000003f00297c82 */ /* 0x000fe20008000000 */
[----:B------:R-:W-:Y:S01]  /*bbc0*/  UMOV UR33, 0x40 ;  /* 0x0000004000217882 */ /* 0x000fe20000000000 */
[----:B------:R-:W-:Y:S01]  /*bbd0*/  UMOV UR35, UR43 ;  /* 0x0000002b00237c82 */ /* 0x000fe20008000000 */
[----:B------:R-:W-:Y:S01]  /*bbe0*/  UMOV UR36, UR44 ;  /* 0x0000002c00247c82 */ /* 0x000fe20008000000 */
[----:B------:R-:W-:Y:S01]  /*bbf0*/  UMOV UR34, UR42 ;  /* 0x0000002a00227c82 */ /* 0x000fe20008000000 */
[----:B------:R-:W-:Y:S01]  /*bc00*/  UMOV UR17, 0x80 ;  /* 0x0000008000117882 */ /* 0x000fe20000000000 */
[----:B------:R-:W-:Y:S01]  /*bc10*/  UMOV UR19, UR43 ;  /* 0x0000002b00137c82 */ /* 0x000fe20008000000 */
[----:B------:R-:W-:Y:S01]  /*bc20*/  UMOV UR20, UR44 ;  /* 0x0000002c00147c82 */ /* 0x000fe20008000000 */
[----:B------:R1:W-:Y:S01]  /*bc30*/  UTMASTG.4D [UR40], [UR4] ;  /* 0x00000028040073b5 */ /* 0x0003e20008018000 */
[----:B------:R-:W-:Y:S01]  /*bc40*/  UMOV UR18, UR42 ;  /* 0x0000002a00127c82 */ /* 0x000fe20008000000 */
[----:B------:R-:W-:Y:S01]  /*bc50*/  UMOV UR9, 0xc0 ;  /* 0x000000c000097882 */ /* 0x000fe20000000000 */
[----:B------:R-:W-:Y:S01]  /*bc60*/  UMOV UR11, UR43 ;  /* 0x0000002b000b7c82 */ /* 0x000fe20008000000 */
[----:B------:R-:W-:Y:S01]  /*bc70*/  UMOV UR12, UR44 ;  /* 0x0000002c000c7c82 */ /* 0x000fe20008000000 */
[----:B------:R-:W-:Y:S01]  /*bc80*/  UMOV UR10, UR42 ;  /* 0x0000002a000a7c82 */ /* 0x000fe20008000000 */
[----:B------:R-:W-:Y:S01]  /*bc90*/  UIADD3.X UR7, URZ, UR7, URZ, UP0, !UPT ;  /* 0x000000073f077290 */ /* 0x000fe200087fe43f */
[----:B------:R-:W-:Y:S01]  /*bca0*/  UTMASTG.4D [UR32], [UR4] ;  /* 0x00000020040073b5 */ /* 0x000fe20008018000 */
[----:B------:R-:W-:Y:S01]  /*bcb0*/  UIADD3 UR24, UR37, 0x2800, URZ ;  /* 0x0000280025187890 */ /* 0x000fe2000fffe03f */
[----:B------:R-:W-:Y:S01]  /*bcc0*/  UMOV UR25, 0x40 ;  /* 0x0000004000197882 */ /* 0x000fe20000000000 */
[----:B------:R-:W-:Y:S01]  /*bcd0*/  UMOV UR27, UR43 ;  /* 0x0000002b001b7c82 */ /* 0x000fe20008000000 */
[----:B------:R-:W-:Y:S01]  /*bce0*/  UMOV UR28, UR44 ;  /* 0x0000002c001c7c82 */ /* 0x000fe20008000000 */
[----:B------:R-:W-:Y:S01]  /*bcf0*/  UMOV UR26, UR42 ;  /* 0x0000002a001a7c82 */ /* 0x000fe20008000000 */
[----:B------:R3:W-:Y:S01]  /*bd00*/  UTMASTG.4D [UR16], [UR4] ;  /* 0x00000010040073b5 */ /* 0x0007e20008018000 */
[----:B-1----:R-:W-:Y:S01]  /*bd10*/  UMOV UR40, UR37 ;  /* 0x0000002500287c82 */ /* 0x002fe20008000000 */
[----:B------:R1:W-:Y:S01]  /*bd20*/  UTMASTG.4D [UR8], [UR4] ;  /* 0x00000008040073b5 */ /* 0x0003e20008018000 */
[----:B------:R4:W-:Y:S01]  /*bd30*/  UTMASTG.4D [UR40], [UR6] ;  /* 0x00000028060073b5 */ /* 0x0009e20008018000 */
[----:B---3--:R-:W-:Y:S01]  /*bd40*/  UIADD3 UR16, UR37, 0x5000, URZ ;  /* 0x0000500025107890 */ /* 0x008fe2000fffe03f */
[----:B------:R4:W-:Y:S01]  /*bd50*/  UTMASTG.4D [UR24], [UR6] ;  /* 0x00000018060073b5 */ /* 0x0009e20008018000 */
[----:B-1----:R-:W-:-:S07]  /*bd60*/  UIADD3 UR8, UR37, 0x7800, URZ ;  /* 0x0000780025087890 */ /* 0x002fce000fffe03f */
[----:B------:R4:W-:Y:S02]  /*bd70*/  UTMASTG.4D [UR16], [UR6] ;  /* 0x00000010060073b5 */ /* 0x0009e40008018000 */
[----:B------:R4:W-:Y:S02]  /*bd80*/  UTMASTG.4D [UR8], [UR6] ;  /* 0x00000008060073b5 */ /* 0x0009e40008018000 */
[----:B----4-:R0:W-:Y:S02]  /*bd90*/  UTMACMDFLUSH ;  /* 0x00000000000079b7 */ /* 0x0101e40000000000 */
.L_x_717:
[----:B------:R-:W-:Y:S05]  /*bda0*/  BSYNC B0 ;  /* 0x0000000000007941 */ /* 0x000fea0003800000 */
.L_x_716:
[----:B------:R-:W-:-:S04]  /*bdb0*/  DEPBAR.LE SB0, 0x0 ;  /* 0x000080000000791a */ /* 0x000fc80000000000 */
[----:B------:R-:W-:Y:S05]  /*bdc0*/  EXIT ;  /* 0x000000000000794d */ /* 0x000fea0003800000 */
.L_x_711:
[----:B------:R-:W2:Y:S01]  /*bdd0*/  S2R R0, SR_TID.X ;  /* 0x0000000000007919 */ /* 0x000ea20000002100 */
[----:B------:R-:W3:Y:S01]  /*bde0*/  LDC.64 R2, c[0x0][0x820] ;  /* 0x00020800ff027b82 */ /* 0x000ee20000000a00 */
[----:B------:R-:W-:Y:S01]  /*bdf0*/  ULDC.64 UR4, c[0x0][0x808] ;  /* 0x0002020000047ab9 */ /* 0x000fe20000000a00 */
[----:B------:R-:W-:Y:S01]  /*be00*/  USHF.R.S32.HI UR8, URZ, 0x1f, UR43 ;  /* 0x0000001f3f087899 */ /* 0x000fe2000801142b */
[----:B------:R-:W-:Y:S01]  /*be10*/  IMAD.U32 R9, RZ, RZ, UR45 ;  /* 0x0000002dff097e24 */ /* 0x000fe2000f8e00ff */
[----:B------:R-:W-:Y:S01]  /*be20*/  UIMAD UR4, UR45, -0x50, UR4 ;  /* 0xffffffb02d0478a4 */ /* 0x000fe2000f8e0204 */
[----:B------:R-:W-:Y:S01]  /*be30*/  BSSY B0, `(.L_x_718) ;  /* 0x000002d000007945 */ /* 0x000fe20003800000 */
[----:B------:R-:W-:Y:S02]  /*be40*/  USHF.R.S32.HI UR9, URZ, 0x1f, UR44 ;  /* 0x0000001f3f097899 */ /* 0x000fe4000801142c */
[----:B------:R-:W4:Y:S08]  /*be50*/  LDC.64 R10, c[0x0][0x828] ;  /* 0x00020a00ff0a7b82 */ /* 0x000f300000000a00 */
[----:B-1----:R-:W1:Y:S08]  /*be60*/  LDC.64 R16, c[0x0][0x850] ;  /* 0x00021400ff107b82 */ /* 0x002e700000000a00 */
[----:B------:R-:W1:Y:S01]  /*be70*/  LDC.64 R18, c[0x0][0x858] ;  /* 0x00021600ff127b82 */ /* 0x000e620000000a00 */
[----:B--2---:R-:W-:-:S05]  /*be80*/  VIADD R5, R0, 0xffffff80 ;  /* 0xffffff8000057836 */ /* 0x004fca0000000000 */
[----:B------:R-:W-:-:S04]  /*be90*/  SHF.R.S32.HI R0, RZ, 0x1f, R5 ;  /* 0x0000001fff007819 */ /* 0x000fc80000011405 */
[----:B------:R-:W-:-:S04]  /*bea0*/  LEA.HI R4, R0, R5, RZ, 0x5 ;  /* 0x0000000500047211 */ /* 0x000fc800078f28ff */
[----:B------:R-:W-:Y:S02]  /*beb0*/  LOP3.LUT R0, R4, 0x1fffffe0, RZ, 0xc0, !PT ;  /* 0x1fffffe004007812 */ /* 0x000fe400078ec0ff */
[----:B------:R-:W-:-:S03]  /*bec0*/  SHF.R.S32.HI R4, RZ, 0x5, R4 ;  /* 0x00000005ff047819 */ /* 0x000fc60000011404 */
[----:B------:R-:W-:Y:S01]  /*bed0*/  IMAD.IADD R0, R5, 0x1, -R0 ;  /* 0x0000000105007824 */ /* 0x000fe200078e0a00 */
[C---:B------:R-:W-:Y:S01]  /*bee0*/  ISETP.GE.AND P6, PT, R4.reuse, UR4, PT ;  /* 0x0000000404007c0c */ /* 0x040fe2000bfc6270 */
[----:B------:R-:W-:Y:S02]  /*bef0*/  VIADD R5, R4, 0x8 ;  /* 0x0000000804057836 */ /* 0x000fe40000000000 */
[----:B------:R-:W-:Y:S02]  /*bf00*/  IMAD.SHL.U32 R6, R0, 0x8, RZ ;  /* 0x0000000800067824 */ /* 0x000fe400078e00ff */
[----:B---3--:R-:W-:Y:S01]  /*bf10*/  IMAD R0, R2, UR8, RZ ;  /* 0x0000000802007c24 */ /* 0x008fe2000f8e02ff */
[----:B------:R-:W-:Y:S01]  /*bf20*/  ISETP.GE.AND P5, PT, R5, UR4, PT ;  /* 0x0000000405007c0c */ /* 0x000fe2000bfa6270 */
[----:B------:R-:W-:Y:S01]  /*bf30*/  VIADD R8, R4, 0x10 ;  /* 0x0000001004087836 */ /* 0x000fe20000000000 */
[----:B------:R-:W-:Y:S01]  /*bf40*/  SHF.R.S32.HI R7, RZ, 0x1f, R6 ;  /* 0x0000001fff077819 */ /* 0x000fe20000011406 */
[----:B------:R-:W-:Y:S01]  /*bf50*/  IMAD R5, R3, UR43, R0 ;  /* 0x0000002b03057c24 */ /* 0x000fe2000f8e0200 */
[----:B------:R-:W-:Y:S01]  /*bf60*/  ISETP.GE.OR P2, PT, R6, UR5, P6 ;  /* 0x0000000506007c0c */ /* 0x000fe2000b746670 */
[----:B------:R-:W-:Y:S01]  /*bf70*/  VIADD R0, R4, 0x18 ;  /* 0x0000001804007836 */ /* 0x000fe20000000000 */
[----:B------:R-:W-:Y:S01]  /*bf80*/  ISETP.GE.AND P4, PT, R8, UR4, PT ;  /* 0x0000000408007c0c */ /* 0x000fe2000bf86270 */
[----:B------:R-:W-:Y:S01]  /*bf90*/  IMAD.WIDE.U32 R2, R2, UR43, R6 ;  /* 0x0000002b02027c25 */ /* 0x000fe2000f8e0006 */
[----:B------:R-:W-:-:S02]  /*bfa0*/  ISETP.GE.OR P1, PT, R6, UR5, P5 ;  /* 0x0000000506007c0c */ /* 0x000fc4000af26670 */
[----:B------:R-:W-:Y:S01]  /*bfb0*/  ISETP.GE.AND P3, PT, R0, UR4, PT ;  /* 0x0000000400007c0c */ /* 0x000fe2000bf66270 */
[----:B------:R-:W-:Y:S01]  /*bfc0*/  IMAD.IADD R3, R3, 0x1, R5 ;  /* 0x0000000103037824 */ /* 0x000fe200078e0205 */
[----:B------:R-:W-:Y:S01]  /*bfd0*/  SHF.R.S32.HI R5, RZ, 0x1f, R4 ;  /* 0x0000001fff057819 */ /* 0x000fe20000011404 */
[----:B----4-:R-:W-:Y:S02]  /*bfe0*/  IMAD R0, R10, UR9, RZ ;  /* 0x000000090a007c24 */ /* 0x010fe4000f8e02ff */
[----:B------:R-:W-:Y:S02]  /*bff0*/  VIADD R8, R4, 0x20 ;  /* 0x0000002004087836 */ /* 0x000fe40000000000 */
[----:B------:R-:W-:Y:S02]  /*c000*/  IMAD R11, R11, UR44, R0 ;  /* 0x0000002c0b0b7c24 */ /* 0x000fe4000f8e0200 */
[----:B------:R-:W-:Y:S01]  /*c010*/  IMAD.WIDE.U32 R14, R10, UR44, R2 ;  /* 0x0000002c0a0e7c25 */ /* 0x000fe2000f8e0002 */
[----:B------:R-:W-:-:S03]  /*c020*/  ISETP.GE.AND P0, PT, R8, UR4, PT ;  /* 0x0000000408007c0c */ /* 0x000fc6000bf06270 */
[----:B------:R-:W-:-:S04]  /*c030*/  IMAD.WIDE R2, R9, 0x50, R4 ;  /* 0x0000005009027825 */ /* 0x000fc800078e0204 */
[----:B------:R-:W-:Y:S01]  /*c040*/  IMAD.IADD R11, R15, 0x1, R11 ;  /* 0x000000010f0b7824 */ /* 0x000fe200078e020b */
[----:B-1----:R-:W-:Y:S06]  /*c050*/  @P2 BRA `(.L_x_719) ;  /* 0x0000000000282947 */ /* 0x002fec0003800000 */
        /* <DEDUP_REMOVED lines=10> */
.L_x_719:
[----:B------:R-:W-:Y:S05]  /*c100*/  BSYNC B0 ;  /* 0x0000000000007941 */ /* 0x000fea0003800000 */
.L_x_718:
[----:B------:R-:W-:Y:S01]  /*c110*/  BSSY B0, `(.L_x_720) ;  /* 0x0000010000007945 */ /* 0x000fe20003800000 */
[----:B------:R-:W-:-:S03]  /*c120*/  ISETP.GE.OR P2, PT, R6, UR5, P4 ;  /* 0x0000000506007c0c */ /* 0x000fc6000a746670 */
[----:B------:R-:W-:Y:S10]  /*c130*/  @P1 BRA `(.L_x_721) ;  /* 0x0000000000341947 */ /* 0x000ff40003800000 */
        /* <DEDUP_REMOVED lines=13> */
.L_x_721:
[----:B------:R-:W-:Y:S05]  /*c210*/  BSYNC B0 ;  /* 0x0000000000007941 */ /* 0x000fea0003800000 */
.L_x_720:
[----:B------:R-:W-:Y:S01]  /*c220*/  BSSY B0, `(.L_x_722) ;  /* 0x0000010000007945 */ /* 0x000fe20003800000 */
[----:B------:R-:W-:-:S03]  /*c230*/  ISETP.GE.OR P1, PT, R6, UR5, P3 ;  /* 0x0000000506007c0c */ /* 0x000fc60009f26670 */
[----:B------:R-:W-:Y:S10]  /*c240*/  @P2 BRA `(.L_x_723) ;  /* 0x0000000000342947 */ /* 0x000ff40003800000 */
[----:B-12---:R-:W-:Y:S01]  /*c250*/  IADD3 R13, P2, R2, 0x10, RZ ;  /* 0x00000010020d7810 */ /* 0x006fe20007f5e0ff */
        /* <DEDUP_REMOVED lines=12> */
.L_x_723:
[----:B------:R-:W-:Y:S05]  /*c320*/  BSYNC B0 ;  /* 0x0000000000007941 */ /* 0x000fea0003800000 */
.L_x_722:
[----:B------:R-:W-:Y:S01]  /*c330*/  BSSY B0, `(.L_x_724) ;  /* 0x0000011000007945 */ /* 0x000fe20003800000 */
[----:B------:R-:W-:Y:S01]  /*c340*/  ISETP.GE.OR P2, PT, R6, UR5, P0 ;  /* 0x0000000506007c0c */ /* 0x000fe20008746670 */
[----:B-123--:R-:W-:Y:S02]  /*c350*/  VIADD R12, R4, 0x28 ;  /* 0x00000028040c7836 */ /* 0x00efe40000000000 */
[----:B------:R-:W-:Y:S10]  /*c360*/  @P1 BRA `(.L_x_725) ;  /* 0x0000000000341947 */ /* 0x000ff40003800000 */
        /* <DEDUP_REMOVED lines=13> */
.L_x_725:
[----:B------:R-:W-:Y:S05]  /*c440*/  BSYNC B0 ;  /* 0x0000000000007941 */ /* 0x000fea0003800000 */
.L_x_724:
[----:B------:R-:W-:Y:S01]  /*c450*/  BSSY B0, `(.L_x_726) ;  /* 0x0000010000007945 */ /* 0x000fe20003800000 */
[----:B------:R-:W-:-:S03]  /*c460*/  ISETP.GE.AND P1, PT, R12, UR4, PT ;  /* 0x000000040c007c0c */ /* 0x000fc6000bf26270 */
        /* <DEDUP_REMOVED lines=14> */
.L_x_727:
[----:B------:R-:W-:Y:S05]  /*c550*/  BSYNC B0 ;  /* 0x0000000000007941 */ /* 0x000fea0003800000 */
.L_x_726:
[----:B------:R-:W-:Y:S01]  /*c560*/  ISETP.GE.OR P2, PT, R6, UR5, P1 ;  /* 0x0000000506007c0c */ /* 0x000fe20008f46670 */
[----:B------:R-:W-:Y:S01]  /*c570*/  ULDC UR6, c[0x0][0x83c] ;  /* 0x00020f0000067ab9 */ /* 0x000fe20000000800 */
[----:B------:R-:W-:Y:S01]  /*c580*/  BSSY B0, `(.L_x_728) ;  /* 0x0000010000007945 */ /* 0x000fe20003800000 */
[----:B--2---:R-:W-:-:S10]  /*c590*/  VIADD R12, R4, 0x30 ;  /* 0x00000030040c7836 */ /* 0x004fd40000000000 */
        /* <DEDUP_REMOVED lines=14> */
.L_x_729:
[----:B------:R-:W-:Y:S05]  /*c680*/  BSYNC B0 ;  /* 0x0000000000007941 */ /* 0x000fea0003800000 */
.L_x_728:
[----:B------:R-:W-:Y:S01]  /*c690*/  ISETP.GE.OR P3, PT, R6, UR6, P3 ;  /* 0x0000000606007c0c */ /* 0x000fe20009f66670 */
[----:B------:R-:W-:Y:S01]  /*c6a0*/  BSSY B0, `(.L_x_730) ;  /* 0x000001c000007945 */ /* 0x000fe20003800000 */
[----:B------:R-:W-:Y:S01]  /*c6b0*/  ISETP.GE.AND P2, PT, R12, UR4, PT ;  /* 0x000000040c007c0c */ /* 0x000fe2000bf46270 */
[----:B------:R-:W-:Y:S01]  /*c6c0*/  VIADD R12, R4, 0x38 ;  /* 0x00000038040c7836 */ /* 0x000fe20000000000 */
[----:B------:R-:W-:Y:S02]  /*c6d0*/  P2R R23, PR, RZ, 0x8 ;  /* 0x00000008ff177803 */ /* 0x000fe40000000000 */
[C---:B------:R-:W-:Y:S02]  /*c6e0*/  ISETP.GE.OR P3, PT, R6.reuse, UR5, P2 ;  /* 0x0000000506007c0c */ /* 0x040fe40009766670 */
[C---:B------:R-:W-:Y:S02]  /*c6f0*/  ISETP.GE.OR P6, PT, R6.reuse, UR6, P6 ;  /* 0x0000000606007c0c */ /* 0x040fe4000b7c6670 */
[----:B------:R-:W-:-:S02]  /*c700*/  ISETP.GE.OR P5, PT, R6, UR6, P5 ;  /* 0x0000000606007c0c */ /* 0x000fc4000afa6670 */
[C---:B------:R-:W-:Y:S02]  /*c710*/  ISETP.GE.OR P4, PT, R6.reuse, UR6, P4 ;  /* 0x0000000606007c0c */ /* 0x040fe4000a786670 */
[----:B-12---:R-:W-:Y:S02]  /*c720*/  P2R R20, PR, RZ, 0x40 ;  /* 0x00000040ff147803 */ /* 0x006fe40000000000 */
[----:B------:R-:W-:Y:S02]  /*c730*/  P2R R21, PR, RZ, 0x20 ;  /* 0x00000020ff157803 */ /* 0x000fe40000000000 */
[C---:B------:R-:W-:Y:S02]  /*c740*/  ISETP.GE.OR P0, PT, R6.reuse, UR6, P0 ;  /* 0x0000000606007c0c */ /* 0x040fe40008706670 */
[----:B------:R-:W-:Y:S02]  /*c750*/  P2R R22, PR, RZ, 0x10 ;  /* 0x00000010ff167803 */ /* 0x000fe40000000000 */
[----:B------:R-:W-:-:S02]  /*c760*/  ISETP.GE.OR P1, PT, R6, UR6, P1 ;  /* 0x0000000606007c0c */ /* 0x000fc40008f26670 */
[----:B------:R-:W-:Y:S01]  /*c770*/  ISETP.GE.OR P2, PT, R6, UR6, P2 ;  /* 0x0000000606007c0c */ /* 0x000fe20009746670 */
[----:B------:R-:W-:-:S12]  /*c780*/  @P3 BRA `(.L_x_731) ;  /* 0x0000000000343947 */ /* 0x000fd80003800000 */
        /* <DEDUP_REMOVED lines=13> */
.L_x_731:
[----:B------:R-:W-:Y:S05]  /*c860*/  BSYNC B0 ;  /* 0x0000000000007941 */ /* 0x000fea0003800000 */
.L_x_730:
[----:B------:R-:W-:Y:S01]  /*c870*/  ISETP.GE.AND P3, PT, R12, UR4, PT ;  /* 0x000000040c007c0c */ /* 0x000fe2000bf66270 */
[----:B------:R-:W-:Y:S01]  /*c880*/  IMAD R0, R16, UR8, RZ ;  /* 0x0000000810007c24 */ /* 0x000fe2000f8e02ff */
[----:B------:R-:W-:Y:S01]  /*c890*/  BSSY B0, `(.L_x_732) ;  /* 0x0000013000007945 */ /* 0x000fe20003800000 */
[----:B------:R-:W-:Y:S01]  /*c8a0*/  VIADD R12, R4, 0x40 ;  /* 0x00000040040c7836 */ /* 0x000fe20000000000 */
[C---:B------:R-:W-:Y:S01]  /*c8b0*/  ISETP.GE.OR P4, PT, R6.reuse, UR5, P3 ;  /* 0x0000000506007c0c */ /* 0x040fe20009f86670 */
[----:B------:R-:W-:Y:S01]  /*c8c0*/  IMAD R17, R17, UR43, R0 ;  /* 0x0000002b11117c24 */ /* 0x000fe2000f8e0200 */
[----:B------:R-:W-:-:S11]  /*c8d0*/  ISETP.GE.OR P3, PT, R6, UR6, P3 ;  /* 0x0000000606007c0c */ /* 0x000fd60009f66670 */
        /* <DEDUP_REMOVED lines=14> */
.L_x_733:
[----:B------:R-:W-:Y:S05]  /*c9c0*/  BSYNC B0 ;  /* 0x0000000000007941 */ /* 0x000fea0003800000 */
.L_x_732:
[----:B------:R-:W-:Y:S01]  /*c9d0*/  ISETP.GE.AND P4, PT, R12, UR4, PT ;  /* 0x000000040c007c0c */ /* 0x000fe2000bf86270 */
[----:B------:R-:W-:Y:S01]  /*c9e0*/  IMAD.WIDE.U32 R8, R16, UR43, R6 ;  /* 0x0000002b10087c25 */ /* 0x000fe2000f8e0006 */
[----:B------:R-:W-:Y:S02]  /*c9f0*/  BSSY B0, `(.L_x_734) ;  /* 0x0000013000007945 */ /* 0x000fe40003800000 */
[----:B------:R-:W-:Y:S01]  /*ca00*/  ISETP.GE.OR P5, PT, R6, UR5, P4 ;  /* 0x0000000506007c0c */ /* 0x000fe2000a7a6670 */
[----:B------:R-:W-:Y:S01]  /*ca10*/  VIADD R0, R4, 0x48 ;  /* 0x0000004804007836 */ /* 0x000fe20000000000 */
[----:B------:R-:W-:Y:S01]  /*ca20*/  ISETP.GE.OR P4, PT, R6, UR6, P4 ;  /* 0x0000000606007c0c */ /* 0x000fe2000a786670 */
[----:B------:R-:W-:-:S10]  /*ca30*/  IMAD.IADD R13, R9, 0x1, R17 ;  /* 0x00000001090d7824 */ /* 0x000fd400078e0211 */
        /* <DEDUP_REMOVED lines=14> */
.L_x_735:
[----:B------:R-:W-:Y:S05]  /*cb20*/  BSYNC B0 ;  /* 0x0000000000007941 */ /* 0x000fea0003800000 */
.L_x_734:
[----:B------:R-:W-:Y:S01]  /*cb30*/  ISETP.GE.AND P6, PT, R0, UR4, PT ;  /* 0x0000000400007c0c */ /* 0x000fe2000bfc6270 */
[----:B------:R-:W-:Y:S01]  /*cb40*/  IMAD R0, R18, UR9, RZ ;  /* 0x0000000912007c24 */ /* 0x000fe2000f8e02ff */
[----:B------:R-:W-:Y:S01]  /*cb50*/  BSSY B0, `(.L_x_736) ;  /* 0x0000014000007945 */ /* 0x000fe20003800000 */
[----:B------:R-:W-:Y:S01]  /*cb60*/  IMAD.MOV.U32 R12, RZ, RZ, R8 ;  /* 0x000000ffff0c7224 */ /* 0x000fe200078e0008 */
[C---:B------:R-:W-:Y:S01]  /*cb70*/  ISETP.GE.OR P5, PT, R6.reuse, UR5, P6 ;  /* 0x0000000506007c0c */ /* 0x040fe2000b7a6670 */
        /* <DEDUP_REMOVED lines=17> */
.L_x_737:
[----:B------:R-:W-:Y:S05]  /*cc90*/  BSYNC B0 ;  /* 0x0000000000007941 */ /* 0x000fea0003800000 */
.L_x_736:
[----:B------:R-:W-:Y:S01]  /*cca0*/  ISETP.NE.AND P5, PT, R20, RZ, PT ;  /* 0x000000ff1400720c */ /* 0x000fe20003fa5270 */
[----:B------:R-:W-:Y:S01]  /*ccb0*/  BSSY B0, `(.L_x_738) ;  /* 0x000000d000007945 */ /* 0x000fe20003800000 */
[----:B----4-:R-:W-:-:S11]  /*ccc0*/  IMAD.IADD R7, R13, 0x1, R9 ;  /* 0x000000010d077824 */ /* 0x010fd600078e0209 */
        /* <DEDUP_REMOVED lines=11> */
.L_x_739:
[----:B------:R-:W-:Y:S05]  /*cd80*/  BSYNC B0 ;  /* 0x0000000000007941 */ /* 0x000fea0003800000 */
.L_x_738:
[----:B------:R-:W-:Y:S01]  /*cd90*/  ISETP.NE.AND P5, PT, R21, RZ, PT ;  /* 0x000000ff1500720c */ /* 0x000fe20003fa5270 */
[----:B------:R-:W-:-:S12]  /*cda0*/  BSSY B0, `(.L_x_740) ;  /* 0x000000f000007945 */ /* 0x000fd80003800000 */
[----:B------:R-:W-:Y:S05]  /*cdb0*/  @P5 BRA `(.L_x_741) ;  /* 0x0000000000345947 */ /* 0x000fea0003800000 */
[----:B----4-:R-:W-:Y:S01]  /*cdc0*/  IADD3 R9, P5, R2, 0x8, RZ ;  /* 0x0000000802097810 */ /* 0x010fe20007fbe0ff */
        /* <DEDUP_REMOVED lines=12> */
.L_x_741:
[----:B------:R-:W-:Y:S05]  /*ce90*/  BSYNC B0 ;  /* 0x0000000000007941 */ /* 0x000fea0003800000 */
.L_x_740:
        /* <DEDUP_REMOVED lines=16> */
.L_x_743:
[----:B------:R-:W-:Y:S05]  /*cfa0*/  BSYNC B0 ;  /* 0x0000000000007941 */ /* 0x000fea0003800000 */
.L_x_742:
        /* <DEDUP_REMOVED lines=16> */
.L_x_745:
[----:B------:R-:W-:Y:S05]  /*d0b0*/  BSYNC B0 ;  /* 0x0000000000007941 */ /* 0x000fea0003800000 */
.L_x_744:
[----:B------:R-:W-:Y:S04]  /*d0c0*/  BSSY B0, `(.L_x_746) ;  /* 0x000000f000007945 */ /* 0x000fe80003800000 */
        /* <DEDUP_REMOVED lines=14> */
.L_x_747:
[----:B------:R-:W-:Y:S05]  /*d1b0*/  BSYNC B0 ;  /* 0x0000000000007941 */ /* 0x000fea0003800000 */
.L_x_746:
        /* <DEDUP_REMOVED lines=15> */
.L_x_749:
[----:B------:R-:W-:Y:S05]  /*d2b0*/  BSYNC B0 ;  /* 0x0000000000007941 */ /* 0x000fea0003800000 */
.L_x_748:
        /* <DEDUP_REMOVED lines=15> */
.L_x_751:
[----:B------:R-:W-:Y:S05]  /*d3b0*/  BSYNC B0 ;  /* 0x0000000000007941 */ /* 0x000fea0003800000 */
.L_x_750:
        /* <DEDUP_REMOVED lines=15> */
.L_x_753:
[----:B------:R-:W-:Y:S05]  /*d4b0*/  BSYNC B0 ;  /* 0x0000000000007941 */ /* 0x000fea0003800000 */
.L_x_752:
        /* <DEDUP_REMOVED lines=15> */
.L_x_755:
[----:B------:R-:W-:Y:S05]  /*d5b0*/  BSYNC B0 ;  /* 0x0000000000007941 */ /* 0x000fea0003800000 */
.L_x_754:
        /* <DEDUP_REMOVED lines=15> */
.L_x_757:
[----:B------:R-:W-:Y:S05]  /*d6b0*/  BSYNC B0 ;  /* 0x0000000000007941 */ /* 0x000fea0003800000 */
.L_x_756:
[----:B------:R-:W-:Y:S05]  /*d6c0*/  EXIT ;  /* 0x000000000000794d */ /* 0x000fea0003800000 */
.L_x_693:
[----:B------:R-:W-:-:S08]  /*d6d0*/  NOP ;  /* 0x0000000000007918 */ /* 0x000fd00000000000 */
[----:B------:R-:W1:-:S00]  /*d6e0*/  USETMAXREG.DEALLOC.CTAPOOL 0x18 ;  /* 0x00000018000079c8 */ /* 0x000e4000080e0500 */
[----:B-1----:R-:W-:Y:S01]  /*d6f0*/  LOP3.LUT R2, R2, 0x3, RZ, 0xc0, !PT ;  /* 0x0000000302027812 */ /* 0x002fe200078ec0ff */
[----:B------:R-:W-:Y:S05]  /*d700*/  BSSY B0, `(.L_x_758) ;  /* 0x00001c8000007945 */ /* 0x000fea0003800000 */
[----:B------:R-:W1:Y:S02]  /*d710*/  SHFL.IDX PT, R2, R2, RZ, 0x1f ;  /* 0x00001fff02027589 */ /* 0x000e6400000e0000 */
[----:B-1----:R-:W-:-:S13]  /*d720*/  ISETP.NE.AND P0, PT, R2, RZ, PT ;  /* 0x000000ff0200720c */ /* 0x002fda0003f05270 */
[----:B------:R-:W-:Y:S05]  /*d730*/  @P0 BRA `(.L_x_759) ;  /* 0x0000001c00100947 */ /* 0x000fea0003800000 */
        /* <DEDUP_REMOVED lines=21> */
.L_x_760:
[----:B------:R-:W-:Y:S01]  /*d890*/  ULDC UR8, c[0x0][0xb44] ;  /* 0x0002d10000087ab9 */ /* 0x000fe20000000800 */
[----:B------:R-:W-:Y:S01]  /*d8a0*/  UMOV UR11, UR7 ;  /* 0x00000007000b7c82 */ /* 0x000fe20008000000 */
[----:B------:R-:W-:-:S11]  /*d8b0*/  UISETP.NE.AND UP0, UPT, UR8, 0x1, UPT ;  /* 0x000000010800788c */ /* 0x000fd6000bf05270 */
[----:B------:R-:W-:Y:S02]  /*d8c0*/  @UP0 ULDC.64 UR12, c[0x0][0xb48] ;  /* 0x0002d200000c0ab9 */ /* 0x000fe40000000a00 */
[----:B------:R-:W-:-:S04]  /*d8d0*/  UIMAD.WIDE.U32 UR4, UR7, UR12, URZ ;  /* 0x0000000c070472a5 */ /* 0x000fc8000f8e003f */
[----:B------:R-:W-:-:S04]  /*d8e0*/  @UP0 USHF.R.U32.HI UR11, URZ, UR13, UR5 ;  /* 0x0000000d3f0b0299 */ /* 0x000fc80008011605 */
[----:B------:R-:W-:-:S12]  /*d8f0*/  UIMAD UR4, UR11, UR8, URZ ;  /* 0x000000080b0472a4 */ /* 0x000fd8000f8e023f */
.L_x_761:
[----:B------:R-:W-:Y:S01]  /*d900*/  ULDC UR8, c[0x0][0xb38] ;  /* 0x0002ce0000087ab9 */ /* 0x000fe20000000800 */
[----:B------:R-:W-:Y:S01]  /*d910*/  UIADD3 UR4, UR7, -UR4, URZ ;  /* 0x8000000407047290 */ /* 0x000fe2000fffe03f */
[----:B------:R-:W-:Y:S01]  /*d920*/  IMAD.MOV.U32 R10, RZ, RZ, 0x1 ;  /* 0x00000001ff0a7424 */ /* 0x000fe200078e00ff */
[----:B------:R-:W-:Y:S01]  /*d930*/  UISETP.NE.AND UP0, UPT, UR8, 0x1, UPT ;  /* 0x000000010800788c */ /* 0x000fe2000bf05270 */
[----:B------:R-:W-:Y:S01]  /*d940*/  IMAD.MOV.U32 R17, RZ, RZ, RZ ;  /* 0x000000ffff117224 */ /* 0x000fe200078e00ff */
[----:B------:R-:W-:Y:S01]  /*d950*/  ULDC UR5, c[0x0][0xb44] ;  /* 0x0002d10000057ab9 */ /* 0x000fe20000000800 */
[----:B------:R-:W-:Y:S01]  /*d960*/  IMAD.MOV.U32 R6, RZ, RZ, 0x1 ;  /* 0x00000001ff067424 */ /* 0x000fe200078e00ff */
[----:B------:R-:W-:-:S07]  /*d970*/  UIMAD UR6, UR6, UR5, UR4 ;  /* 0x00000005060672a4 */ /* 0x000fce000f8e0204 */
        /* <DEDUP_REMOVED lines=8> */
[----:B------:R-:W-:Y:S05]  /*da00*/  @!P0 BRA `(.L_x_762) ;  /* 0x0000001400dc8947 */ /* 0x000fea0003800000 */
[----:B------:R-:W1:Y:S01]  /*da10*/  LDC R3, c[0x0][0x280] ;  /* 0x0000a000ff037b82 */ /* 0x000e620000000800 */
[----:B------:R-:W-:Y:S01]  /*da20*/  UIMAD UR11, UR11, 0x50, URZ ;  /* 0x000000500b0b78a4 */ /* 0x000fe2000f8e023f */
[----:B------:R-:W-:-:S06]  /*da30*/  ULDC UR4, c[0x0][0x74c] ;  /* 0x0001d30000047ab9 */ /* 0x000fcc0000000800 */
[----:B------:R-:W2:Y:S01]  /*da40*/  LDC R2, c[0x0][0x290] ;  /* 0x0000a400ff027b82 */ /* 0x000ea20000000800 */
[----:B-1----:R-:W-:-:S05]  /*da50*/  VIADD R4, R3, 0x3f ;  /* 0x0000003f03047836 */ /* 0x002fca0000000000 */
[----:B------:R-:W-:Y:S02]  /*da60*/  SHF.R.S32.HI R5, RZ, 0x1f, R4 ;  /* 0x0000001fff057819 */ /* 0x000fe40000011404 */
[----:B--2---:R-:W-:Y:S02]  /*da70*/  IADD3 R2, -R2, UR11, R3 ;  /* 0x0000000b02027c10 */ /* 0x004fe4000fffe103 */
[----:B------:R-:W-:-:S03]  /*da80*/  LEA.HI R5, R5, R4, RZ, 0x6 ;  /* 0x0000000405057211 */ /* 0x000fc600078f30ff */
[----:B------:R-:W-:Y:S01]  /*da90*/  VIADD R2, R2, -UR4 ;  /* 0x8000000402027c36 */ /* 0x000fe20008000000 */
[----:B------:R-:W-:-:S04]  /*daa0*/  SHF.R.S32.HI R8, RZ, 0x6, R5 ;  /* 0x00000006ff087819 */ /* 0x000fc80000011405 */
[----:B------:R-:W-:-:S04]  /*dab0*/  SHF.R.S32.HI R3, RZ, 0x1f, R2 ;  /* 0x0000001fff037819 */ /* 0x000fc80000011402 */
[----:B------:R-:W-:-:S04]  /*dac0*/  LEA.HI R3, R3, R2, RZ, 0x6 ;  /* 0x0000000203037211 */ /* 0x000fc800078f30ff */
[----:B------:R-:W-:-:S04]  /*dad0*/  SHF.R.S32.HI R3, RZ, 0x6, R3 ;  /* 0x00000006ff037819 */ /* 0x000fc80000011403 */
[----:B------:R-:W-:-:S04]  /*dae0*/  VIMNMX R9, RZ, R3, !PT ;  /* 0x00000003ff097248 */ /* 0x000fc80007fe0100 */
[----:B------:R-:W-:-:S13]  /*daf0*/  ISETP.GT.AND P0, PT, R8, R9, PT ;  /* 0x000000090800720c */ /* 0x000fda0003f04270 */
[----:B------:R-:W-:Y:S05]  /*db00*/  @!P0 BRA `(.L_x_762) ;  /* 0x00000014009c8947 */ /* 0x000fea0003800000 */
[----:B------:R-:W1:Y:S01]  /*db10*/  LDC.64 R2, c[0x0][0x718] ;  /* 0x0001c600ff027b82 */ /* 0x000e620000000a00 */
[----:B------:R-:W-:Y:S01]  /*db20*/  IMAD.U32 R5, RZ, RZ, UR20 ;  /* 0x00000014ff057e24 */ /* 0x000fe2000f8e00ff */
[----:B------:R-:W-:Y:S01]  /*db30*/  ULDC UR4, c[0x0][0x2e8] ;  /* 0x0000ba0000047ab9 */ /* 0x000fe20000000800 */
[----:B------:R-:W-:Y:S01]  /*db40*/  IMAD.U32 R15, RZ, RZ, UR21 ;  /* 0x00000015ff0f7e24 */ /* 0x000fe2000f8e00ff */
[----:B------:R-:W-:Y:S01]  /*db50*/  UISETP.NE.AND UP0, UPT, UR4, 0x1, UPT ;  /* 0x000000010400788c */ /* 0x000fe2000bf05270 */
[----:B------:R-:W-:Y:S01]  /*db60*/  BSSY B1, `(.L_x_762) ;  /* 0x0000161000017945 */ /* 0x000fe20003800000 */
[----:B------:R-:W-:Y:S02]  /*db70*/  SHF.R.S32.HI R5, RZ, 0x1f, R5 ;  /* 0x0000001fff057819 */ /* 0x000fe40000011405 */
[----:B------:R-:W-:Y:S01]  /*db80*/  ELECT P0, URZ, PT ;  /* 0x00000000003f782f */ /* 0x000fe20003800000 */
[----:B------:R-:W2:Y:S01]  /*db90*/  LDC.64 R6, c[0x0][0x730] ;  /* 0x0001cc00ff067b82 */ /* 0x000ea20000000a00 */
[----:B------:R-:W-:Y:S01]  /*dba0*/  SHF.R.S32.HI R15, RZ, 0x1f, R15 ;  /* 0x0000001fff0f7819 */ /* 0x000fe2000001140f */
[----:B------:R-:W-:Y:S01]  /*dbb0*/  UMOV UR12, UR20 ;  /* 0x00000014000c7c82 */ /* 0x000fe20008000000 */
[----:B------:R-:W-:-:S03]  /*dbc0*/  IMAD.MOV.U32 R17, RZ, RZ, RZ ;  /* 0x000000ffff117224 */ /* 0x000fc600078e00ff */
[----:B------:R-:W-:Y:S01]  /*dbd0*/  @UP0 ULDC UR4, c[0x0][0x2ec] ;  /* 0x0000bb0000040ab9 */ /* 0x000fe20000000800 */
[----:B------:R-:W-:Y:S01]  /*dbe0*/  @UP0 ULDC UR6, c[0x0][0x2f0] ;  /* 0x0000bc0000060ab9 */ /* 0x000fe20000000800 */
[----:B------:R-:W-:-:S04]  /*dbf0*/  UIMAD.WIDE.U32 UR4, UR20, UR4, URZ ;  /* 0x00000004140472a5 */ /* 0x000fc8000f8e003f */
[----:B------:R-:W-:Y:S01]  /*dc00*/  @UP0 USHF.R.U32.HI UR12, URZ, UR6, UR5 ;  /* 0x000000063f0c0299 */ /* 0x000fe20008011605 */
[C---:B-1----:R-:W-:Y:S02]  /*dc10*/  IMAD R4, R5.reuse, R2, RZ ;  /* 0x0000000205047224 */ /* 0x042fe400078e02ff */
[----:B--2---:R-:W-:Y:S02]  /*dc20*/  IMAD R12, R5, R6, RZ ;  /* 0x00000006050c7224 */ /* 0x004fe400078e02ff */
[----:B------:R-:W-:Y:S02]  /*dc30*/  IMAD R5, R3, UR20, R4 ;  /* 0x0000001403057c24 */ /* 0x000fe4000f8e0204 */
[----:B------:R-:W-:-:S04]  /*dc40*/  IMAD.WIDE.U32 R2, R2, UR20, RZ ;  /* 0x0000001402027c25 */ /* 0x000fc8000f8e00ff */
[----:B------:R-:W-:Y:S02]  /*dc50*/  IMAD.IADD R3, R3, 0x1, R5 ;  /* 0x0000000103037824 */ /* 0x000fe400078e0205 */
[----:B------:R-:W1:Y:S01]  /*dc60*/  LDC.64 R4, c[0x0][0x720] ;  /* 0x0001c800ff047b82 */ /* 0x000e620000000a00 */
[----:B------:R-:W-:Y:S02]  /*dc70*/  IMAD R11, R7, UR20, R12 ;  /* 0x00000014070b7c24 */ /* 0x000fe4000f8e020c */
[----:B------:R-:W-:-:S04]  /*dc80*/  IMAD.WIDE.U32 R6, R6, UR20, RZ ;  /* 0x0000001406067c25 */ /* 0x000fc8000f8e00ff */
[----:B------:R-:W-:Y:S01]  /*dc90*/  IMAD.IADD R7, R7, 0x1, R11 ;  /* 0x0000000107077824 */ /* 0x000fe200078e020b */
[----:B------:R-:W2:Y:S01]  /*dca0*/  LDC.64 R12, c[0x0][0x738] ;  /* 0x0001ce00ff0c7b82 */ /* 0x000ea20000000a00 */
[----:B-1----:R-:W-:-:S04]  /*dcb0*/  IMAD R14, R15, R4, RZ ;  /* 0x000000040f0e7224 */ /* 0x002fc800078e02ff */
[----:B------:R-:W-:Y:S02]  /*dcc0*/  IMAD R11, R5, UR21, R14 ;  /* 0x00000015050b7c24 */ /* 0x000fe4000f8e020e */
[----:B------:R-:W-:-:S04]  /*dcd0*/  IMAD.WIDE.U32 R4, R4, UR21, R2 ;  /* 0x0000001504047c25 */ /* 0x000fc8000f8e0002 */
        /* <DEDUP_REMOVED lines=13> */
.L_x_780:
        /* <DEDUP_REMOVED lines=10> */
.L_x_765:
[----:B------:R-:W1:Y:S01]  /*de50*/  LDC.64 R12, c[0x0][0x198] ;  /* 0x00006600ff0c7b82 */ /* 0x000e620000000a00 */
        /* <DEDUP_REMOVED lines=14> */
[----:B------:R-:W-:Y:S01]  /*df40*/  VIADD R8, R8, 0xffffffff ;  /* 0xffffffff08087836 */ /* 0x000fe20000000000 */
[----:B------:R-:W-:-:S02]  /*df50*/  UIADD3 UR16, UR8, 0x14100, URZ ;  /* 0x0001410008107890 */ /* 0x000fc4000fffe03f */
[----:B------:R-:W-:Y:S02]  /*df60*/  UIADD3 UR17, UR8, 0x31810, URZ ;  /* 0x0003181008117890 */ /* 0x000fe4000fffe03f */
[----:B------:R-:W-:Y:S01]  /*df70*/  IMAD.U32 R17, RZ, RZ, UR19 ;  /* 0x00000013ff117e24 */ /* 0x000fe2000f8e00ff */
[----:B------:R-:W-:Y:S02]  /*df80*/  UIADD3 UR40, UR8, 0x16100, URZ ;  /* 0x0001610008287890 */ /* 0x000fe4000fffe03f */
[----:B------:R-:W-:Y:S01]  /*df90*/  UIADD3 UR32, UR8, 0x18100, URZ ;  /* 0x0001810008207890 */ /* 0x000fe2000fffe03f */
[----:B-1----:R-:W-:Y:S01]  /*dfa0*/  IMAD.MOV.U32 R11, RZ, RZ, R12 ;  /* 0x000000ffff0b7224 */ /* 0x002fe200078e000c */
[----:B------:R-:W-:Y:S02]  /*dfb0*/  UIADD3 UR24, UR8, 0x1a100, URZ ;  /* 0x0001a10008187890 */ /* 0x000fe4000fffe03f */
[----:B------:R-:W-:Y:S02]  /*dfc0*/  UIADD3 UR30, UR8, 0x2c100, URZ ;  /* 0x0002c100081e7890 */ /* 0x000fe4000fffe03f */
        /* <DEDUP_REMOVED lines=9> */
[----:B------:R-:W-:Y:S01]  /*e060*/  IMAD.X R12, RZ, RZ, R10, P1 ;  /* 0x000000ffff0c7224 */ /* 0x000fe200008e060a */
[----:B------:R-:W-:Y:S01]  /*e070*/  IADD3 R15, P1, R4, UR19, RZ ;  /* 0x00000013040f7c10 */ /* 0x000fe2000ff3e0ff */
[----:B------:R-:W-:Y:S01]  /*e080*/  UMOV UR27, UR19 ;  /* 0x00000013001b7c82 */ /* 0x000fe20008000000 */
[----:B------:R-:W-:Y:S01]  /*e090*/  UMOV UR9, 0x10 ;  /* 0x0000001000097882 */ /* 0x000fe20000000000 */
[----:B------:R-:W-:Y:S01]  /*e0a0*/  UMOV UR31, UR17 ;  /* 0x00000011001f7c82 */ /* 0x000fe20008000000 */
[----:B------:R-:W-:Y:S01]  /*e0b0*/  R2UR UR7, R12 ;  /* 0x000000000c0772ca */ /* 0x000fe200000e0000 */
[----:B------:R-:W-:Y:S01]  /*e0c0*/  UMOV UR13, UR21 ;  /* 0x00000015000d7c82 */ /* 0x000fe20008000000 */
[----:B------:R-:W1:Y:S01]  /*e0d0*/  LDC.64 R12, c[0x0][0x700] ;  /* 0x0001c000ff0c7b82 */ /* 0x000e620000000a00 */
[----:B------:R-:W-:Y:S01]  /*e0e0*/  LEA.HI.X.SX32 R17, R17, R16, 0x1, P1 ;  /* 0x0000001011117211 */ /* 0x000fe200008f0eff */
[----:B------:R-:W-:Y:S01]  /*e0f0*/  UMOV UR10, UR18 ;  /* 0x00000012000a7c82 */ /* 0x000fe20008000000 */
[----:B------:R-:W-:-:S02]  /*e100*/  UIADD3 UR56, UR8, 0x5000, URZ ;  /* 0x0000500008387890 */ /* 0x000fc4000fffe03f */
[----:B------:R-:W-:Y:S01]  /*e110*/  UIADD3 UR48, UR8, 0x7800, URZ ;  /* 0x0000780008307890 */ /* 0x000fe2000fffe03f */
[----:B------:R-:W-:Y:S01]  /*e120*/  UMOV UR58, 0x80 ;  /* 0x00000080003a7882 */ /* 0x000fe20000000000 */
[----:B------:R-:W-:Y:S01]  /*e130*/  UMOV UR59, UR11 ;  /* 0x0000000b003b7c82 */ /* 0x000fe20008000000 */
[----:B------:R-:W-:Y:S01]  /*e140*/  UMOV UR60, UR12 ;  /* 0x0000000c003c7c82 */ /* 0x000fe20008000000 */
[----:B------:R-:W-:Y:S02]  /*e150*/  UMOV UR61, UR21 ;  /* 0x00000015003d7c82 */ /* 0x000fe40008000000 */
[----:B------:R2:W-:Y:S01]  /*e160*/  UTMALDG.4D [UR16], [UR6], desc[UR22] ;  /* 0x00001610060075b4 */ /* 0x0005e20008019000 */
[----:B------:R-:W-:Y:S01]  /*e170*/  UMOV UR50, 0xc0 ;  /* 0x000000c000327882 */ /* 0x000fe20000000000 */
[----:B------:R-:W-:Y:S01]  /*e180*/  UMOV UR51, UR11 ;  /* 0x0000000b00337c82 */ /* 0x000fe20008000000 */
[----:B------:R-:W-:Y:S01]  /*e190*/  UMOV UR52, UR12 ;  /* 0x0000000c00347c82 */ /* 0x000fe20008000000 */
[----:B------:R-:W-:Y:S01]  /*e1a0*/  UMOV UR53, UR21 ;  /* 0x0000001500357c82 */ /* 0x000fe20008000000 */
[----:B------:R3:W-:Y:S01]  /*e1b0*/  UTMALDG.4D [UR40], [UR6], desc[UR22] ;  /* 0x00001628060075b4 */ /* 0x0007e20008019000 */
[C---:B-1----:R-:W-:Y:S01]  /*e1c0*/  LEA R18, P1, R15.reuse, R12, 0x2 ;  /* 0x0000000c0f127211 */ /* 0x042fe200078210ff */
[----:B------:R1:W-:Y:S03]  /*e1d0*/  UTMALDG.4D [UR32], [UR6], desc[UR22] ;  /* 0x00001620060075b4 */ /* 0x0003e60008019000 */
[----:B------:R-:W-:-:S02]  /*e1e0*/  LEA.HI.X R17, R15, R13, R17, 0x2, P1 ;  /* 0x0000000d0f117211 */ /* 0x000fc400008f1411 */
[----:B------:R-:W-:Y:S02]  /*e1f0*/  IADD3 R15, P1, R11, 0x2f0, RZ ;  /* 0x000002f00b0f7810 */ /* 0x000fe40007f3e0ff */
[----:B------:R-:W-:Y:S01]  /*e200*/  R2UR UR4, R18 ;  /* 0x00000000120472ca */ /* 0x000fe200000e0000 */
[----:B------:R-:W-:Y:S01]  /*e210*/  IMAD.MOV.U32 R18, RZ, RZ, 0x14000 ;  /* 0x00014000ff127424 */ /* 0x000fe200078e00ff */
[----:B------:R-:W-:Y:S01]  /*e220*/  R2UR UR5, R17 ;  /* 0x00000000110572ca */ /* 0x000fe200000e0000 */
[----:B------:R4:W-:Y:S01]  /*e230*/  UTMALDG.4D [UR24], [UR6], desc[UR22] ;  /* 0x00001618060075b4 */ /* 0x0009e20008019000 */
[----:B------:R-:W-:Y:S01]  /*e240*/  R2UR UR14, R15 ;  /* 0x000000000f0e72ca */ /* 0x000fe200000e0000 */
[----:B------:R-:W-:Y:S01]  /*e250*/  IMAD.X R15, RZ, RZ, R10, P1 ;  /* 0x000000ffff0f7224 */ /* 0x000fe200008e060a */
[----:B--2---:R-:W-:Y:S01]  /*e260*/  UMOV UR16, 0x0 ;  /* 0x0000000000107882 */ /* 0x004fe20000000000 */
[----:B------:R-:W-:Y:S01]  /*e270*/  UMOV UR17, 0x10000000 ;  /* 0x1000000000117882 */ /* 0x000fe20000000000 */
[----:B------:R-:W-:-:S02]  /*e280*/  IMAD.MOV.U32 R17, RZ, RZ, 0x1 ;  /* 0x00000001ff117424 */ /* 0x000fc400078e00ff */
[----:B------:R-:W-:Y:S02]  /*e290*/  R2UR UR15, R15 ;  /* 0x000000000f0f72ca */ /* 0x000fe400000e0000 */
[----:B------:R-:W-:Y:S01]  /*e2a0*/  IADD3 R15, P1, R11, 0x3f0, RZ ;  /* 0x000003f00b0f7810 */ /* 0x000fe20007f3e0ff */
[----:B---3--:R-:W-:Y:S02]  /*e2b0*/  UIADD3 UR40, UR8, 0xa000, URZ ;  /* 0x0000a00008287890 */ /* 0x008fe4000fffe03f */
[----:B------:R2:W-:Y:S01]  /*e2c0*/  UBLKCP.S.G [UR30], [UR4], UR9 ;  /* 0x0000001e040073ba */ /* 0x0005e20008000209 */
[----:B------:R3:W-:Y:S01]  /*e2d0*/  SYNCS.ARRIVE.TRANS64 RZ, [R7+URZ+0x31800], R18 ;  /* 0x0318001207ff79a7 */ /* 0x0007e2000800003f */
[----:B------:R-:W-:Y:S01]  /*e2e0*/  UMOV UR43, UR11 ;  /* 0x0000000b002b7c82 */ /* 0x000fe20008000000 */
[----:B------:R-:W-:Y:S01]  /*e2f0*/  UMOV UR44, UR12 ;  /* 0x0000000c002c7c82 */ /* 0x000fe20008000000 */
[----:B------:R-:W-:Y:S01]  /*e300*/  UMOV UR42, UR18 ;  /* 0x00000012002a7c82 */ /* 0x000fe20008000000 */
[----:B-1----:R-:W-:Y:S01]  /*e310*/  UIADD3 UR32, UR8, 0xc800, URZ ;  /* 0x0000c80008207890 */ /* 0x002fe2000fffe03f */
[----:B------:R-:W-:Y:S01]  /*e320*/  UMOV UR34, 0x40 ;  /* 0x0000004000227882 */ /* 0x000fe20000000000 */
[----:B------:R-:W-:Y:S01]  /*e330*/  UMOV UR35, UR11 ;  /* 0x0000000b00237c82 */ /* 0x000fe20008000000 */
[----:B------:R-:W-:Y:S01]  /*e340*/  UMOV UR36, UR12 ;  /* 0x0000000c00247c82 */ /* 0x000fe20008000000 */
[----:B----4-:R-:W-:Y:S01]  /*e350*/  R2UR UR6, R15 ;  /* 0x000000000f0672ca */ /* 0x010fe200000e0000 */
[----:B------:R-:W-:Y:S01]  /*e360*/  IMAD.X R15, RZ, RZ, R10, P1 ;  /* 0x000000ffff0f7224 */ /* 0x000fe200008e060a */
[----:B--2---:R-:W-:Y:S01]  /*e370*/  UIADD3 UR9, UR8, 0x31800, URZ ;  /* 0x0003180008097890 */ /* 0x004fe2000fffe03f */
[----:B------:R-:W-:Y:S01]  /*e380*/  ISETP.GE.AND P1, PT, R9, R8, PT ;  /* 0x000000080900720c */ /* 0x000fe20003f26270 */
[----:B------:R-:W-:-:S02]  /*e390*/  UIADD3 UR24, UR8, 0x2800, URZ ;  /* 0x0000280008187890 */ /* 0x000fc4000fffe03f */
[----:B------:R-:W-:Y:S01]  /*e3a0*/  R2UR UR7, R15 ;  /* 0x000000000f0772ca */ /* 0x000fe200000e0000 */
[----:B------:R-:W-:Y:S01]  /*e3b0*/  UMOV UR26, 0x40 ;  /* 0x00000040001a7882 */ /* 0x000fe20000000000 */
[----:B------:R-:W-:Y:S01]  /*e3c0*/  UMOV UR27, UR11 ;  /* 0x0000000b001b7c82 */ /* 0x000fe20008000000 */
[----:B------:R-:W-:Y:S01]  /*e3d0*/  UMOV UR28, UR12 ;  /* 0x0000000c001c7c82 */ /* 0x000fe20008000000 */
[----:B------:R-:W-:Y:S01]  /*e3e0*/  UMOV UR25, UR9 ;  /* 0x0000000900197c82 */ /* 0x000fe20008000000 */
[----:B------:R1:W-:Y:S01]  /*e3f0*/  UTMALDG.4D [UR8], [UR14], desc[UR16] ;  /* 0x000010080e0075b4 */ /* 0x0003e20008019000 */
[----:B------:R-:W-:Y:S01]  /*e400*/  UMOV UR57, UR9 ;  /* 0x0000000900397c82 */ /* 0x000fe20008000000 */
[----:B------:R-:W-:Y:S01]  /*e410*/  UMOV UR49, UR9 ;  /* 0x0000000900317c82 */ /* 0x000fe20008000000 */
[----:B------:R-:W-:Y:S01]  /*e420*/  UMOV UR41, UR9 ;  /* 0x0000000900297c82 */ /* 0x000fe20008000000 */
[----:B------:R-:W-:Y:S01]  /*e430*/  UMOV UR33, UR9 ;  /* 0x0000000900217c82 */ /* 0x000fe20008000000 */
[----:B------:R-:W-:Y:S01]  /*e440*/  IMAD.MOV.U32 R15, RZ, RZ, 0x1 ;  /* 0x00000001ff0f7424 */ /* 0x000fe200078e00ff */
[----:B------:R2:W-:Y:S01]  /*e450*/  UTMALDG.4D [UR24], [UR14], desc[UR16] ;  /* 0x000010180e0075b4 */ /* 0x0005e20008019000 */
        /* <DEDUP_REMOVED lines=11> */
[----:B------:R-:W1:Y:S01]  /*e510*/  S2R R19, SR_TID.X ;  /* 0x0000000000137919 */ /* 0x000e620000002100 */
[----:B------:R-:W2:Y:S01]  /*e520*/  LDC.64 R10, c[0x0][0x728] ;  /* 0x0001ca00ff0a7b82 */ /* 0x000ea20000000a00 */
[----:B------:R-:W-:Y:S01]  /*e530*/  UIADD3 UR4, UR19, 0x40, URZ ;  /* 0x0000004013047890 */ /* 0x000fe2000fffe03f */
[----:B------:R-:W-:Y:S02]  /*e540*/  IMAD.MOV.U32 R15, RZ, RZ, 0x1 ;  /* 0x00000001ff0f7424 */ /* 0x000fe400078e00ff */
[----:B------:R-:W-:-:S03]  /*e550*/  IMAD.MOV.U32 R14, RZ, RZ, 0x1 ;  /* 0x00000001ff0e7424 */ /* 0x000fc600078e00ff */
[----:B------:R-:W-:Y:S01]  /*e560*/  IMAD.U32 R5, RZ, RZ, UR4 ;  /* 0x00000004ff057e24 */ /* 0x000fe2000f8e00ff */
[----:B------:R-:W-:Y:S01]  /*e570*/  IADD3 R4, P1, R4, UR4, RZ ;  /* 0x0000000404047c10 */ /* 0x000fe2000ff3e0ff */
[----:B------:R-:W-:-:S03]  /*e580*/  IMAD.U32 R18, RZ, RZ, UR4 ;  /* 0x00000004ff127e24 */ /* 0x000fc6000f8e00ff */
[----:B------:R-:W-:Y:S02]  /*e590*/  LEA.HI.X.SX32 R16, R5, R16, 0x1, P1 ;  /* 0x0000001005107211 */ /* 0x000fe400008f0eff */
[----:B------:R-:W-:-:S04]  /*e5a0*/  LEA R12, P1, R4, R12, 0x2 ;  /* 0x0000000c040c7211 */ /* 0x000fc800078210ff */
[----:B------:R-:W-:Y:S01]  /*e5b0*/  LEA.HI.X R13, R4, R13, R16, 0x2, P1 ;  /* 0x0000000d040d7211 */ /* 0x000fe200008f1410 */
[----:B------:R-:W-:Y:S01]  /*e5c0*/  IMAD.MOV.U32 R16, RZ, RZ, RZ ;  /* 0x000000ffff107224 */ /* 0x000fe200078e00ff */
[----:B------:R-:W-:-:S04]  /*e5d0*/  IADD3 R5, P1, R2, UR19, RZ ;  /* 0x0000001302057c10 */ /* 0x000fc8000ff3e0ff */
[----:B--2---:R-:W-:Y:S01]  /*e5e0*/  LEA R4, P2, R5, R10, 0x2 ;  /* 0x0000000a05047211 */ /* 0x004fe200078410ff */
[----:B------:R-:W-:-:S05]  /*e5f0*/  IMAD.X R10, RZ, RZ, R6, P1 ;  /* 0x000000ffff0a7224 */ /* 0x000fca00008e0606 */
[----:B------:R-:W-:Y:S02]  /*e600*/  LEA.HI.X R5, R5, R11, R10, 0x2, P2 ;  /* 0x0000000b05057211 */ /* 0x000fe400010f140a */
[----:B-1----:R-:W-:-:S07]  /*e610*/  LOP3.LUT R17, R19, 0x1f, RZ, 0xc0, !PT ;  /* 0x0000001f13117812 */ /* 0x002fce00078ec0ff */
.L_x_771:
[----:B------:R-:W-:-:S04]  /*e620*/  SHF.L.U32 R10, R15, 0x1f, RZ ;  /* 0x0000001f0f0a7819 */ /* 0x000fc800000006ff */
[----:B------:R-:W1:Y:S02]  /*e630*/  SYNCS.PHASECHK.TRANS64.TRYWAIT P1, [R7+URZ+0x31838], R10 ;  /* 0x0318380a070075a7 */ /* 0x000e64000802017f */
[----:B-1---5:R-:W-:Y:S05]  /*e640*/  @!P1 BRA `(.L_x_767) ;  /* 0x0000000c00a49947 */ /* 0x022fea0003800000 */
.L_x_781:
[----:B------:R-:W-:Y:S05]  /*e650*/  @P0 BRA `(.L_x_768) ;  /* 0x0000000000140947 */ /* 0x000fea0003800000 */
[----:B------:R-:W-:Y:S01]  /*e660*/  ISETP.NE.AND P1, PT, R17, RZ, PT ;  /* 0x000000ff1100720c */ /* 0x000fe20003f25270 */
[----:B-1----:R-:W-:-:S04]  /*e670*/  IMAD.MOV.U32 R10, RZ, RZ, 0x8100 ;  /* 0x00008100ff0a7424 */ /* 0x002fc800078e00ff */
[----:B------:R2:W-:Y:S08]  /*e680*/  SYNCS.ARRIVE.TRANS64 RZ, [R7+URZ+0x31830], R10 ;  /* 0x0318300a07ff79a7 */ /* 0x0005f0000800003f */
[----:B------:R-:W-:Y:S05]  /*e690*/  @!P1 BRA `(.L_x_768) ;  /* 0x0000000000049947 */ /* 0x000fea0003800000 */
[----:B------:R-:W-:Y:S01]  /*e6a0*/  BPT.TRAP 0x1 ;  /* 0x000000040000795c */ /* 0x000fe20000300000 */
.L_x_768:
[----:B------:R3:W-:Y:S01]  /*e6b0*/  STL.64 [R1+0x10], R2 ;  /* 0x0000100201007387 */ /* 0x0007e20000100a00 */
[----:B------:R-:W-:Y:S01]  /*e6c0*/  R2UR UR19, R18 ;  /* 0x00000000121372ca */ /* 0x000fe200000e0000 */
[----:B------:R-:W-:Y:S01]  /*e6d0*/  VIADD R16, R16, 0x1 ;  /* 0x0000000110107836 */ /* 0x000fe20000000000 */
        /* <DEDUP_REMOVED lines=8> */
[----:B------:R-:W-:Y:S01]  /*e760*/  UIADD3 UR19, UR19, -0x40, URZ ;  /* 0xffffffc013137890 */ /* 0x000fe2000fffe03f */
[----:B------:R-:W-:Y:S01]  /*e770*/  ISETP.NE.AND P1, PT, R16, 0x2, PT ;  /* 0x000000021000780c */ /* 0x000fe20003f25270 */
[----:B------:R-:W-:Y:S01]  /*e780*/  UMOV UR8, 0x0 ;  /* 0x0000000000087882 */ /* 0x000fe20000000000 */
[----:B------:R-:W-:Y:S01]  /*e790*/  UMOV UR9, 0x14f00000 ;  /* 0x14f0000000097882 */ /* 0x000fe20000000000 */
[----:B------:R-:W-:Y:S01]  /*e7a0*/  R2UR UR7, R19 ;  /* 0x00000000130772ca */ /* 0x000fe200000e0000 */
[----:B------:R-:W-:Y:S01]  /*e7b0*/  UMOV UR18, URZ ;  /* 0x0000003f00127c82 */ /* 0x000fe20008000000 */
[----:B------:R-:W-:Y:S01]  /*e7c0*/  R2UR UR4, R4 ;  /* 0x00000000040472ca */ /* 0x000fe200000e0000 */
[----:B------:R-:W-:Y:S01]  /*e7d0*/  UMOV UR34, 0x40 ;  /* 0x0000004000227882 */ /* 0x000fe20000000000 */
[----:B------:R-:W-:Y:S01]  /*e7e0*/  R2UR UR5, R5 ;  /* 0x00000000050572ca */ /* 0x000fe200000e0000 */
[----:B------:R-:W-:Y:S01]  /*e7f0*/  UMOV UR36, UR20 ;  /* 0x0000001400247c82 */ /* 0x000fe20008000000 */
[----:B------:R-:W-:Y:S01]  /*e800*/  SEL R19, RZ, 0x1, P1 ;  /* 0x00000001ff137807 */ /* 0x000fe20000800000 */
[----:B------:R-:W-:Y:S01]  /*e810*/  UIADD3 UR16, UR14, 0x24100, URZ ;  /* 0x000241000e107890 */ /* 0x000fe2000fffe03f */
[----:B------:R-:W-:Y:S01]  /*e820*/  SEL R16, R16, RZ, P1 ;  /* 0x000000ff10107207 */ /* 0x000fe20000800000 */
[----:B------:R-:W-:Y:S01]  /*e830*/  UIADD3 UR17, UR14, 0x31830, URZ ;  /* 0x000318300e117890 */ /* 0x000fe2000fffe03f */
[----:B------:R-:W-:Y:S01]  /*e840*/  LOP3.LUT R14, R14, R19, RZ, 0x3c, !PT ;  /* 0x000000130e0e7212 */ /* 0x000fe200078e3cff */
[----:B------:R-:W-:Y:S01]  /*e850*/  UIADD3 UR32, UR14, 0x26100, URZ ;  /* 0x000261000e207890 */ /* 0x000fe2000fffe03f */
[----:B------:R-:W-:Y:S01]  /*e860*/  ISETP.NE.AND P2, PT, R21, RZ, PT ;  /* 0x000000ff1500720c */ /* 0x000fe20003f45270 */
[----:B------:R-:W-:Y:S01]  /*e870*/  UIADD3 UR24, UR14, 0x28100, URZ ;  /* 0x000281000e187890 */ /* 0x000fe2000fffe03f */
[----:B------:R-:W-:Y:S01]  /*e880*/  IMAD R19, R16, 0x8, R7 ;  /* 0x0000000810137824 */ /* 0x000fe200078e0207 */
        /* <DEDUP_REMOVED lines=9> */
[----:B------:R-:W-:Y:S01]  /*e920*/  SHF.L.U32 R20, R14, 0x1f, RZ ;  /* 0x0000001f0e147819 */ /* 0x000fe200000006ff */
[----:B------:R-:W-:Y:S01]  /*e930*/  UMOV UR10, 0x10 ;  /* 0x00000010000a7882 */ /* 0x000fe20000000000 */
[----:B------:R1:W-:Y:S01]  /*e940*/  UTMALDG.4D [UR32], [UR6], desc[UR8] ;  /* 0x00000820060075b4 */ /* 0x0003e20008019000 */
        /* <DEDUP_REMOVED lines=9> */
.L_x_783:
[----:B------:R-:W-:Y:S01]  /*e9e0*/  LOP3.LUT R15, R15, 0x1, RZ, 0x3c, !PT ;  /* 0x000000010f0f7812 */ /* 0x000fe200078e3cff */
[----:B------:R-:W-:Y:S06]  /*e9f0*/  @P2 BRA `(.L_x_770) ;  /* 0x0000000000142947 */ /* 0x000fec0003800000 */
[----:B------:R-:W-:Y:S01]  /*ea00*/  ISETP.NE.AND P1, PT, R17, RZ, PT ;  /* 0x000000ff1100720c */ /* 0x000fe20003f25270 */
[----:B-1----:R-:W-:-:S04]  /*ea10*/  IMAD.MOV.U32 R20, RZ, RZ, 0x8100 ;  /* 0x00008100ff147424 */ /* 0x002fc800078e00ff */
[----:B------:R2:W-:Y:S08]  /*ea20*/  SYNCS.ARRIVE.TRANS64 RZ, [R19+URZ+0x31810], R20 ;  /* 0x0318101413ff79a7 */ /* 0x0005f0000800003f */
[----:B------:R-:W-:Y:S05]  /*ea30*/  @!P1 BRA `(.L_x_770) ;  /* 0x0000000000049947 */ /* 0x000fea0003800000 */
[----:B------:R-:W-:Y:S01]  /*ea40*/  BPT.TRAP 0x1 ;  /* 0x000000040000795c */ /* 0x000fe20000300000 */
.L_x_770:
[----:B------:R-:W-:Y:S01]  /*ea50*/  R2UR UR41, R19 ;  /* 0x00000000132972ca */ /* 0x000fe200000e0000 */
        /* <DEDUP_REMOVED lines=51> */
.L_x_766:
[----:B------:R-:W-:-:S04]  /*ed90*/  SHF.L.U32 R4, R15, 0x1f, RZ ;  /* 0x0000001f0f047819 */ /* 0x000fc800000006ff */
[----:B------:R-:W1:Y:S02]  /*eda0*/  SYNCS.PHASECHK.TRANS64.TRYWAIT P1, [R7+URZ+0x31838], R4 ;  /* 0x03183804070075a7 */ /* 0x000e64000802017f */
[----:B-1----:R-:W-:Y:S05]  /*edb0*/  @!P1 BRA `(.L_x_772) ;  /* 0x0000000400f49947 */ /* 0x002fea0003800000 */
.L_x_784:
[----:B------:R-:W-:Y:S05]  /*edc0*/  @P0 BRA `(.L_x_773) ;  /* 0x0000000000180947 */ /* 0x000fea0003800000 */
[----:B------:R-:W2:Y:S01]  /*edd0*/  S2R R5, SR_TID.X ;  /* 0x0000000000057919 */ /* 0x000ea20000002100 */
[----:B-1----:R-:W-:-:S04]  /*ede0*/  IMAD.MOV.U32 R4, RZ, RZ, 0x8100 ;  /* 0x00008100ff047424 */ /* 0x002fc800078e00ff */
[----:B------:R3:W-:Y:S01]  /*edf0*/  SYNCS.ARRIVE.TRANS64 RZ, [R7+URZ+0x31830], R4 ;  /* 0x0318300407ff79a7 */ /* 0x0007e2000800003f */
[----:B--2---:R-:W-:-:S13]  /*ee00*/  LOP3.LUT P0, RZ, R5, 0x1f, RZ, 0xc0, !PT ;  /* 0x0000001f05ff7812 */ /* 0x004fda000780c0ff */
[----:B---3--:R-:W-:Y:S05]  /*ee10*/  @!P0 BRA `(.L_x_773) ;  /* 0x0000000000048947 */ /* 0x008fea0003800000 */
[----:B------:R-:W-:Y:S01]  /*ee20*/  BPT.TRAP 0x1 ;  /* 0x000000040000795c */ /* 0x000fe20000300000 */
.L_x_773:
[----:B------:R-:W-:Y:S01]  /*ee30*/  R2UR UR43, R9 ;  /* 0x00000000092b72ca */ /* 0x000fe200000e0000 */
[----:B-1----:R-:W1:Y:S01]  /*ee40*/  LDC.64 R4, c[0x0][0x728] ;  /* 0x0001ca00ff047b82 */ /* 0x002e620000000a00 */
[----:B------:R-:W-:Y:S01]  /*ee50*/  R2UR UR8, R7 ;  /* 0x00000000070872ca */ /* 0x000fe200000e0000 */
[----:B------:R-:W-:Y:S01]  /*ee60*/  UMOV UR6, 0x0 ;  /* 0x0000000000067882 */ /* 0x000fe20000000000 */
[----:B------:R-:W-:Y:S01]  /*ee70*/  UMOV UR7, 0x14f00000 ;  /* 0x14f0000000077882 */ /* 0x000fe20000000000 */
[----:B------:R-:W-:Y:S01]  /*ee80*/  UMOV UR42, URZ ;  /* 0x0000003f002a7c82 */ /* 0x000fe20008000000 */
[----:B------:R-:W-:Y:S01]  /*ee90*/  UMOV UR44, UR20 ;  /* 0x00000014002c7c82 */ /* 0x000fe20008000000 */
[----:B------:R-:W-:Y:S01]  /*eea0*/  UMOV UR45, UR21 ;  /* 0x00000015002d7c82 */ /* 0x000fe20008000000 */
[----:B------:R-:W-:Y:S01]  /*eeb0*/  UMOV UR34, 0x40 ;  /* 0x0000004000227882 */ /* 0x000fe20000000000 */
[----:B------:R-:W-:Y:S01]  /*eec0*/  UMOV UR36, UR20 ;  /* 0x0000001400247c82 */ /* 0x000fe20008000000 */
[----:B------:R-:W-:Y:S01]  /*eed0*/  UMOV UR37, UR21 ;  /* 0x0000001500257c82 */ /* 0x000fe20008000000 */
[----:B------:R-:W-:Y:S01]  /*eee0*/  UMOV UR26, 0x80 ;  /* 0x00000080001a7882 */ /* 0x000fe20000000000 */
[----:B------:R-:W-:Y:S01]  /*eef0*/  UMOV UR28, UR20 ;  /* 0x00000014001c7c82 */ /* 0x000fe20008000000 */
[----:B------:R-:W-:-:S02]  /*ef00*/  USHF.L.U32 UR43, UR43, 0x6, URZ ;  /* 0x000000062b2b7899 */ /* 0x000fc4000800063f */
[----:B------:R-:W-:Y:S02]  /*ef10*/  UIADD3 UR40, UR8, 0x24100, URZ ;  /* 0x0002410008287890 */ /* 0x000fe4000fffe03f */
[----:B------:R-:W-:Y:S02]  /*ef20*/  UIADD3 UR41, UR8, 0x31830, URZ ;  /* 0x0003183008297890 */ /* 0x000fe4000fffe03f */
[----:B-----5:R-:W-:Y:S01]  /*ef30*/  IMAD.U32 R3, RZ, RZ, UR43 ;  /* 0x0000002bff037e24 */ /* 0x020fe2000f8e00ff */
[----:B------:R-:W-:Y:S01]  /*ef40*/  IADD3 R2, P0, R2, UR43, RZ ;  /* 0x0000002b02027c10 */ /* 0x000fe2000ff1e0ff */
[----:B------:R-:W-:Y:S02]  /*ef50*/  UIADD3 UR32, UR8, 0x26100, URZ ;  /* 0x0002610008207890 */ /* 0x000fe4000fffe03f */
[----:B------:R-:W-:Y:S01]  /*ef60*/  UIADD3 UR24, UR8, 0x28100, URZ ;  /* 0x0002810008187890 */ /* 0x000fe2000fffe03f */
[----:B------:R-:W-:Y:S01]  /*ef70*/  LEA.HI.X.SX32 R6, R3, R6, 0x1, P0 ;  /* 0x0000000603067211 */ /* 0x000fe200000f0eff */
[----:B------:R-:W-:Y:S01]  /*ef80*/  UIADD3 UR16, UR8, 0x2a100, URZ ;  /* 0x0002a10008107890 */ /* 0x000fe2000fffe03f */
[----:B-1----:R-:W-:Y:S01]  /*ef90*/  LEA R4, P0, R2, R4, 0x2 ;  /* 0x0000000402047211 */ /* 0x002fe200078010ff */
[----:B------:R-:W-:Y:S01]  /*efa0*/  UIADD3 UR8, UR8, 0x2c300, URZ ;  /* 0x0002c30008087890 */ /* 0x000fe2000fffe03f */
[----:B------:R-:W-:-:S02]  /*efb0*/  UMOV UR33, UR41 ;  /* 0x0000002900217c82 */ /* 0x000fc40008000000 */
        /* <DEDUP_REMOVED lines=27> */
.L_x_763:
[----:B------:R-:W-:Y:S05]  /*f170*/  BSYNC B1 ;  /* 0x0000000000017941 */ /* 0x000fea0003800000 */
.L_x_762:
[----:B------:R-:W-:-:S03]  /*f180*/  UMOV UR4, 0xffffffff ;  /* 0xffffffff00047882 */ /* 0x000fc60000000000 */
[----:B------:R-:W-:Y:S05]  /*f190*/  BRA.DIV UR4, `(.L_x_774) ;  /* 0x0000000604107947 */ /* 0x000fea000b800000 */
[----:B------:R-:W-:-:S13]  /*f1a0*/  ELECT P6, URZ, PT ;  /* 0x00000000003f782f */ /* 0x000fda00038c0000 */
.L_x_787:
[----:B------:R-:W-:Y:S05]  /*f1b0*/  @!P6 BRA `(.L_x_759) ;  /* 0x000000000070e947 */ /* 0x000fea0003800000 */
[----:B------:R-:W-:-:S04]  /*f1c0*/  LOP3.LUT R0, R0, 0x2, RZ, 0xfc, !PT ;  /* 0x0000000200007812 */ /* 0x000fc800078efcff */
[----:B------:R-:W-:-:S13]  /*f1d0*/  ISETP.NE.AND P1, PT, R0, 0x3, PT ;  /* 0x000000030000780c */ /* 0x000fda0003f25270 */
[----:B------:R-:W-:Y:S05]  /*f1e0*/  @!P1 BRA `(.L_x_775) ;  /* 0x0000000000049947 */ /* 0x000fea0003800000 */
[----:B------:R-:W-:Y:S01]  /*f1f0*/  BPT.TRAP 0x1 ;  /* 0x000000040000795c */ /* 0x000fe20000300000 */
.L_x_775:
[----:B------:R-:W1:Y:S01]  /*f200*/  S2R R3, SR_CgaCtaId ;  /* 0x0000000000037919 */ /* 0x000e620000008800 */
[----:B------:R-:W-:Y:S02]  /*f210*/  MOV R0, 0x400 ;  /* 0x0000040000007802 */ /* 0x000fe40000000f00 */
[----:B------:R-:W-:Y:S02]  /*f220*/  SHF.L.U32 R2, R10, 0x1f, RZ ;  /* 0x0000001f0a027819 */ /* 0x000fe400000006ff */
[----:B-1----:R-:W-:-:S05]  /*f230*/  LEA R5, R3, R0, 0x18 ;  /* 0x0000000003057211 */ /* 0x002fca00078ec0ff */
[----:B------:R-:W-:-:S04]  /*f240*/  VIADD R0, R5, 0x31820 ;  /* 0x0003182005007836 */ /* 0x000fc80000000000 */
[----:B------:R-:W-:-:S04]  /*f250*/  IMAD R3, R17, 0x8, R0 ;  /* 0x0000000811037824 */ /* 0x000fc800078e0200 */
[----:B------:R-:W1:Y:S02]  /*f260*/  SYNCS.PHASECHK.TRANS64.TRYWAIT P0, [R3+URZ], R2 ;  /* 0x00000002030075a7 */ /* 0x000e64000800017f */
[----:B-1----:R-:W-:Y:S05]  /*f270*/  @!P0 BRA `(.L_x_776) ;  /* 0x0000000000f88947 */ /* 0x002fea0003800000 */
.L_x_788:
        /* <DEDUP_REMOVED lines=9> */
.L_x_789:
[----:B------:R-:W-:Y:S05]  /*f310*/  @!P1 BRA `(.L_x_778) ;  /* 0x0000000000049947 */ /* 0x000fea0003800000 */
[----:B------:R-:W-:Y:S01]  /*f320*/  BPT.TRAP 0x1 ;  /* 0x000000040000795c */ /* 0x000fe20000300000 */
.L_x_778:
[----:B------:R-:W-:-:S07]  /*f330*/  SHF.L.U32 R6, R6, 0x1f, RZ ;  /* 0x0000001f06067819 */ /* 0x000fce00000006ff */
.L_x_779:
[----:B--2---:R2:W3:Y:S02]  /*f340*/  SYNCS.PHASECHK.TRANS64.TRYWAIT P0, [R5+URZ+0x31838], R6 ;  /* 0x03183806050075a7 */ /* 0x0044e4000800017f */
[----:B---3--:R-:W-:Y:S05]  /*f350*/  @!P0 NANOSLEEP.SYNCS 0x989680 ;  /* 0x009896800000895d */ /* 0x008fea0003900000 */
[----:B------:R-:W3:Y:S02]  /*f360*/  @!P0 SYNCS.PHASECHK.TRANS64 P0, [R5+URZ+0x31838], R6 ;  /* 0x03183806050085a7 */ /* 0x000ee4000800007f */
[----:B---3--:R-:W-:Y:S05]  /*f370*/  @!P0 BRA `(.L_x_779) ;  /* 0xfffffffc00f08947 */ /* 0x008fea000383ffff */
.L_x_759:
[----:B------:R-:W-:Y:S05]  /*f380*/  BSYNC B0 ;  /* 0x0000000000007941 */ /* 0x000fea0003800000 */
.L_x_758:
[----:B------:R-:W-:Y:S05]  /*f390*/  EXIT ;  /* 0x000000000000794d */ /* 0x000fea0003800000 */
.L_x_699:
[----:B-1----:R1:W2:Y:S02]  /*f3a0*/  SYNCS.PHASECHK.TRANS64.TRYWAIT P0, [R17+URZ+0x31800], R10 ;  /* 0x0318000a110075a7 */ /* 0x0022a4000800017f */
[----:B--2---:R-:W-:Y:S05]  /*f3b0*/  @!P0 NANOSLEEP.SYNCS 0x989680 ;  /* 0x009896800000895d */ /* 0x004fea0003900000 */
[----:B------:R-:W2:Y:S02]  /*f3c0*/  @!P0 SYNCS.PHASECHK.TRANS64 P0, [R17+URZ+0x31800], R10 ;  /* 0x0318000a110085a7 */ /* 0x000ea4000800007f */
[----:B--2---:R-:W-:Y:S05]  /*f3d0*/  @!P0 BRA `(.L_x_699) ;  /* 0xfffffffc00f08947 */ /* 0x004fea000383ffff */
[----:B------:R-:W-:Y:S05]  /*f3e0*/  BRA `(.L_x_698) ;  /* 0xffffff1c000c7947 */ /* 0x000fea000383ffff */
.L_x_703:
[----:B--2---:R2:W3:Y:S02]  /*f3f0*/  SYNCS.PHASECHK.TRANS64.TRYWAIT P1, [R16+URZ+0x31810], R7 ;  /* 0x03181007100075a7 */ /* 0x0044e4000802017f */
[----:B---3--:R-:W-:Y:S05]  /*f400*/  @!P1 NANOSLEEP.SYNCS 0x989680 ;  /* 0x009896800000995d */ /* 0x008fea0003900000 */
[----:B------:R-:W3:Y:S02]  /*f410*/  @!P1 SYNCS.PHASECHK.TRANS64 P1, [R16+URZ+0x31810], R7 ;  /* 0x03181007100095a7 */ /* 0x000ee4000802007f */
[----:B---3--:R-:W-:Y:S05]  /*f420*/  @!P1 BRA `(.L_x_703) ;  /* 0xfffffffc00f09947 */ /* 0x008fea000383ffff */
[----:B------:R-:W-:Y:S05]  /*f430*/  BRA `(.L_x_702) ;  /* 0xffffff2400547947 */ /* 0x000fea000383ffff */
.L_x_707:
[----:B----4-:R4:W1:Y:S02]  /*f440*/  SYNCS.PHASECHK.TRANS64.TRYWAIT P1, [R17+URZ+0x31830], R6 ;  /* 0x03183006110075a7 */ /* 0x010864000802017f */
[----:B-1----:R-:W-:Y:S05]  /*f450*/  @!P1 NANOSLEEP.SYNCS 0x989680 ;  /* 0x009896800000995d */ /* 0x002fea0003900000 */
[----:B------:R-:W1:Y:S02]  /*f460*/  @!P1 SYNCS.PHASECHK.TRANS64 P1, [R17+URZ+0x31830], R6 ;  /* 0x03183006110095a7 */ /* 0x000e64000802007f */
[----:B-1----:R-:W-:Y:S05]  /*f470*/  @!P1 BRA `(.L_x_707) ;  /* 0xfffffffc00f09947 */ /* 0x002fea000383ffff */
[----:B------:R-:W-:Y:S05]  /*f480*/  BRA `(.L_x_706) ;  /* 0xffffff4800ac7947 */ /* 0x000fea000383ffff */
.L_x_764:
[----:B-1----:R1:W2:Y:S02]  /*f490*/  SYNCS.PHASECHK.TRANS64.TRYWAIT P1, [R7+URZ+0x31820], R6 ;  /* 0x03182006070075a7 */ /* 0x0022a4000802017f */
[----:B--2---:R-:W-:Y:S05]  /*f4a0*/  @!P1 NANOSLEEP.SYNCS 0x989680 ;  /* 0x009896800000995d */ /* 0x004fea0003900000 */
[----:B------:R-:W2:Y:S02]  /*f4b0*/  @!P1 SYNCS.PHASECHK.TRANS64 P1, [R7+URZ+0x31820], R6 ;  /* 0x03182006070095a7 */ /* 0x000ea4000802007f */
[----:B--2---:R-:W-:Y:S05]  /*f4c0*/  @!P1 BRA `(.L_x_764) ;  /* 0xfffffffc00f09947 */ /* 0x004fea000383ffff */
[----:B------:R-:W-:Y:S05]  /*f4d0*/  BRA `(.L_x_780) ;  /* 0xffffffe800347947 */ /* 0x000fea000383ffff */
.L_x_767:
[----:B-1----:R1:W2:Y:S02]  /*f4e0*/  SYNCS.PHASECHK.TRANS64.TRYWAIT P1, [R7+URZ+0x31838], R10 ;  /* 0x0318380a070075a7 */ /* 0x0022a4000802017f */
[----:B--2---:R-:W-:Y:S05]  /*f4f0*/  @!P1 NANOSLEEP.SYNCS 0x989680 ;  /* 0x009896800000995d */ /* 0x004fea0003900000 */
[----:B------:R-:W2:Y:S02]  /*f500*/  @!P1 SYNCS.PHASECHK.TRANS64 P1, [R7+URZ+0x31838], R10 ;  /* 0x0318380a070095a7 */ /* 0x000ea4000802007f */
[----:B--2---:R-:W-:Y:S05]  /*f510*/  @!P1 BRA `(.L_x_767) ;  /* 0xfffffffc00f09947 */ /* 0x004fea000383ffff */
[----:B------:R-:W-:Y:S05]  /*f520*/  BRA `(.L_x_781) ;  /* 0xfffffff000487947 */ /* 0x000fea000383ffff */
.L_x_769:
[----:B------:R-:W-:-:S07]  /*f530*/  SHF.L.U32 R20, R14, 0x1f, RZ ;  /* 0x0000001f0e147819 */ /* 0x000fce00000006ff */
.L_x_782:
[----:B-1----:R1:W2:Y:S02]  /*f540*/  SYNCS.PHASECHK.TRANS64.TRYWAIT P1, [R19+URZ+0x31820], R20 ;  /* 0x03182014130075a7 */ /* 0x0022a4000802017f */
[----:B--2---:R-:W-:Y:S05]  /*f550*/  @!P1 NANOSLEEP.SYNCS 0x989680 ;  /* 0x009896800000995d */ /* 0x004fea0003900000 */
[----:B------:R-:W2:Y:S02]  /*f560*/  @!P1 SYNCS.PHASECHK.TRANS64 P1, [R19+URZ+0x31820], R20 ;  /* 0x03182014130095a7 */ /* 0x000ea4000802007f */
[----:B--2---:R-:W-:Y:S05]  /*f570*/  @!P1 BRA `(.L_x_782) ;  /* 0xfffffffc00f09947 */ /* 0x004fea000383ffff */
[----:B------:R-:W-:Y:S05]  /*f580*/  BRA `(.L_x_783) ;  /* 0xfffffff400147947 */ /* 0x000fea000383ffff */
.L_x_772:
[----:B-1----:R1:W2:Y:S02]  /*f590*/  SYNCS.PHASECHK.TRANS64.TRYWAIT P1, [R7+URZ+0x31838], R4 ;  /* 0x03183804070075a7 */ /* 0x0022a4000802017f */
[----:B--2---:R-:W-:Y:S05]  /*f5a0*/  @!P1 NANOSLEEP.SYNCS 0x989680 ;  /* 0x009896800000995d */ /* 0x004fea0003900000 */
[----:B------:R-:W2:Y:S02]  /*f5b0*/  @!P1 SYNCS.PHASECHK.TRANS64 P1, [R7+URZ+0x31838], R4 ;  /* 0x03183804070095a7 */ /* 0x000ea4000802007f */
[----:B--2---:R-:W-:Y:S05]  /*f5c0*/  @!P1 BRA `(.L_x_772) ;  /* 0xfffffffc00f09947 */ /* 0x004fea000383ffff */
[----:B------:R-:W-:Y:S05]  /*f5d0*/  BRA `(.L_x_784) ;  /* 0xfffffff400f87947 */ /* 0x000fea000383ffff */
.L_x_774:
[----:B------:R-:W-:Y:S01]  /*f5e0*/  BSSY B1, `(.L_x_785) ;  /* 0x0000006000017945 */ /* 0x000fe20003800000 */
[----:B------:R-:W-:-:S07]  /*f5f0*/  IMAD.MOV.U32 R15, RZ, RZ, -0x1 ;  /* 0xffffffffff0f7424 */ /* 0x000fce00078e00ff */
[----:B------:R-:W-:Y:S05]  /*f600*/  WARPSYNC.COLLECTIVE R15, `(.L_x_786) ;  /* 0x000000000f0c7348 */ /* 0x000fea0003c00000 */
[----:B------:R-:W-:Y:S02]  /*f610*/  ELECT P6, UR62, PT ;  /* 0x00000000003e782f */ /* 0x000fe400038c0000 */
[----:B------:R-:W-:Y:S01]  /*f620*/  MOV R14, UR62 ;  /* 0x0000003e000e7c02 */ /* 0x000fe20008000f00 */
[----:B------:R-:W-:Y:S10]  /*f630*/  ENDCOLLECTIVE ;  /* 0x000000000000791b */ /* 0x000ff40003800000 */
.L_x_786:
[----:B------:R-:W-:Y:S05]  /*f640*/  BSYNC B1 ;  /* 0x0000000000017941 */ /* 0x000fea0003800000 */
.L_x_785:
[----:B------:R-:W-:Y:S05]  /*f650*/  BRA `(.L_x_787) ;  /* 0xfffffff800d47947 */ /* 0x000fea000383ffff */
.L_x_776:
[----:B-1----:R1:W2:Y:S02]  /*f660*/  SYNCS.PHASECHK.TRANS64.TRYWAIT P0, [R3+URZ], R2 ;  /* 0x00000002030075a7 */ /* 0x0022a4000800017f */
[----:B--2---:R-:W-:Y:S05]  /*f670*/  @!P0 NANOSLEEP.SYNCS 0x989680 ;  /* 0x009896800000895d */ /* 0x004fea0003900000 */
[----:B------:R-:W2:Y:S02]  /*f680*/  @!P0 SYNCS.PHASECHK.TRANS64 P0, [R3+URZ], R2 ;  /* 0x00000002030085a7 */ /* 0x000ea4000800007f */
[----:B--2---:R-:W-:Y:S05]  /*f690*/  @!P0 BRA `(.L_x_776) ;  /* 0xfffffffc00f08947 */ /* 0x004fea000383ffff */
[----:B------:R-:W-:Y:S05]  /*f6a0*/  BRA `(.L_x_788) ;  /* 0xfffffff800f47947 */ /* 0x000fea000383ffff */
.L_x_777:
[----:B-1----:R1:W2:Y:S02]  /*f6b0*/  SYNCS.PHASECHK.TRANS64.TRYWAIT P0, [R17+URZ], R0 ;  /* 0x00000000110075a7 */ /* 0x0022a4000800017f */
[----:B--2---:R-:W-:Y:S05]  /*f6c0*/  @!P0 NANOSLEEP.SYNCS 0x989680 ;  /* 0x009896800000895d */ /* 0x004fea0003900000 */
[----:B------:R-:W2:Y:S02]  /*f6d0*/  @!P0 SYNCS.PHASECHK.TRANS64 P0, [R17+URZ], R0 ;  /* 0x00000000110085a7 */ /* 0x000ea4000800007f */
[----:B--2---:R-:W-:Y:S05]  /*f6e0*/  @!P0 BRA `(.L_x_777) ;  /* 0xfffffffc00f08947 */ /* 0x004fea000383ffff */
[----:B------:R-:W-:Y:S05]  /*f6f0*/  BRA `(.L_x_789) ;  /* 0xfffffffc00047947 */ /* 0x000fea000383ffff */
.L_x_790:
        /* <DEDUP_REMOVED lines=16> */
.L_x_1153:


//--------------------- .text._ZN7cutlass13device_kernelIN5flash11enable_sm90INS1_16FlashAttnBwdSm90INS1_25CollectiveMainloopBwdSm90ILi2ELi1ELi1EN4cute5tupleIJNS5_1CILi1EEES8_S8_EEENS6_IJNS7_ILi64EEENS7_ILi80EEENS7_ILi256EEEEEENS_10bfloat16_tEfNS_4arch4Sm90ELb1ELb0ELb1ELb0ELb0ELb0ELb1ELb1ELi2ELi1ELi1ELi1ELb0EEENS1_24CollectiveEpilogueBwdGQAISD_fSG_Li256ELb0ELb0EEENS1_25SingleTileBwdLPTSchedulerILb0ELi80ELb0EEEEEEEEEvNT_6ParamsE --------------------------
	.section	.text._ZN7cutlass13device_kernelIN5flash11enable_sm90INS1_16FlashAttnBwdSm90INS1_25CollectiveMainloopBwdSm90ILi2ELi1ELi1EN4cute5tupleIJNS5_1CILi1EEES8_S8_EEENS6_IJNS7_ILi64EEENS7_ILi80EEENS7_ILi256EEEEEENS_10bfloat16_tEfNS_4arch4Sm90ELb1ELb0ELb1ELb0ELb0ELb0ELb1ELb1ELi2ELi1ELi1ELi1ELb0EEENS1_24CollectiveEpilogueBwdGQAISD_fSG_Li256ELb0ELb0EEENS1_25SingleTileBwdLPTSchedulerILb0ELi80ELb0EEEEEEEEEvNT_6ParamsE,"ax",@progbits
	.align	128
.text._ZN7cutlass13device_kernelIN5flash11enable_sm90INS1_16FlashAttnBwdSm90INS1_25CollectiveMainloopBwdSm90ILi2ELi1ELi1EN4cute5tupleIJNS5_1CILi1EEES8_S8_EEENS6_IJNS7_ILi64EEENS7_ILi80EEENS7_ILi256EEEEEENS_10bfloat16_tEfNS_4arch4Sm90ELb1ELb0ELb1ELb0ELb0ELb0ELb1ELb1ELi2ELi1ELi1ELi1ELb0EEENS1_24CollectiveEpilogueBwdGQAISD_fSG_Li256ELb0ELb0EEENS1_25SingleTileBwdLPTSchedulerILb0ELi80ELb0EEEEEEEEEvNT_6ParamsE:
        .type           _ZN7cutlass13device_kernelIN5flash11enable_sm90INS1_16FlashAttnBwdSm90INS1_25CollectiveMainloopBwdSm90ILi2ELi1ELi1EN4cute5tupleIJNS5_1CILi1EEES8_S8_EEENS6_IJNS7_ILi64EEENS7_ILi80EEENS7_ILi256EEEEEENS_10bfloat16_tEfNS_4arch4Sm90ELb1ELb0ELb1ELb0ELb0ELb0ELb1ELb1ELi2ELi1ELi1ELi1ELb0EEENS1_24CollectiveEpilogueBwdGQAISD_fSG_Li256ELb0ELb0EEENS1_25SingleTileBwdLPTSchedulerILb0ELi80ELb0EEEEEEEEEvNT_6ParamsE,@function
        .size           _ZN7cutlass13device_kernelIN5flash11enable_sm90INS1_16FlashAttnBwdSm90INS1_25CollectiveMainloopBwdSm90ILi2ELi1ELi1EN4cute5tupleIJNS5_1CILi1EEES8_S8_EEENS6_IJNS7_ILi64EEENS7_ILi80EEENS7_ILi256EEEEEENS_10bfloat16_tEfNS_4arch4Sm90ELb1ELb0ELb1ELb0ELb0ELb0ELb1ELb1ELi2ELi1ELi1ELi1ELb0EEENS1_24CollectiveEpilogueBwdGQAISD_fSG_Li256ELb0ELb0EEENS1_25SingleTileBwdLPTSchedulerILb0ELi80ELb0EEEEEEEEEvNT_6ParamsE,(.L_x_1154 - _ZN7cutlass13device_kernelIN5flash11enable_sm90INS1_16FlashAttnBwdSm90INS1_25CollectiveMainloopBwdSm90ILi2ELi1ELi1EN4cute5tupleIJNS5_1CILi1EEES8_S8_EEENS6_IJNS7_ILi64EEENS7_ILi80EEENS7_ILi256EEEEEENS_10bfloat16_tEfNS_4arch4Sm90ELb1ELb0ELb1ELb0ELb0ELb0ELb1ELb1ELi2ELi1ELi1ELi1ELb0EEENS1_24CollectiveEpilogueBwdGQAISD_fSG_Li256ELb0ELb0EEENS1_25SingleTileBwdLPTSchedulerILb0ELi80ELb0EEEEEEEEEvNT_6ParamsE)
        .other          _ZN7cutlass13device_kernelIN5flash11enable_sm90INS1_16FlashAttnBwdSm90INS1_25CollectiveMainloopBwdSm90ILi2ELi1ELi1EN4cute5tupleIJNS5_1CILi1EEES8_S8_EEENS6_IJNS7_ILi64EEENS7_ILi80EEENS7_ILi256EEEEEENS_10bfloat16_tEfNS_4arch4Sm90ELb1ELb0ELb1ELb0ELb0ELb0ELb1ELb1ELi2ELi1ELi1ELi1ELb0EEENS1_24CollectiveEpilogueBwdGQAISD_fSG_Li256ELb0ELb0EEENS1_25SingleTileBwdLPTSchedulerILb0ELi80ELb0EEEEEEEEEvNT_6ParamsE,@"STO_CUDA_ENTRY STV_DEFAULT"
_ZN7cutlass13device_kernelIN5flash11enable_sm90INS1_16FlashAttnBwdSm90INS1_25CollectiveMainloopBwdSm90ILi2ELi1ELi1EN4cute5tupleIJNS5_1CILi1EEES8_S8_EEENS6_IJNS7_ILi64EEENS7_ILi80EEENS7_ILi256EEEEEENS_10bfloat16_tEfNS_4arch4Sm90ELb1ELb0ELb1ELb0ELb0ELb0ELb1ELb1ELi2ELi1ELi1ELi1ELb0EEENS1_24CollectiveEpilogueBwdGQAISD_fSG_Li256ELb0ELb0EEENS1_25SingleTileBwdLPTSchedulerILb0ELi80ELb0EEEEEEEEEvNT_6ParamsE:
        /* <DEDUP_REMOVED lines=23> */
.L_x_792:
[----:B------:R-:W-:Y:S05]  /*0170*/  BSYNC B0 ;  /* 0x0000000000007941 */ /* 0x000fea0003800000 */
.L_x_791:
        /* <DEDUP_REMOVED lines=34> */
.L_x_793:
        /* <DEDUP_REMOVED lines=20> */
.L_x_794:
        /* <DEDUP_REMOVED lines=8> */
.L_x_797:
        /* <DEDUP_REMOVED lines=23> */
[----:B------:R-:W-:Y:S02]  /*06d0*/  UIMAD UR4, UR11, UR7, URZ ;  /* 0x000000070b0472a4 */ /* 0x000fe4000f8e023f */
[----:B------:R-:W-:-:S05]  /*06e0*/  IMAD.U32 R2, RZ, RZ, UR11 ;  /* 0x0000000bff027e24 */ /* 0x000fca000f8e00ff */
[----:B------:R1:W-:Y:S01]  /*06f0*/  STL [R1+0x10], R2 ;  /* 0x0000100201007387 */ /* 0x0003e20000100800 */
[----:B------:R-:W-:Y:S05]  /*0700*/  BRA `(.L_x_799) ;  /* 0x0000000000247947 */ /* 0x000fea0003800000 */
.L_x_798:
        /* <DEDUP_REMOVED lines=8> */
[----:B------:R2:W-:Y:S05]  /*0790*/  STL [R1+0x10], R2 ;  /* 0x0000100201007387 */ /* 0x0005ea0000100800 */
.L_x_799:
        /* <DEDUP_REMOVED lines=11> */
[----:B-12---:R-:W-:Y:S01]  /*0850*/  IMAD.U32 R2, RZ, RZ, UR9 ;  /* 0x00000009ff027e24 */ /* 0x006fe2000f8e00ff */
[----:B------:R-:W-:Y:S01]  /*0860*/  ISETP.LE.AND P0, PT, RZ, UR9, PT ;  /* 0x00000009ff007c0c */ /* 0x000fe2000bf03270 */
[----:B------:R-:W-:-:S03]  /*0870*/  UIMAD UR4, UR7, UR4, UR6 ;  /* 0x00000004070472a4 */ /* 0x000fc6000f8e0206 */
[----:B------:R1:W-:Y:S09]  /*0880*/  STL [R1+0x14], R2 ;  /* 0x0000140201007387 */ /* 0x0003f20000100800 */
[----:B------:R-:W-:Y:S05]  /*0890*/  @!P0 BRA `(.L_x_800) ;  /* 0x000000a800308947 */ /* 0x000fea0003800000 */
[----:B-1----:R-:W2:Y:S01]  /*08a0*/  LDL R2, [R1+0x10] ;  /* 0x0000100001027983 */ /* 0x002ea20000100800 */
[----:B------:R-:W-:Y:S01]  /*08b0*/  ULDC UR9, c[0x0][0x280] ;  /* 0x0000a00000097ab9 */ /* 0x000fe20000000800 */
[----:B------:R-:W-:Y:S01]  /*08c0*/  ULDC UR10, c[0x0][0x290] ;  /* 0x0000a400000a7ab9 */ /* 0x000fe20000000800 */
[----:B------:R-:W-:Y:S01]  /*08d0*/  ULDC UR7, c[0x0][0x74c] ;  /* 0x0001d30000077ab9 */ /* 0x000fe20000000800 */
        /* <DEDUP_REMOVED lines=81> */
[----:B--2---:R-:W-:-:S13]  /*0df0*/  R2UR UR5, R2 ;  /* 0x00000000020572ca */ /* 0x004fda00000e0000 */
[----:B------:R-:W-:-:S04]  /*0e00*/  UIMAD UR5, UR5, 0x50, UR9 ;  /* 0x00000050050578a4 */ /* 0x000fc8000f8e0209 */
[----:B------:R-:W-:Y:S02]  /*0e10*/  UIADD3 UR7, -UR7, UR5, -UR10 ;  /* 0x0000000507077290 */ /* 0x000fe4000fffe90a */
[----:B------:R-:W-:Y:S02]  /*0e20*/  UIADD3 UR5, UR9, 0x3f, URZ ;  /* 0x0000003f09057890 */ /* 0x000fe4000fffe03f */
[----:B------:R-:W-:Y:S02]  /*0e30*/  USHF.R.S32.HI UR8, URZ, 0x1f, UR7 ;  /* 0x0000001f3f087899 */ /* 0x000fe40008011407 */
[----:B------:R-:W-:Y:S02]  /*0e40*/  USHF.R.S32.HI UR6, URZ, 0x1f, UR5 ;  /* 0x0000001f3f067899 */ /* 0x000fe40008011405 */
[----:B------:R-:W-:Y:S02]  /*0e50*/  ULEA.HI UR8, UR8, UR7, URZ, 0x6 ;  /* 0x0000000708087291 */ /* 0x000fe4000f8f303f */
[----:B------:R-:W-:-:S02]  /*0e60*/  ULEA.HI UR6, UR6, UR5, URZ, 0x6 ;  /* 0x0000000506067291 */ /* 0x000fc4000f8f303f */
[----:B------:R-:W-:Y:S02]  /*0e70*/  USHF.R.S32.HI UR8, URZ, 0x6, UR8 ;  /* 0x000000063f087899 */ /* 0x000fe40008011408 */
[----:B------:R-:W-:-:S04]  /*0e80*/  USHF.R.S32.HI UR11, URZ, 0x6, UR6 ;  /* 0x000000063f0b7899 */ /* 0x000fc80008011406 */
[----:B------:R-:W-:Y:S02]  /*0e90*/  VIMNMX R5, RZ, UR8, !PT ;  /* 0x00000008ff057c48 */ /* 0x000fe4000ffe0100 */
[----:B------:R-:W-:Y:S02]  /*0ea0*/  IMAD.U32 R2, RZ, RZ, UR11 ;  /* 0x0000000bff027e24 */ /* 0x000fe4000f8e00ff */
[----:B------:R-:W-:-:S03]  /*0eb0*/  ISETP.LT.AND P1, PT, R5, UR11, PT ;  /* 0x0000000b05007c0c */ /* 0x000fc6000bf21270 */
[----:B------:R1:W-:Y:S02]  /*0ec0*/  STL [R1+0x8], R2 ;  /* 0x0000080201007387 */ /* 0x0003e40000100800 */
[----:B-1----:R-:W-:-:S05]  /*0ed0*/  IMAD.U32 R2, RZ, RZ, UR4 ;  /* 0x00000004ff027e24 */ /* 0x002fca000f8e00ff */
[----:B------:R1:W-:Y:S03]  /*0ee0*/  STL [R1+0xc], R2 ;  /* 0x00000c0201007387 */ /* 0x0003e60000100800 */
[----:B------:R-:W-:Y:S05]  /*0ef0*/  @!P1 BRA `(.L_x_801) ;  /* 0x0000007c00549947 */ /* 0x000fea0003800000 */
[----:B-1----:R-:W1:Y:S01]  /*0f00*/  S2R R2, SR_CgaCtaId ;  /* 0x0000000000027919 */ /* 0x002e620000008800 */
        /* <DEDUP_REMOVED lines=9> */
[CC--:B------:R-:W-:Y:S02]  /*0fa0*/  LEA.HI R8, R3.reuse, R2.reuse, RZ, 0x4 ;  /* 0x0000000203087211 */ /* 0x0c0fe400078f20ff */
[----:B------:R-:W-:Y:S02]  /*0fb0*/  SHF.R.S32.HI R6, RZ, 0x7, R4 ;  /* 0x00000007ff067819 */ /* 0x000fe40000011404 */
[----:B------:R-:W-:Y:S02]  /*0fc0*/  LOP3.LUT R9, R4, 0xffffff80, RZ, 0xc0, !PT ;  /* 0xffffff8004097812 */ /* 0x000fe400078ec0ff */
[----:B------:R-:W-:Y:S01]  /*0fd0*/  LOP3.LUT R11, R8, 0xffffff0, RZ, 0xc0, !PT ;  /* 0x0ffffff0080b7812 */ /* 0x000fe200078ec0ff */
[----:B------:R3:W4:Y:S01]  /*0fe0*/  SHFL.IDX PT, R7, R6, RZ, 0x1f ;  /* 0x00001fff06077589 */ /* 0x00072200000e0000 */
[----:B------:R-:W-:Y:S01]  /*0ff0*/  LEA.HI R3, R3, R2, RZ, 0x5 ;  /* 0x0000000203037211 */ /* 0x000fe200078f28ff */
[----:B------:R-:W-:-:S02]  /*1000*/  IMAD.IADD R9, R2, 0x1, -R9 ;  /* 0x0000000102097824 */ /* 0x000fc400078e0a09 */
[----:B------:R-:W-:Y:S01]  /*1010*/  IMAD.IADD R11, R2, 0x1, -R11 ;  /* 0x00000001020b7824 */ /* 0x000fe200078e0a0b */
[--C-:B------:R-:W-:Y:S02]  /*1020*/  SHF.R.S32.HI R12, RZ, 0x5, R3.reuse ;  /* 0x00000005ff0c7819 */ /* 0x100fe40000011403 */
[----:B------:R-:W-:Y:S02]  /*1030*/  SHF.R.S32.HI R3, RZ, 0x1f, R3 ;  /* 0x0000001fff037819 */ /* 0x000fe40000011403 */
[----:B------:R-:W-:Y:S01]  /*1040*/  LEA.HI R2, R6, R6, RZ, 0x1 ;  /* 0x0000000606027211 */ /* 0x000fe200078f08ff */
[----:B-123--:R-:W-:Y:S06]  /*1050*/  @P0 BRA `(.L_x_802) ;  /* 0x0000000000080947 */ /* 0x00efec0003800000 */
[----:B------:R-:W1:Y:S02]  /*1060*/  SYNCS.PHASECHK.TRANS64.TRYWAIT P0, [R17+URZ+0x31800], R10 ;  /* 0x0318000a110075a7 */ /* 0x000e64000800017f */
[----:B-1----:R-:W-:Y:S05]  /*1070*/  @!P0 BRA `(.L_x_803) ;  /* 0x000000a000408947 */ /* 0x002fea0003800000 */
.L_x_802:
[----:B------:R-:W2:Y:S01]  /*1080*/  LDL R8, [R1+0xc] ;  /* 0x00000c0001087983 */ /* 0x000ea20000100800 */
[----:B------:R-:W3:Y:S03]  /*1090*/  LDC.64 R232, c[0x0][0x2e0] ;  /* 0x0000b800ffe87b82 */ /* 0x000ee60000000a00 */
[----:B------:R-:W5:Y:S04]  /*10a0*/  LDL R4, [R1+0x14] ;  /* 0x0000140001047983 */ /* 0x000f680000100800 */
[----:B------:R-:W3:Y:S01]  /*10b0*/  LDL R16, [R1+0x10] ;  /* 0x0000100001107983 */ /* 0x000ee20000100800 */
[----:B------:R-:W-:Y:S01]  /*10c0*/  LOP3.LUT R13, R2, 0x1ffffffe, RZ, 0xc0, !PT ;  /* 0x1ffffffe020d7812 */ /* 0x000fe200078ec0ff */
[C---:B------:R-:W-:Y:S01]  /*10d0*/  IMAD R14, R6.reuse, 0x40, R11 ;  /* 0x00000040060e7824 */ /* 0x040fe200078e020b */
[----:B----4-:R-:W-:Y:S01]  /*10e0*/  LEA.HI R2, R7, R7, RZ, 0x1 ;  /* 0x0000000707027211 */ /* 0x010fe200078f08ff */
[----:B-1----:R-:W-:-:S02]  /*10f0*/  IMAD R10, R6, 0x800, R9 ;  /* 0x00000800060a7824 */ /* 0x002fc400078e0209 */
[----:B------:R-:W-:Y:S01]  /*1100*/  IMAD.IADD R15, R6, 0x1, -R13 ;  /* 0x00000001060f7824 */ /* 0x000fe200078e0a0d */
[----:B------:R-:W-:-:S04]  /*1110*/  LEA.HI R3, R3, R12, RZ, 0x2 ;  /* 0x0000000c03037211 */ /* 0x000fc800078f10ff */
[----:B------:R-:W-:-:S05]  /*1120*/  LOP3.LUT R13, R3, 0xfffffc, RZ, 0xc0, !PT ;  /* 0x00fffffc030d7812 */ /* 0x000fca00078ec0ff */
[----:B------:R-:W-:Y:S01]  /*1130*/  IMAD.IADD R13, R12, 0x1, -R13 ;  /* 0x000000010c0d7824 */ /* 0x000fe200078e0a0d */
[----:B------:R-:W-:-:S03]  /*1140*/  LOP3.LUT R231, R0, 0x1, RZ, 0xfc, !PT ;  /* 0x0000000100e77812 */ /* 0x000fc600078efcff */
[----:B------:R-:W-:-:S04]  /*1150*/  IMAD R13, R13, 0x10, R14 ;  /* 0x000000100d0d7824 */ /* 0x000fc800078e020e */
[----:B------:R-:W-:Y:S01]  /*1160*/  IMAD.SHL.U32 R0, R13, 0x8, RZ ;  /* 0x000000080d007824 */ /* 0x000fe200078e00ff */
[----:B------:R-:W-:Y:S01]  /*1170*/  CS2R R214, SRZ ;  /* 0x0000000000d67805 */ /* 0x000fe2000001ff00 */
[----:B------:R-:W-:Y:S01]  /*1180*/  IMAD.MOV.U32 R228, RZ, RZ, RZ ;  /* 0x000000ffffe47224 */ /* 0x000fe200078e00ff */
        /* <DEDUP_REMOVED lines=80> */
[----:B------:R-:W-:Y:S01]  /*1690*/  ULDC.64 UR60, c[0x0][0x208] ;  /* 0x00008200003c7ab9 */ /* 0x000fe20000000a00 */
[----:B--2---:R-:W-:Y:S02]  /*16a0*/  R2UR UR6, R8 ;  /* 0x00000000080672ca */ /* 0x004fe400000e0000 */
[----:B------:R-:W-:Y:S02]  /*16b0*/  SHF.R.S32.HI R8, RZ, 0x1f, R9 ;  /* 0x0000001fff087819 */ /* 0x000fe40000011409 */
[----:B-----5:R-:W-:Y:S02]  /*16c0*/  R2UR UR5, R4 ;  /* 0x00000000040572ca */ /* 0x020fe400000e0000 */
[----:B------:R-:W-:-:S02]  /*16d0*/  LEA.HI R6, R8, R9, RZ, 0x2 ;  /* 0x0000000908067211 */ /* 0x000fc400078f10ff */
[----:B------:R-:W-:Y:S01]  /*16e0*/  LOP3.LUT R4, R2, 0xfffffffe, RZ, 0xc0, !PT ;  /* 0xfffffffe02047812 */ /* 0x000fe200078ec0ff */
[----:B------:R-:W-:Y:S01]  /*16f0*/  IMAD.SHL.U32 R2, R10, 0x4, RZ ;  /* 0x000000040a027824 */ /* 0x000fe200078e00ff */
[--C-:B------:R-:W-:Y:S02]  /*1700*/  SHF.R.S32.HI R10, RZ, 0x2, R6.reuse ;  /* 0x00000002ff0a7819 */ /* 0x100fe40000011406 */
[----:B------:R-:W-:Y:S01]  /*1710*/  SHF.R.S32.HI R11, RZ, 0x1f, R6 ;  /* 0x0000001fff0b7819 */ /* 0x000fe20000011406 */
[----:B------:R-:W-:Y:S01]  /*1720*/  USHF.R.S32.HI UR4, URZ, 0x1f, UR6 ;  /* 0x0000001f3f047899 */ /* 0x000fe20008011406 */
[----:B------:R-:W-:Y:S02]  /*1730*/  SHF.R.S32.HI R3, RZ, 0x1f, R2 ;  /* 0x0000001fff037819 */ /* 0x000fe40000011402 */
[----:B------:R-:W-:-:S03]  /*1740*/  LEA.HI R11, R11, R10, RZ, 0x3 ;  /* 0x0000000a0b0b7211 */ /* 0x000fc600078f18ff */
[C---:B------:R-:W-:Y:S01]  /*1750*/  IMAD R12, R18.reuse, UR4, RZ ;  /* 0x00000004120c7c24 */ /* 0x040fe2000f8e02ff */
[----:B------:R-:W-:Y:S01]  /*1760*/  LOP3.LUT R11, R11, 0xfffffff8, RZ, 0xc0, !PT ;  /* 0xfffffff80b0b7812 */ /* 0x000fe200078ec0ff */
[----:B------:R-:W-:Y:S01]  /*1770*/  USHF.R.S32.HI UR4, URZ, 0x1f, UR5 ;  /* 0x0000001f3f047899 */ /* 0x000fe20008011405 */
[----:B------:R-:W-:Y:S02]  /*1780*/  IMAD.IADD R4, R7, 0x1, -R4 ;  /* 0x0000000107047824 */ /* 0x000fe400078e0a04 */
[----:B------:R-:W-:-:S04]  /*1790*/  IMAD.WIDE.U32 R2, R18, UR6, R2 ;  /* 0x0000000612027c25 */ /* 0x000fc8000f8e0002 */
[----:B------:R-:W-:Y:S02]  /*17a0*/  IMAD R7, R19, UR6, R12 ;  /* 0x0000000613077c24 */ /* 0x000fe4000f8e020c */
[----:B------:R-:W-:Y:S02]  /*17b0*/  IMAD.IADD R11, R10, 0x1, -R11 ;  /* 0x000000010a0b7824 */ /* 0x000fe400078e0a0b */
[C---:B---3--:R-:W-:Y:S02]  /*17c0*/  IMAD R10, R232.reuse, UR4, RZ ;  /* 0x00000004e80a7c24 */ /* 0x048fe4000f8e02ff */
[----:B------:R-:W-:Y:S02]  /*17d0*/  IMAD.IADD R3, R3, 0x1, R7 ;  /* 0x0000000103037824 */ /* 0x000fe400078e0207 */
[----:B------:R-:W-:Y:S02]  /*17e0*/  IMAD R7, R233, UR5, R10 ;  /* 0x00000005e9077c24 */ /* 0x000fe4000f8e020a */
[----:B------:R-:W-:Y:S01]  /*17f0*/  IMAD.WIDE.U32 R232, R232, UR5, R2 ;  /* 0x00000005e8e87c25 */ /* 0x000fe2000f8e0002 */
[----:B------:R-:W-:-:S03]  /*1800*/  R2UR UR4, R16 ;  /* 0x00000000100472ca */ /* 0x000fc600000e0000 */
[----:B------:R-:W-:Y:S02]  /*1810*/  IMAD.MOV.U32 R3, RZ, RZ, R5 ;  /* 0x000000ffff037224 */ /* 0x000fe400078e0005 */
[----:B------:R-:W-:Y:S01]  /*1820*/  IMAD.IADD R5, R233, 0x1, R7 ;  /* 0x00000001e9057824 */ /* 0x000fe200078e0207 */
[----:B------:R-:W-:-:S04]  /*1830*/  LOP3.LUT R6, R6, 0x7ffffffc, RZ, 0xc0, !PT ;  /* 0x7ffffffc06067812 */ /* 0x000fc800078ec0ff */
[----:B------:R1:W-:Y:S01]  /*1840*/  STL [R1+0x4], R5 ;  /* 0x0000040501007387 */ /* 0x0003e20000100800 */
[----:B------:R-:W-:Y:S01]  /*1850*/  IMAD.IADD R6, R9, 0x1, -R6 ;  /* 0x0000000109067824 */ /* 0x000fe200078e0a06 */
[----:B------:R-:W-:Y:S01]  /*1860*/  LEA.HI R8, R8, R9, RZ, 0x5 ;  /* 0x0000000908087211 */ /* 0x000fe200078f28ff */
[----:B------:R-:W-:Y:S02]  /*1870*/  UIMAD UR4, UR4, -0x50, UR10 ;  /* 0xffffffb0040478a4 */ /* 0x000fe4000f8e020a */
[----:B------:R-:W-:Y:S01]  /*1880*/  IMAD R6, R15, 0x4, R6 ;  /* 0x000000040f067824 */ /* 0x000fe200078e0206 */
[----:B------:R-:W-:Y:S01]  /*1890*/  SHF.R.S32.HI R8, RZ, 0x5, R8 ;  /* 0x00000005ff087819 */ /* 0x000fe20000011408 */
[----:B------:R-:W-:Y:S02]  /*18a0*/  UIADD3 UR5, UR4, 0x1, -UR9 ;  /* 0x0000000104057890 */ /* 0x000fe4000fffe809 */
[----:B------:R-:W-:Y:S02]  /*18b0*/  IMAD.SHL.U32 R229, R6, 0x2, RZ ;  /* 0x0000000206e57824 */ /* 0x000fe400078e00ff */
[----:B------:R-:W-:-:S02]  /*18c0*/  IMAD R19, R8, 0x10, R11 ;  /* 0x0000001008137824 */ /* 0x000fc400078e020b */
[----:B------:R-:W-:Y:S01]  /*18d0*/  IMAD.MOV.U32 R2, RZ, RZ, RZ ;  /* 0x000000ffff027224 */ /* 0x000fe200078e00ff */
[C---:B------:R-:W-:Y:S01]  /*18e0*/  IADD3 R230, -R229.reuse, UR4, RZ ;  /* 0x00000004e5e67c10 */ /* 0x040fe2000fffe1ff */
[----:B------:R-:W-:Y:S01]  /*18f0*/  IMAD.MOV.U32 R18, RZ, RZ, RZ ;  /* 0x000000ffff127224 */ /* 0x000fe200078e00ff */
[----:B-1----:R-:W-:-:S07]  /*1900*/  IADD3 R229, -R229, UR5, RZ ;  /* 0x00000005e5e57c10 */ /* 0x002fce000fffe1ff */
.L_x_814:
[----:B------:R-:W-:-:S13]  /*1910*/  ISETP.NE.AND P0, PT, R231, 0x3, PT ;  /* 0x00000003e700780c */ /* 0x000fda0003f05270 */
[----:B------:R-:W-:Y:S05]  /*1920*/  @!P0 BRA `(.L_x_804) ;  /* 0x0000000000048947 */ /* 0x000fea0003800000 */
[----:B------:R-:W-:Y:S01]  /*1930*/  BPT.TRAP 0x1 ;  /* 0x000000040000795c */ /* 0x000fe20000300000 */
.L_x_804:
[----:B------:R-:W-:Y:S01]  /*1940*/  IMAD R16, R2, 0x8, R17 ;  /* 0x0000000802107824 */ /* 0x000fe200078e0211 */
[----:B------:R-:W-:-:S04]  /*1950*/  SHF.L.U32 R9, R228, 0x1f, RZ ;  /* 0x0000001fe4097819 */ /* 0x000fc800000006ff */
[----:B------:R1:W2:Y:S01]  /*1960*/  SYNCS.PHASECHK.TRANS64.TRYWAIT P1, [R16+URZ+0x31810], R9 ;  /* 0x03181009100075a7 */ /* 0x0002a2000802017f */
[----:B------:R-:W-:Y:S05]  /*1970*/  @!P0 BRA `(.L_x_805) ;  /* 0x0000000000048947 */ /* 0x000fea0003800000 */
[----:B------:R-:W-:Y:S01]  /*1980*/  BPT.TRAP 0x1 ;  /* 0x000000040000795c */ /* 0x000fe20000300000 */
.L_x_805:
        /* <DEDUP_REMOVED lines=11> */
.L_x_806:
[----:B------:R-:W-:Y:S01]  /*1a40*/  IMAD R7, R2, 0x800, R11 ;  /* 0x0000080002077824 */ /* 0x000fe200078e020b */
[C---:B------:R-:W-:Y:S01]  /*1a50*/  R2UR UR6, R6.reuse ;  /* 0x00000000060672ca */ /* 0x040fe200000e0000 */
[C---:B------:R-:W-:Y:S01]  /*1a60*/  VIADD R8, R6.reuse, 0x80 ;  /* 0x0000008006087836 */ /* 0x040fe20000000000 */
[----:B------:R-:W-:Y:S01]  /*1a70*/  WARPGROUP.ARRIVE ;  /* 0x00000000000079c5 */ /* 0x000fe20000000000 */
[----:B-12---:R-:W-:Y:S01]  /*1a80*/  VIADD R9, R6, 0x100 ;  /* 0x0000010006097836 */ /* 0x006fe20000000000 */
        /* <DEDUP_REMOVED lines=414> */
[----:B------:R-:W-:-:S04]  /*3470*/  IMAD R6, R2, 0x40, R19 ;  /* 0x0000004002067824 */ /* 0x000fc800078e0213 */
[----:B------:R-:W-:-:S05]  /*3480*/  IMAD R8, R6, 0x4, R17 ;  /* 0x0000000406087824 */ /* 0x000fca00078e0211 */
        /* <DEDUP_REMOVED lines=15> */
[----:B-1----:R-:W-:Y:S05]  /*3580*/  @!P0 BRA `(.L_x_808) ;  /* 0x0000000000048947 */ /* 0x002fea0003800000 */
[----:B------:R-:W-:Y:S01]  /*3590*/  BPT.TRAP 0x1 ;  /* 0x000000040000795c */ /* 0x000fe20000300000 */
.L_x_808:
[----:B------:R-:W-:-:S04]  /*35a0*/  SHF.L.U32 R10, R18, 0x1f, RZ ;  /* 0x0000001f120a7819 */ /* 0x000fc800000006ff */
[----:B------:R1:W4:Y:S01]  /*35b0*/  SYNCS.PHASECHK.TRANS64.TRYWAIT P1, [R17+URZ+0x31830], R10 ;  /* 0x0318300a110075a7 */ /* 0x000322000802017f */
[----:B------:R-:W-:Y:S05]  /*35c0*/  @!P0 BRA `(.L_x_809) ;  /* 0x0000000000048947 */ /* 0x000fea0003800000 */
[----:B------:R-:W-:Y:S01]  /*35d0*/  BPT.TRAP 0x1 ;  /* 0x000000040000795c */ /* 0x000fe20000300000 */
.L_x_809:
        /* <DEDUP_REMOVED lines=11> */
.L_x_810:
[C---:B-1--4-:R-:W-:Y:S01]  /*3690*/  VIADD R10, R8.reuse, 0x80 ;  /* 0x00000080080a7836 */ /* 0x052fe20000000000 */
[----:B------:R-:W-:Y:S01]  /*36a0*/  R2UR UR4, R9 ;  /* 0x00000000090472ca */ /* 0x000fe200000e0000 */
[C---:B------:R-:W-:Y:S01]  /*36b0*/  VIADD R11, R8.reuse, 0x100 ;  /* 0x00000100080b7836 */ /* 0x040fe20000000000 */
        /* <DEDUP_REMOVED lines=11> */
[C---:B------:R-:W-:Y:S01]  /*3770*/  VIADD R11, R8.reuse, 0x82 ;  /* 0x00000082080b7836 */ /* 0x040fe20000000000 */
[----:B------:R1:W-:Y:S01]  /*3780*/  STL [R1+0x18], R16 ;  /* 0x0000181001007387 */ /* 0x0003e20000100800 */
[----:B------:R-:W-:Y:S01]  /*3790*/  HGMMA.64x8x16.F32.BF16 R44, gdesc[UR4], RZ, !UPT ;  /* 0x00000000042c79f0 */ /* 0x000fe2000c7018ff */
[----:B------:R-:W-:Y:S01]  /*37a0*/  UMOV UR7, 0x40000000 ;  /* 0x4000000000077882 */ /* 0x000fe20000000000 */
[----:B------:R-:W-:Y:S01]  /*37b0*/  UMOV UR6, UR8 ;  /* 0x0000000800067c82 */ /* 0x000fe20008000000 */
[----:B------:R-:W-:Y:S01]  /*37c0*/  R2UR UR8, R11 ;  /* 0x000000000b0872ca */ /* 0x000fe200000e0000 */
[----:B------:R-:W-:Y:S01]  /*37d0*/  HGMMA.64x8x16.F32.BF16 R48, gdesc[UR4], RZ, !UPT ;  /* 0x00000000043079f0 */ /* 0x000fe2000c7018ff */
[----:B------:R-:W-:Y:S01]  /*37e0*/  UMOV UR6, UR9 ;  /* 0x0000000900067c82 */ /* 0x000fe20008000000 */
[----:B------:R-:W-:Y:S01]  /*37f0*/  UMOV UR7, 0x40000000 ;  /* 0x4000000000077882 */ /* 0x000fe20000000000 */
[----:B------:R-:W-:Y:S01]  /*3800*/  VIADD R11, R8, 0x182 ;  /* 0x00000182080b7836 */ /* 0x000fe20000000000 */
[----:B------:R-:W-:Y:S01]  /*3810*/  HGMMA.64x8x16.F32.BF16 R52, gdesc[UR4], RZ, !UPT ;  /* 0x00000000043479f0 */ /* 0x000fe2000c7018ff */
[----:B------:R-:W-:Y:S01]  /*3820*/  UMOV UR6, UR10 ;  /* 0x0000000a00067c82 */ /* 0x000fe20008000000 */
[----:B------:R-:W-:-:S02]  /*3830*/  UMOV UR7, 0x40000000 ;  /* 0x4000000000077882 */ /* 0x000fc40000000000 */
[----:B------:R-:W-:Y:S01]  /*3840*/  HGMMA.64x8x16.F32.BF16 R216, gdesc[UR4], RZ, !UPT ;  /* 0x0000000004d879f0 */ /* 0x000fe2000c7018ff */
[----:B------:R-:W-:Y:S01]  /*3850*/  UMOV UR6, UR11 ;  /* 0x0000000b00067c82 */ /* 0x000fe20008000000 */
[----:B------:R-:W-:Y:S01]  /*3860*/  UMOV UR7, 0x40000000 ;  /* 0x4000000000077882 */ /* 0x000fe20000000000 */
[----:B------:R-:W-:Y:S01]  /*3870*/  R2UR UR10, R11 ;  /* 0x000000000b0a72ca */ /* 0x000fe200000e0000 */
[----:B------:R-:W-:Y:S01]  /*3880*/  HGMMA.64x8x16.F32.BF16 R220, gdesc[UR4], RZ, !UPT ;  /* 0x0000000004dc79f0 */ /* 0x000fe2000c7018ff */
[----:B------:R-:W-:Y:S01]  /*3890*/  R2UR UR6, R10 ;  /* 0x000000000a0672ca */ /* 0x000fe200000e0000 */
[----:B------:R-:W-:Y:S01]  /*38a0*/  VIADD R10, R9, 0x2 ;  /* 0x00000002090a7836 */ /* 0x000fe20000000000 */
        /* <DEDUP_REMOVED lines=8> */
[C---:B------:R-:W-:Y:S01]  /*3930*/  VIADD R10, R8.reuse, 0x4 ;  /* 0x00000004080a7836 */ /* 0x040fe20000000000 */
[----:B------:R-:W-:Y:S01]  /*3940*/  HGMMA.64x8x16.F32.BF16 R44, gdesc[UR4], R44 ;  /* 0x00000000042c79f0 */ /* 0x000fe2000870182c */
        /* <DEDUP_REMOVED lines=9> */
[----:B------:R-:W-:-:S02]  /*39e0*/  UMOV UR7, 0x40000000 ;  /* 0x4000000000077882 */ /* 0x000fc40000000000 */
[----:B------:R-:W-:Y:S01]  /*39f0*/  HGMMA.64x8x16.F32.BF16 R216, gdesc[UR4], R216 ;  /* 0x0000000004d879f0 */ /* 0x000fe200087018d8 */
[----:B------:R-:W-:Y:S01]  /*3a00*/  UMOV UR6, UR11 ;  /* 0x0000000b00067c82 */ /* 0x000fe20008000000 */
[----:B------:R-:W-:Y:S01]  /*3a10*/  UMOV UR7, 0x40000000 ;  /* 0x4000000000077882 */ /* 0x000fe20000000000 */
[----:B------:R-:W-:Y:S01]  /*3a20*/  R2UR UR10, R11 ;  /* 0x000000000b0a72ca */ /* 0x000fe200000e0000 */
[----:B------:R-:W-:Y:S01]  /*3a30*/  HGMMA.64x8x16.F32.BF16 R220, gdesc[UR4], R220 ;  /* 0x0000000004dc79f0 */ /* 0x000fe200087018dc */
        /* <DEDUP_REMOVED lines=334> */
[----:B------:R-:W-:Y:S01]  /*4f20*/  VIADD R10, R8, 0x786 ;  /* 0x00000786080a7836 */ /* 0x000fe20000000000 */
        /* <DEDUP_REMOVED lines=39> */
[----:B------:R-:W-:Y:S02]  /*51a0*/  ULDC UR4, c[0x0][0x744] ;  /* 0x0001d10000047ab9 */ /* 0x000fe40000000800 */
[----:B------:R-:W-:-:S02]  /*51b0*/  WARPGROUP.DEPBAR.LE gsb0, 0x1 ;  /* 0x00008000000079c5 */ /* 0x000fc40000010100 */
[----:B------:R-:W-:Y:S01]  /*51c0*/  FMUL.FTZ R237, R24, UR8 ;  /* 0x0000000818ed7c20 */ /* 0x000fe20008410000 */
[----:B------:R-:W-:Y:S01]  /*51d0*/  FMUL.FTZ R8, R25, UR8 ;  /* 0x0000000819087c20 */ /* 0x000fe20008410000 */
[----:B------:R-:W-:Y:S01]  /*51e0*/  FMUL.FTZ R10, R28, UR8 ;  /* 0x000000081c0a7c20 */ /* 0x000fe20008410000 */
[----:B------:R-:W-:Y:S01]  /*51f0*/  FMUL.FTZ R11, R29, UR8 ;  /* 0x000000081d0b7c20 */ /* 0x000fe20008410000 */
[----:B------:R-:W-:Y:S01]  /*5200*/  FMUL.FTZ R26, R26, UR8 ;  /* 0x000000081a1a7c20 */ /* 0x000fe20008410000 */
[----:B------:R-:W-:Y:S01]  /*5210*/  FMUL.FTZ R14, R32, UR8 ;  /* 0x00000008200e7c20 */ /* 0x000fe20008410000 */
[----:B------:R-:W4:Y:S01]  /*5220*/  MUFU.TANH R237, R237 ;  /* 0x000000ed00ed7308 */ /* 0x000f220000002400 */
[----:B------:R-:W-:Y:S01]  /*5230*/  FMUL.FTZ R15, R33, UR8 ;  /* 0x00000008210f7c20 */ /* 0x000fe20008410000 */
[----:B------:R-:W-:Y:S01]  /*5240*/  FMUL.FTZ R22, R36, UR8 ;  /* 0x0000000824167c20 */ /* 0x000fe20008410000 */
[----:B------:R-:W-:Y:S01]  /*5250*/  FMUL.FTZ R23, R37, UR8 ;  /* 0x0000000825177c20 */ /* 0x000fe20008410000 */
[----:B------:R-:W-:Y:S01]  /*5260*/  FMUL.FTZ R9, R27, UR8 ;  /* 0x000000081b097c20 */ /* 0x000fe20008410000 */
[----:B------:R-:W-:Y:S01]  /*5270*/  FMUL.FTZ R12, R30, UR8 ;  /* 0x000000081e0c7c20 */ /* 0x000fe20008410000 */
[----:B------:R-:W-:Y:S01]  /*5280*/  FMUL.FTZ R13, R31, UR8 ;  /* 0x000000081f0d7c20 */ /* 0x000fe20008410000 */
[----:B------:R-:W-:Y:S01]  /*5290*/  FMUL.FTZ R24, R40, UR8 ;  /* 0x0000000828187c20 */ /* 0x000fe20008410000 */
[----:B------:R-:W2:Y:S01]  /*52a0*/  MUFU.TANH R8, R8 ;  /* 0x0000000800087308 */ /* 0x000ea20000002400 */
[----:B------:R-:W-:Y:S01]  /*52b0*/  FMUL.FTZ R21, R35, UR8 ;  /* 0x0000000823157c20 */ /* 0x000fe20008410000 */
[----:B------:R-:W-:Y:S01]  /*52c0*/  FMUL.FTZ R27, R39, UR8 ;  /* 0x00000008271b7c20 */ /* 0x000fe20008410000 */
[----:B------:R-:W-:Y:S01]  /*52d0*/  FMUL.FTZ R20, R34, UR8 ;  /* 0x0000000822147c20 */ /* 0x000fe20008410000 */
[----:B------:R-:W-:-:S04]  /*52e0*/  FMUL.FTZ R28, R42, UR8 ;  /* 0x000000082a1c7c20 */ /* 0x000fc80008410000 */
[----:B------:R-:W3:Y:S08]  /*52f0*/  MUFU.TANH R10, R10 ;  /* 0x0000000a000a7308 */ /* 0x000ef00000002400 */
[----:B------:R-:W3:Y:S08]  /*5300*/  MUFU.TANH R11, R11 ;  /* 0x0000000b000b7308 */ /* 0x000ef00000002400 */
[----:B-1----:R1:W-:Y:S08]  /*5310*/  MUFU.TANH R16, R26 ;  /* 0x0000001a00107308 */ /* 0x0023f00000002400 */
[----:B------:R-:W3:Y:S01]  /*5320*/  MUFU.TANH R14, R14 ;  /* 0x0000000e000e7308 */ /* 0x000ee20000002400 */
[----:B-1----:R-:W-:-:S05]  /*5330*/  IMAD R26, R3, 0x40, R19 ;  /* 0x00000040031a7824 */ /* 0x002fca00078e0213 */
[----:B------:R-:W-:Y:S02]  /*5340*/  VIADDMNMX R25, R26, R229, R230, PT ;  /* 0x000000e51a197246 */ /* 0x000fe400038001e6 */
[----:B------:R-:W1:Y:S01]  /*5350*/  MUFU.TANH R15, R15 ;  /* 0x0000000f000f7308 */ /* 0x000e620000002400 */
[----:B------:R-:W-:Y:S01]  /*5360*/  IADD3 R31, R229, 0x8, R26 ;  /* 0x00000008e51f7810 */ /* 0x000fe20007ffe01a */
[----:B------:R-:W-:Y:S01]  /*5370*/  FMUL.FTZ R26, R38, UR8 ;  /* 0x00000008261a7c20 */ /* 0x000fe20008410000 */
[C---:B------:R-:W-:Y:S02]  /*5380*/  ISETP.GT.AND P6, PT, R25.reuse, RZ, PT ;  /* 0x000000ff1900720c */ /* 0x040fe40003fc4270 */
[C---:B------:R-:W-:Y:S02]  /*5390*/  ISETP.GT.AND P1, PT, R25.reuse, 0x1, PT ;  /* 0x000000011900780c */ /* 0x040fe40003f24270 */
[C---:B------:R-:W-:Y:S01]  /*53a0*/  ISETP.GT.AND P2, PT, R25.reuse, 0x10, PT ;  /* 0x000000101900780c */ /* 0x040fe20003f44270 */
[----:B------:R-:W1:Y:S01]  /*53b0*/  MUFU.TANH R22, R22 ;  /* 0x0000001600167308 */ /* 0x000e620000002400 */
[----:B------:R-:W-:-:S02]  /*53c0*/  ISETP.GT.AND P3, PT, R25, 0x11, PT ;  /* 0x000000111900780c */ /* 0x000fc40003f64270 */
[----:B----4-:R-:W-:Y:S02]  /*53d0*/  FSEL R235, R237, -INF , P6 ;  /* 0xff800000edeb7808 */ /* 0x010fe40003000000 */
[C---:B--2---:R-:W-:Y:S01]  /*53e0*/  FSEL R227, R8.reuse, -INF , P1 ;  /* 0xff80000008e37808 */ /* 0x044fe20000800000 */
[----:B------:R-:W-:Y:S01]  /*53f0*/  FFMA.FTZ R8, -R8, R8, 1 ;  /* 0x3f80000008087423 */ /* 0x000fe20000010108 */
[----:B---3--:R-:W-:Y:S01]  /*5400*/  FSEL R226, R10, -INF , P2 ;  /* 0xff8000000ae27808 */ /* 0x008fe20001000000 */
[----:B------:R-:W2:Y:S01]  /*5410*/  MUFU.TANH R23, R23 ;  /* 0x0000001700177308 */ /* 0x000ea20000002400 */
[----:B------:R-:W-:Y:S01]  /*5420*/  FSEL R225, R11, -INF , P3 ;  /* 0xff8000000be17808 */ /* 0x000fe20001800000 */
[--C-:B------:R-:W-:Y:S01]  /*5430*/  FFMA.FTZ R235, R235, UR4, -R7.reuse ;  /* 0x00000004ebeb7c23 */ /* 0x100fe20008010807 */
[----:B------:R-:W-:Y:S01]  /*5440*/  ISETP.GT.AND P4, PT, R25, 0x20, PT ;  /* 0x000000201900780c */ /* 0x000fe20003f84270 */
[--C-:B------:R-:W-:Y:S01]  /*5450*/  FFMA.FTZ R227, R227, UR4, -R7.reuse ;  /* 0x00000004e3e37c23 */ /* 0x100fe20008010807 */
[C---:B------:R-:W-:Y:S01]  /*5460*/  ISETP.GT.AND P5, PT, R25.reuse, 0x21, PT ;  /* 0x000000211900780c */ /* 0x040fe20003fa4270 */
[--C-:B------:R-:W-:Y:S01]  /*5470*/  FFMA.FTZ R226, R226, UR4, -R7.reuse ;  /* 0x00000004e2e27c23 */ /* 0x100fe20008010807 */
[C---:B------:R-:W-:Y:S01]  /*5480*/  ISETP.GT.AND P6, PT, R25.reuse, 0x30, PT ;  /* 0x000000301900780c */ /* 0x040fe20003fc4270 */
[----:B------:R-:W3:Y:S01]  /*5490*/  MUFU.TANH R9, R9 ;  /* 0x0000000900097308 */ /* 0x000ee20000002400 */
[----:B------:R-:W-:Y:S01]  /*54a0*/  ISETP.GT.AND P1, PT, R25, 0x31, PT ;  /* 0x000000311900780c */ /* 0x000fe20003f24270 */
[--C-:B------:R-:W-:Y:S01]  /*54b0*/  FFMA.FTZ R225, R225, UR4, -R7.reuse ;  /* 0x00000004e1e17c23 */ /* 0x100fe20008010807 */
[C---:B------:R-:W-:Y:S01]  /*54c0*/  ISETP.GT.AND P2, PT, R25.reuse, 0x40, PT ;  /* 0x000000401900780c */ /* 0x040fe20003f44270 */
[----:B------:R-:W-:Y:S01]  /*54d0*/  FFMA.FTZ R10, -R10, R10, 1 ;  /* 0x3f8000000a0a7423 */ /* 0x000fe2000001010a */
[----:B------:R-:W-:Y:S01]  /*54e0*/  ISETP.GT.AND P3, PT, R25, 0x41, PT ;  /* 0x000000411900780c */ /* 0x000fe20003f64270 */
[----:B------:R-:W-:Y:S01]  /*54f0*/  FMUL.FTZ R25, R41, UR8 ;  /* 0x0000000829197c20 */ /* 0x000fe20008410000 */
[----:B------:R-:W-:Y:S01]  /*5500*/  VIMNMX R31, R230, R31, PT ;  /* 0x0000001fe61f7248 */ /* 0x000fe20003fe0100 */
[----:B------:R-:W4:Y:S01]  /*5510*/  MUFU.TANH R12, R12 ;  /* 0x0000000c000c7308 */ /* 0x000f220000002400 */
[C---:B------:R-:W-:Y:S01]  /*5520*/  FSEL R35, R14.reuse, -INF , P4 ;  /* 0xff8000000e237808 */ /* 0x040fe20002000000 */
[----:B------:R-:W-:Y:S01]  /*5530*/  FFMA.FTZ R14, -R14, R14, 1 ;  /* 0x3f8000000e0e7423 */ /* 0x000fe2000001010e */
[----:B-1----:R-:W-:Y:S01]  /*5540*/  FSEL R39, R15, -INF , P5 ;  /* 0xff8000000f277808 */ /* 0x002fe20002800000 */
[----:B------:R-:W-:Y:S01]  /*5550*/  FFMA.FTZ R11, -R11, R11, 1 ;  /* 0x3f8000000b0b7423 */ /* 0x000fe2000001010b */
[----:B------:R-:W-:Y:S01]  /*5560*/  FSEL R30, R22, -INF , P6 ;  /* 0xff800000161e7808 */ /* 0x000fe20003000000 */
[--C-:B------:R-:W-:Y:S01]  /*5570*/  FFMA.FTZ R42, R35, UR4, -R7.reuse ;  /* 0x00000004232a7c23 */ /* 0x100fe20008010807 */
[----:B--2---:R-:W-:Y:S01]  /*5580*/  FSEL R29, R23, -INF , P1 ;  /* 0xff800000171d7808 */ /* 0x004fe20000800000 */
[----:B------:R-:W1:Y:S01]  /*5590*/  MUFU.TANH R13, R13 ;  /* 0x0000000d000d7308 */ /* 0x000e620000002400 */
[----:B------:R-:W-:Y:S01]  /*55a0*/  ISETP.GT.AND P4, PT, R31, RZ, PT ;  /* 0x000000ff1f00720c */ /* 0x000fe20003f84270 */
[--C-:B------:R-:W-:Y:S01]  /*55b0*/  FFMA.FTZ R39, R39, UR4, -R7.reuse ;  /* 0x0000000427277c23 */ /* 0x100fe20008010807 */
[C---:B------:R-:W-:Y:S01]  /*55c0*/  ISETP.GT.AND P5, PT, R31.reuse, 0x1, PT ;  /* 0x000000011f00780c */ /* 0x040fe20003fa4270 */
[--C-:B------:R-:W-:Y:S01]  /*55d0*/  FFMA.FTZ R30, R30, UR4, -R7.reuse ;  /* 0x000000041e1e7c23 */ /* 0x100fe20008010807 */
[----:B------:R-:W-:Y:S01]  /*55e0*/  ISETP.GT.AND P6, PT, R31, 0x10, PT ;  /* 0x000000101f00780c */ /* 0x000fe20003fc4270 */
[----:B------:R-:W-:Y:S01]  /*55f0*/  FFMA.FTZ R29, R29, UR4, -R7 ;  /* 0x000000041d1d7c23 */ /* 0x000fe20008010807 */
[----:B------:R-:W-:Y:S01]  /*5600*/  ISETP.GT.AND P1, PT, R31, 0x11, PT ;  /* 0x000000111f00780c */ /* 0x000fe20003f24270 */
[----:B------:R-:W2:Y:S01]  /*5610*/  MUFU.TANH R24, R24 ;  /* 0x0000001800187308 */ /* 0x000ea20000002400 */
[----:B------:R-:W-:Y:S01]  /*5620*/  FSEL R33, R16, -INF , P4 ;  /* 0xff80000010217808 */ /* 0x000fe20002000000 */
[----:B------:R-:W-:Y:S01]  /*5630*/  FFMA.FTZ R22, -R22, R22, 1 ;  /* 0x3f80000016167423 */ /* 0x000fe20000010116 */
[----:B---3--:R-:W-:-:S02]  /*5640*/  FSEL R234, R9, -INF , P5 ;  /* 0xff80000009ea7808 */ /* 0x008fc40002800000 */
[----:B----4-:R-:W-:Y:S02]  /*5650*/  FSEL R37, R12, -INF , P6 ;  /* 0xff8000000c257808 */ /* 0x010fe40003000000 */
[----:B------:R-:W-:Y:S01]  /*5660*/  ISETP.GT.AND P4, PT, R31, 0x30, PT ;  /* 0x000000301f00780c */ /* 0x000fe20003f84270 */
[----:B------:R-:W3:Y:S01]  /*5670*/  MUFU.TANH R25, R25 ;  /* 0x0000001900197308 */ /* 0x000ee20000002400 */
[----:B-1----:R-:W-:Y:S01]  /*5680*/  FSEL R34, R13, -INF , P1 ;  /* 0xff8000000d227808 */ /* 0x002fe20000800000 */
[--C-:B------:R-:W-:Y:S01]  /*5690*/  FFMA.FTZ R234, R234, UR4, -R6.reuse ;  /* 0x00000004eaea7c23 */ /* 0x100fe20008010806 */
[----:B------:R-:W-:Y:S01]  /*56a0*/  ISETP.GT.AND P5, PT, R31, 0x31, PT ;  /* 0x000000311f00780c */ /* 0x000fe20003fa4270 */
[--C-:B------:R-:W-:Y:S01]  /*56b0*/  FFMA.FTZ R37, R37, UR4, -R6.reuse ;  /* 0x0000000425257c23 */ /* 0x100fe20008010806 */
[C---:B------:R-:W-:Y:S01]  /*56c0*/  ISETP.GT.AND P6, PT, R31.reuse, 0x40, PT ;  /* 0x000000401f00780c */ /* 0x040fe20003fc4270 */
[----:B------:R-:W-:Y:S01]  /*56d0*/  FFMA.FTZ R34, R34, UR4, -R6 ;  /* 0x0000000422227c23 */ /* 0x000fe20008010806 */
[C---:B------:R-:W-:Y:S01]  /*56e0*/  ISETP.GT.AND P1, PT, R31.reuse, 0x41, PT ;  /* 0x000000411f00780c */ /* 0x040fe20003f24270 */
[----:B------:R-:W1:Y:S01]  /*56f0*/  MUFU.TANH R20, R20 ;  /* 0x0000001400147308 */ /* 0x000e620000002400 */
[C---:B--2---:R-:W-:Y:S01]  /*5700*/  FSEL R32, R24.reuse, -INF , P2 ;  /* 0xff80000018207808 */ /* 0x044fe20001000000 */
[----:B------:R-:W-:Y:S01]  /*5710*/  FFMA.FTZ R24, -R24, R24, 1 ;  /* 0x3f80000018187423 */ /* 0x000fe20000010118 */
[----:B------:R-:W-:-:S03]  /*5720*/  ISETP.GT.AND P2, PT, R31, 0x20, PT ;  /* 0x000000201f00780c */ /* 0x000fc60003f44270 */
[--C-:B------:R-:W-:Y:S02]  /*5730*/  FFMA.FTZ R32, R32, UR4, -R7.reuse ;  /* 0x0000000420207c23 */ /* 0x100fe40008010807 */
[----:B------:R-:W2:Y:S01]  /*5740*/  MUFU.TANH R21, R21 ;  /* 0x0000001500157308 */ /* 0x000ea20000002400 */
[----:B---3--:R-:W-:Y:S02]  /*5750*/  FSEL R36, R25, -INF , P3 ;  /* 0xff80000019247808 */ /* 0x008fe40001800000 */
[----:B------:R-:W-:Y:S01]  /*5760*/  ISETP.GT.AND P3, PT, R31, 0x21, PT ;  /* 0x000000211f00780c */ /* 0x000fe20003f64270 */
[----:B------:R-:W-:Y:S02]  /*5770*/  FMUL.FTZ R31, R43, UR8 ;  /* 0x000000082b1f7c20 */ /* 0x000fe40008410000 */
[----:B------:R-:W-:Y:S01]  /*5780*/  FFMA.FTZ R36, R36, UR4, -R7 ;  /* 0x0000000424247c23 */ /* 0x000fe20008010807 */
[----:B------:R-:W-:Y:S01]  /*5790*/  FFMA.FTZ R7, R33, UR4, -R6 ;  /* 0x0000000421077c23 */ /* 0x000fe20008010806 */
[----:B------:R-:W3:Y:S01]  /*57a0*/  MUFU.TANH R26, R26 ;  /* 0x0000001a001a7308 */ /* 0x000ee20000002400 */
[----:B-1----:R-:W-:-:S05]  /*57b0*/  FSEL R41, R20, -INF , P2 ;  /* 0xff80000014297808 */ /* 0x002fca0001000000 */
[----:B------:R-:W-:Y:S02]  /*57c0*/  FFMA.FTZ R41, R41, UR4, -R6 ;  /* 0x0000000429297c23 */ /* 0x000fe40008010806 */
[----:B------:R-:W1:Y:S01]  /*57d0*/  MUFU.TANH R27, R27 ;  /* 0x0000001b001b7308 */ /* 0x000e620000002400 */
[----:B--2---:R-:W-:-:S05]  /*57e0*/  FSEL R33, R21, -INF , P3 ;  /* 0xff80000015217808 */ /* 0x004fca0001800000 */
[----:B------:R-:W-:Y:S02]  /*57f0*/  FFMA.FTZ R33, R33, UR4, -R6 ;  /* 0x0000000421217c23 */ /* 0x000fe40008010806 */
[----:B------:R-:W2:Y:S01]  /*5800*/  MUFU.TANH R28, R28 ;  /* 0x0000001c001c7308 */ /* 0x000ea20000002400 */
[----:B---3--:R-:W-:-:S05]  /*5810*/  FSEL R35, R26, -INF , P4 ;  /* 0xff8000001a237808 */ /* 0x008fca0002000000 */
[----:B------:R-:W-:Y:S02]  /*5820*/  FFMA.FTZ R35, R35, UR4, -R6 ;  /* 0x0000000423237c23 */ /* 0x000fe40008010806 */
[----:B------:R-:W3:Y:S01]  /*5830*/  MUFU.TANH R31, R31 ;  /* 0x0000001f001f7308 */ /* 0x000ee20000002400 */
[----:B-1----:R-:W-:-:S05]  /*5840*/  FSEL R40, R27, -INF , P5 ;  /* 0xff8000001b287808 */ /* 0x002fca0002800000 */
[----:B------:R-:W-:Y:S02]  /*5850*/  FFMA.FTZ R40, R40, UR4, -R6 ;  /* 0x0000000428287c23 */ /* 0x000fe40008010806 */
[----:B------:R-:W-:Y:S01]  /*5860*/  MUFU.EX2 R235, R235 ;  /* 0x000000eb00eb7308 */ /* 0x000fe20000000800 */
[----:B--2---:R-:W-:-:S05]  /*5870*/  FSEL R38, R28, -INF , P6 ;  /* 0xff8000001c267808 */ /* 0x004fca0003000000 */
[----:B------:R-:W-:Y:S02]  /*5880*/  FFMA.FTZ R38, R38, UR4, -R6 ;  /* 0x0000000426267c23 */ /* 0x000fe40008010806 */
[----:B------:R-:W-:Y:S01]  /*5890*/  MUFU.EX2 R227, R227 ;  /* 0x000000e300e37308 */ /* 0x000fe20000000800 */
[----:B---3--:R-:W-:-:S05]  /*58a0*/  FSEL R224, R31, -INF , P1 ;  /* 0xff8000001fe07808 */ /* 0x008fca0000800000 */
[----:B------:R-:W-:Y:S01]  /*58b0*/  FFMA.FTZ R224, R224, UR4, -R6 ;  /* 0x00000004e0e07c23 */ /* 0x000fe20008010806 */
[----:B------:R-:W-:Y:S01]  /*58c0*/  IMAD R6, R19, 0x4, R17 ;  /* 0x0000000413067824 */ /* 0x000fe200078e0211 */
[----:B------:R-:W-:Y:S04]  /*58d0*/  MUFU.EX2 R234, R234 ;  /* 0x000000ea00ea7308 */ /* 0x000fe80000000800 */
[----:B------:R-:W1:Y:S04]  /*58e0*/  LDS R43, [R6+0x2c300] ;  /* 0x02c30000062b7984 */ /* 0x000e680000000800 */
[----:B------:R2:W3:Y:S01]  /*58f0*/  LDS R236, [R6+0x2c320] ;  /* 0x02c3200006ec7984 */ /* 0x0004e20000000800 */
[----:B------:R-:W-:-:S02]  /*5900*/  WARPGROUP.DEPBAR.LE gsb0, 0x0 ;  /* 0x00008000000079c5 */ /* 0x000fc40000010000 */
[----:B------:R-:W-:Y:S01]  /*5910*/  MUFU.EX2 R226, R226 ;  /* 0x000000e200e27308 */ /* 0x000fe20000000800 */
[----:B--2---:R-:W-:-:S07]  /*5920*/  FFMA.FTZ R6, -R237, R237, 1 ;  /* 0x3f800000ed067423 */ /* 0x004fce00000101ed */
[----:B------:R-:W2:Y:S08]  /*5930*/  MUFU.EX2 R237, R7 ;  /* 0x0000000700ed7308 */ /* 0x000eb00000000800 */
[----:B------:R-:W-:Y:S08]  /*5940*/  MUFU.EX2 R42, R42 ;  /* 0x0000002a002a7308 */ /* 0x000ff00000000800 */
[----:B------:R-:W-:Y:S01]  /*5950*/  MUFU.EX2 R30, R30 ;  /* 0x0000001e001e7308 */ /* 0x000fe20000000800 */
[----:B--2---:R-:W-:-:S07]  /*5960*/  F2FP.BF16.F32.PACK_AB R7, R234, R237 ;  /* 0x000000edea07723e */ /* 0x004fce00000010ff */
[----:B------:R-:W2:Y:S01]  /*5970*/  MUFU.EX2 R36, R36 ;  /* 0x0000002400247308 */ /* 0x000ea20000000800 */
[--C-:B-1----:R-:W-:Y:S01]  /*5980*/  FADD.FTZ R44, R44, -R43.reuse ;  /* 0x8000002b2c2c7221 */ /* 0x102fe20000010000 */
[--C-:B------:R-:W-:Y:S01]  /*5990*/  FADD.FTZ R45, R45, -R43.reuse ;  /* 0x8000002b2d2d7221 */ /* 0x100fe20000010000 */
[--C-:B------:R-:W-:Y:S01]  /*59a0*/  FADD.FTZ R48, R48, -R43.reuse ;  /* 0x8000002b30307221 */ /* 0x100fe20000010000 */
[--C-:B------:R-:W-:Y:S01]  /*59b0*/  FADD.FTZ R217, R217, -R43.reuse ;  /* 0x8000002bd9d97221 */ /* 0x100fe20000010000 */
[----:B------:R-:W-:Y:S01]  /*59c0*/  FMUL.FTZ R44, R235, R44 ;  /* 0x0000002ceb2c7220 */ /* 0x000fe20000410000 */
[C---:B------:R-:W-:Y:S01]  /*59d0*/  FMUL.FTZ R45, R227.reuse, R45 ;  /* 0x0000002de32d7220 */ /* 0x040fe20000410000 */
[----:B------:R-:W-:Y:S01]  /*59e0*/  FMUL.FTZ R48, R226, R48 ;  /* 0x00000030e2307220 */ /* 0x000fe20000410000 */
[----:B------:R-:W-:Y:S01]  /*59f0*/  MUFU.EX2 R37, R37 ;  /* 0x0000002500257308 */ /* 0x000fe20000000800 */
[----:B------:R-:W-:Y:S01]  /*5a00*/  FMUL.FTZ R44, R6, R44 ;  /* 0x0000002c062c7220 */ /* 0x000fe20000410000 */
[----:B------:R-:W-:Y:S01]  /*5a10*/  F2FP.BF16.F32.PACK_AB R6, R227, R235 ;  /* 0x000000ebe306723e */ /* 0x000fe200000010ff */
[----:B------:R-:W-:Y:S01]  /*5a20*/  BAR.SYNC.DEFER_BLOCKING 0x9, 0x100 ;  /* 0x0244000000007b1d */ /* 0x000fe20000010000 */
[----:B------:R-:W-:Y:S01]  /*5a30*/  FMUL.FTZ R8, R8, R45 ;  /* 0x0000002d08087220 */ /* 0x000fe20000410000 */
[--C-:B------:R-:W-:Y:S01]  /*5a40*/  FADD.FTZ R45, R52, -R43.reuse ;  /* 0x8000002b342d7221 */ /* 0x100fe20000010000 */
[----:B------:R-:W-:Y:S01]  /*5a50*/  FMUL.FTZ R10, R10, R48 ;  /* 0x000000300a0a7220 */ /* 0x000fe20000410000 */
[--C-:B------:R-:W-:Y:S01]  /*5a60*/  FADD.FTZ R48, R49, -R43.reuse ;  /* 0x8000002b31307221 */ /* 0x100fe20000010000 */
[--C-:B------:R-:W-:Y:S01]  /*5a70*/  FADD.FTZ R49, R216, -R43.reuse ;  /* 0x8000002bd8317221 */ /* 0x100fe20000010000 */
[--C-:B------:R-:W-:Y:S01]  /*5a80*/  FADD.FTZ R52, R53, -R43.reuse ;  /* 0x8000002b35347221 */ /* 0x100fe20000010000 */
[--C-:B------:R-:W-:Y:S01]  /*5a90*/  FADD.FTZ R220, R220, -R43.reuse ;  /* 0x8000002bdcdc7221 */ /* 0x100fe20000010000 */
[----:B------:R-:W-:Y:S01]  /*5aa0*/  FADD.FTZ R43, R221, -R43 ;  /* 0x8000002bdd2b7221 */ /* 0x000fe20000010000 */
[----:B------:R-:W-:Y:S01]  /*5ab0*/  MUFU.EX2 R41, R41 ;  /* 0x0000002900297308 */ /* 0x000fe20000000800 */
[--C-:B---3--:R-:W-:Y:S01]  /*5ac0*/  FADD.FTZ R46, R46, -R236.reuse ;  /* 0x800000ec2e2e7221 */ /* 0x108fe20000010000 */
[--C-:B------:R-:W-:Y:S01]  /*5ad0*/  FADD.FTZ R50, R50, -R236.reuse ;  /* 0x800000ec32327221 */ /* 0x100fe20000010000 */
[----:B--2---:R-:W-:Y:S01]  /*5ae0*/  FMUL.FTZ R43, R36, R43 ;  /* 0x0000002b242b7220 */ /* 0x004fe20000410000 */
[----:B------:R-:W-:Y:S01]  /*5af0*/  FFMA.FTZ R12, -R12, R12, 1 ;  /* 0x3f8000000c0c7423 */ /* 0x000fe2000001010c */
[----:B------:R-:W-:Y:S01]  /*5b00*/  FMUL.FTZ R46, R237, R46 ;  /* 0x0000002eed2e7220 */ /* 0x000fe20000410000 */
[----:B------:R-:W-:-:S02]  /*5b10*/  FADD.FTZ R54, R54, -R236 ;  /* 0x800000ec36367221 */ /* 0x000fc40000010000 */
[----:B------:R-:W1:Y:S08]  /*5b20*/  MUFU.EX2 R225, R225 ;  /* 0x000000e100e17308 */ /* 0x000e700000000800 */
[----:B------:R-:W2:Y:S01]  /*5b30*/  MUFU.EX2 R34, R34 ;  /* 0x0000002200227308 */ /* 0x000ea20000000800 */
[----:B------:R3:W-:Y:S07]  /*5b40*/  STSM.16.M88.2 [R0+0x2c500], R6 ;  /* 0x02c5000600007844 */ /* 0x0007ee0000000100 */
[----:B------:R-:W4:Y:S01]  /*5b50*/  MUFU.EX2 R39, R39 ;  /* 0x0000002700277308 */ /* 0x000f220000000800 */
[----:B------:R-:W-:Y:S01]  /*5b60*/  FFMA.FTZ R20, -R20, R20, 1 ;  /* 0x3f80000014147423 */ /* 0x000fe20000010114 */
[--C-:B------:R-:W-:Y:S01]  /*5b70*/  FADD.FTZ R218, R218, -R236.reuse ;  /* 0x800000ecdada7221 */ /* 0x100fe20000010000 */
[----:B------:R-:W-:-:S05]  /*5b80*/  FADD.FTZ R223, R223, -R236 ;  /* 0x800000ecdfdf7221 */ /* 0x000fca0000010000 */
[----:B------:R-:W-:Y:S01]  /*5b90*/  MUFU.EX2 R35, R35 ;  /* 0x0000002300237308 */ /* 0x000fe20000000800 */
[----:B---3--:R-:W-:Y:S01]  /*5ba0*/  FFMA.FTZ R6, -R15, R15, 1 ;  /* 0x3f8000000f067423 */ /* 0x008fe2000001010f */
[----:B------:R-:W-:-:S06]  /*5bb0*/  FMUL.FTZ R15, R42, R45 ;  /* 0x0000002d2a0f7220 */ /* 0x000fcc0000410000 */
[----:B------:R-:W-:Y:S01]  /*5bc0*/  MUFU.EX2 R224, R224 ;  /* 0x000000e000e07308 */ /* 0x000fe20000000800 */
[----:B------:R-:W-:Y:S01]  /*5bd0*/  FMUL.FTZ R15, R14, R15 ;  /* 0x0000000f0e0f7220 */ /* 0x000fe20000410000 */
[----:B------:R-:W-:Y:S01]  /*5be0*/  FFMA.FTZ R14, -R23, R23, 1 ;  /* 0x3f800000170e7423 */ /* 0x000fe20000010117 */
[----:B------:R-:W-:-:S05]  /*5bf0*/  FMUL.FTZ R23, R30, R49 ;  /* 0x000000311e177220 */ /* 0x000fca0000410000 */
[----:B------:R-:W3:Y:S01]  /*5c00*/  MUFU.EX2 R29, R29 ;  /* 0x0000001d001d7308 */ /* 0x000ee20000000800 */
[----:B------:R-:W-:Y:S01]  /*5c10*/  FMUL.FTZ R23, R22, R23 ;  /* 0x0000001716177220 */ /* 0x000fe20000410000 */
[----:B------:R-:W-:-:S06]  /*5c20*/  FFMA.FTZ R22, -R25, R25, 1 ;  /* 0x3f80000019167423 */ /* 0x000fcc0000010119 */
[----:B------:R-:W-:Y:S01]  /*5c30*/  MUFU.EX2 R40, R40 ;  /* 0x0000002800287308 */ /* 0x000fe20000000800 */
[----:B------:R-:W-:Y:S01]  /*5c40*/  FFMA.FTZ R26, -R26, R26, 1 ;  /* 0x3f8000001a1a7423 */ /* 0x000fe2000001011a */
[----:B------:R-:W-:Y:S01]  /*5c50*/  FFMA.FTZ R31, -R31, R31, 1 ;  /* 0x3f8000001f1f7423 */ /* 0x000fe2000001011f */
[----:B-1----:R-:W-:Y:S01]  /*5c60*/  F2FP.BF16.F32.PACK_AB R226, R225, R226 ;  /* 0x000000e2e1e2723e */ /* 0x002fe200000010ff */
[--C-:B------:R-:W-:Y:S01]  /*5c70*/  FADD.FTZ R47, R47, -R236.reuse ;  /* 0x800000ec2f2f7221 */ /* 0x100fe20000010000 */
[----:B------:R-:W-:Y:S01]  /*5c80*/  FMUL.FTZ R48, R225, R48 ;  /* 0x00000030e1307220 */ /* 0x000fe20000410000 */
[--C-:B------:R-:W-:Y:S01]  /*5c90*/  FADD.FTZ R51, R51, -R236.reuse ;  /* 0x800000ec33337221 */ /* 0x100fe20000010000 */
[--C-:B------:R-:W-:Y:S01]  /*5ca0*/  FADD.FTZ R55, R55, -R236.reuse ;  /* 0x800000ec37377221 */ /* 0x100fe20000010000 */
[----:B------:R1:W1:Y:S01]  /*5cb0*/  MUFU.EX2 R7, R32 ;  /* 0x0000002000077308 */ /* 0x0002620000000800 */
[----:B--2---:R-:W-:Y:S01]  /*5cc0*/  F2FP.BF16.F32.PACK_AB R227, R34, R37 ;  /* 0x0000002522e3723e */ /* 0x004fe200000010ff */
[----:B------:R-:W-:Y:S01]  /*5cd0*/  FMUL.FTZ R47, R234, R47 ;  /* 0x0000002fea2f7220 */ /* 0x000fe20000410000 */
[----:B----4-:R-:W-:Y:S01]  /*5ce0*/  F2FP.BF16.F32.PACK_AB R42, R39, R42 ;  /* 0x0000002a272a723e */ /* 0x010fe200000010ff */
[----:B------:R-:W-:Y:S01]  /*5cf0*/  FMUL.FTZ R11, R11, R48 ;  /* 0x000000300b0b7220 */ /* 0x000fe20000410000 */
[----:B---3--:R-:W-:Y:S01]  /*5d00*/  F2FP.BF16.F32.PACK_AB R30, R29, R30 ;  /* 0x0000001e1d1e723e */ /* 0x008fe200000010ff */
[----:B------:R-:W-:Y:S01]  /*5d10*/  FFMA.FTZ R13, -R13, R13, 1 ;  /* 0x3f8000000d0d7423 */ /* 0x000fe2000001010d */
[----:B------:R-:W-:Y:S01]  /*5d20*/  FADD.FTZ R219, R219, -R236 ;  /* 0x800000ecdbdb7221 */ /* 0x000fe20000010000 */
[----:B------:R-:W-:Y:S01]  /*5d30*/  FMUL.FTZ R45, R39, R52 ;  /* 0x00000034272d7220 */ /* 0x000fe20000410000 */
[----:B-1----:R-:W-:Y:S01]  /*5d40*/  FFMA.FTZ R32, -R9, R9, 1 ;  /* 0x3f80000009207423 */ /* 0x002fe20000010109 */
[----:B------:R-:W-:-:S02]  /*5d50*/  VIADD R9, R17, 0x2c500 ;  /* 0x0002c50011097836 */ /* 0x000fc40000000000 */
[----:B------:R-:W-:Y:S01]  /*5d60*/  FADD.FTZ R222, R222, -R236 ;  /* 0x800000ecdede7221 */ /* 0x000fe20000010000 */
[----:B------:R-:W-:Y:S01]  /*5d70*/  FMUL.FTZ R217, R29, R217 ;  /* 0x000000d91dd97220 */ /* 0x000fe20000410000 */
[----:B------:R-:W-:Y:S01]  /*5d80*/  FMUL.FTZ R25, R7, R220 ;  /* 0x000000dc07197220 */ /* 0x000fe20000410000 */
[----:B------:R-:W-:Y:S02]  /*5d90*/  SHF.R.U32.HI R9, RZ, 0x4, R9 ;  /* 0x00000004ff097819 */ /* 0x000fe40000011609 */
[----:B------:R-:W-:Y:S01]  /*5da0*/  F2FP.BF16.F32.PACK_AB R36, R36, R7 ;  /* 0x000000072424723e */ /* 0x000fe200000010ff */
[----:B------:R-:W-:Y:S01]  /*5db0*/  FMUL.FTZ R25, R24, R25 ;  /* 0x0000001918197220 */ /* 0x000fe20000410000 */
[----:B------:R-:W-:Y:S01]  /*5dc0*/  LOP3.LUT R9, R9, 0x3fff, RZ, 0xc0, !PT ;  /* 0x00003fff09097812 */ /* 0x000fe200078ec0ff */
[----:B------:R-:W-:Y:S01]  /*5dd0*/  FMUL.FTZ R24, R22, R43 ;  /* 0x0000002b16187220 */ /* 0x000fe20000410000 */
[----:B------:R-:W-:Y:S01]  /*5de0*/  FFMA.FTZ R43, -R16, R16, 1 ;  /* 0x3f800000102b7423 */ /* 0x000fe20000010110 */
[----:B------:R1:W2:Y:S01]  /*5df0*/  MUFU.EX2 R22, R33 ;  /* 0x0000002100167308 */ /* 0x0002a20000000800 */
[----:B------:R-:W-:Y:S01]  /*5e00*/  LOP3.LUT R9, R9, 0x80000, RZ, 0xfc, !PT ;  /* 0x0008000009097812 */ /* 0x000fe200078efcff */
[----:B------:R-:W-:Y:S01]  /*5e10*/  STSM.16.M88.2 [R0+0x2cd00], R226 ;  /* 0x02cd00e200007844 */ /* 0x000fe20000000100 */
[----:B------:R-:W-:Y:S01]  /*5e20*/  FMUL.FTZ R46, R43, R46 ;  /* 0x0000002e2b2e7220 */ /* 0x000fe20000410000 */
[----:B------:R-:W-:Y:S01]  /*5e30*/  FMUL.FTZ R47, R32, R47 ;  /* 0x0000002f202f7220 */ /* 0x000fe20000410000 */
[----:B------:R-:W-:Y:S01]  /*5e40*/  FMUL.FTZ R48, R34, R51 ;  /* 0x0000003322307220 */ /* 0x000fe20000410000 */
[----:B------:R-:W-:Y:S01]  /*5e50*/  FMUL.FTZ R6, R6, R45 ;  /* 0x0000002d06067220 */ /* 0x000fe20000410000 */
[----:B------:R-:W-:Y:S01]  /*5e60*/  FFMA.FTZ R27, -R27, R27, 1 ;  /* 0x3f8000001b1b7423 */ /* 0x000fe2000001011b */
[----:B------:R-:W-:Y:S01]  /*5e70*/  FFMA.FTZ R28, -R28, R28, 1 ;  /* 0x3f8000001c1c7423 */ /* 0x000fe2000001011c */
[----:B-1----:R-:W-:Y:S01]  /*5e80*/  FMUL.FTZ R33, R37, R50 ;  /* 0x0000003225217220 */ /* 0x002fe20000410000 */
[----:B------:R-:W-:-:S02]  /*5e90*/  VIADD R43, R9, 0x100 ;  /* 0x00000100092b7836 */ /* 0x000fc40000000000 */
[----:B------:R-:W-:Y:S01]  /*5ea0*/  FMUL.FTZ R14, R14, R217 ;  /* 0x000000d90e0e7220 */ /* 0x000fe20000410000 */
[----:B------:R-:W-:Y:S01]  /*5eb0*/  F2FP.BF16.F32.PACK_AB R44, R8, R44 ;  /* 0x0000002c082c723e */ /* 0x000fe200000010ff */
[----:B------:R-:W-:Y:S01]  /*5ec0*/  FMUL.FTZ R12, R12, R33 ;  /* 0x000000210c0c7220 */ /* 0x000fe20000410000 */
[----:B------:R-:W-:Y:S01]  /*5ed0*/  F2FP.BF16.F32.PACK_AB R10, R11, R10 ;  /* 0x0000000a0b0a723e */ /* 0x000fe200000010ff */
[----:B------:R1:W3:Y:S01]  /*5ee0*/  MUFU.EX2 R33, R38 ;  /* 0x0000002600217308 */ /* 0x0002e20000000800 */
[----:B------:R-:W-:Y:S01]  /*5ef0*/  R2UR UR5, R43 ;  /* 0x000000002b0572ca */ /* 0x000fe200000e0000 */
[----:B------:R-:W-:Y:S01]  /*5f00*/  FMUL.FTZ R43, R41, R54 ;  /* 0x00000036292b7220 */ /* 0x000fe20000410000 */
[----:B------:R-:W-:Y:S01]  /*5f10*/  F2FP.BF16.F32.PACK_AB R24, R24, R25 ;  /* 0x000000191818723e */ /* 0x000fe200000010ff */
[----:B------:R-:W-:Y:S01]  /*5f20*/  UMOV UR57, 0x40000040 ;  /* 0x4000004000397882 */ /* 0x000fe20000000000 */
[----:B------:R-:W-:Y:S01]  /*5f30*/  UMOV UR59, 0x40 ;  /* 0x00000040003b7882 */ /* 0x000fe20000000000 */
[----:B------:R-:W-:Y:S01]  /*5f40*/  FMUL.FTZ R20, R20, R43 ;  /* 0x0000002b14147220 */ /* 0x000fe20000410000 */
[----:B------:R-:W-:Y:S01]  /*5f50*/  FMUL.FTZ R43, R35, R218 ;  /* 0x000000da232b7220 */ /* 0x000fe20000410000 */
[----:B------:R-:W-:Y:S01]  /*5f60*/  UMOV UR15, 0x40 ;  /* 0x00000040000f7882 */ /* 0x000fe20000000000 */
[----:B-1----:R-:W-:Y:S01]  /*5f70*/  FMUL.FTZ R38, R224, R223 ;  /* 0x000000dfe0267220 */ /* 0x002fe20000410000 */
[----:B------:R-:W-:Y:S01]  /*5f80*/  UMOV UR11, 0x40 ;  /* 0x00000040000b7882 */ /* 0x000fe20000000000 */
[----:B------:R-:W-:Y:S01]  /*5f90*/  FMUL.FTZ R26, R26, R43 ;  /* 0x0000002b1a1a7220 */ /* 0x000fe20000410000 */
[----:B--2---:R-:W-:Y:S01]  /*5fa0*/  F2FP.BF16.F32.PACK_AB R43, R22, R41 ;  /* 0x00000029162b723e */ /* 0x004fe200000010ff */
[----:B------:R-:W-:Y:S01]  /*5fb0*/  FMUL.FTZ R49, R31, R38 ;  /* 0x000000261f317220 */ /* 0x000fe20000410000 */
[----:B------:R-:W-:Y:S01]  /*5fc0*/  F2FP.BF16.F32.PACK_AB R31, R40, R35 ;  /* 0x00000023281f723e */ /* 0x000fe200000010ff */
[----:B------:R-:W-:Y:S01]  /*5fd0*/  UMOV UR19, 0x40 ;  /* 0x0000004000137882 */ /* 0x000fe20000000000 */
[----:B------:R-:W-:Y:S01]  /*5fe0*/  UMOV UR49, 0x40000040 ;  /* 0x4000004000317882 */ /* 0x000fe20000000000 */
[----:B---3--:R-:W-:Y:S01]  /*5ff0*/  F2FP.BF16.F32.PACK_AB R37, R224, R33 ;  /* 0x00000021e025723e */ /* 0x008fe200000010ff */
[----:B------:R-:W-:Y:S04]  /*6000*/  STSM.16.M88.2 [R0+0x2d500], R42 ;  /* 0x02d5002a00007844 */ /* 0x000fe80000000100 */
[----:B------:R-:W-:Y:S04]  /*6010*/  STSM.16.M88.2 [R0+0x2dd00], R30 ;  /* 0x02dd001e00007844 */ /* 0x000fe80000000100 */
[----:B------:R-:W-:Y:S01]  /*6020*/  STSM.16.M88.2 [R0+0x2e500], R36 ;  /* 0x02e5002400007844 */ /* 0x000fe20000000100 */
[----:B------:R1:W-:Y:S06]  /*6030*/  MEMBAR.ALL.CTA ;  /* 0x0000000000007992 */ /* 0x0003ec0000008000 */
[----:B-1----:R-:W1:Y:S01]  /*6040*/  FENCE.VIEW.ASYNC.S ;  /* 0x00000000000073c6 */ /* 0x002e620000000000 */
[----:B------:R-:W-:-:S02]  /*6050*/  VIADD R32, R9, 0x80 ;  /* 0x0000008009207836 */ /* 0x000fc40000000000 */
[----:B------:R-:W-:Y:S01]  /*6060*/  FMUL.FTZ R55, R22, R55 ;  /* 0x0000003716377220 */ /* 0x000fe20000410000 */
[----:B------:R-:W-:Y:S01]  /*6070*/  UMOV UR51, 0x40 ;  /* 0x0000004000337882 */ /* 0x000fe20000000000 */
[----:B------:R-:W-:Y:S01]  /*6080*/  UMOV UR55, 0x40 ;  /* 0x0000004000377882 */ /* 0x000fe20000000000 */
[----:B------:R-:W-:Y:S01]  /*6090*/  UMOV UR47, 0x40 ;  /* 0x00000040002f7882 */ /* 0x000fe20000000000 */
[----:B------:R-:W-:Y:S01]  /*60a0*/  R2UR UR4, R32 ;  /* 0x00000000200472ca */ /* 0x000fe200000e0000 */
[----:B------:R-:W-:Y:S01]  /*60b0*/  FFMA.FTZ R32, -R21, R21, 1 ;  /* 0x3f80000015207423 */ /* 0x000fe20000010115 */
[----:B------:R-:W-:Y:S01]  /*60c0*/  VIADD R21, R9, 0x180 ;  /* 0x0000018009157836 */ /* 0x000fe20000000000 */
[----:B------:R-:W-:Y:S01]  /*60d0*/  UMOV UR29, 0x40000040 ;  /* 0x40000040001d7882 */ /* 0x000fe20000000000 */
[----:B------:R-:W-:Y:S01]  /*60e0*/  IMAD R22, R4, 0x2000, R5 ;  /* 0x0000200004167824 */ /* 0x000fe200078e0205 */
[----:B------:R-:W-:Y:S01]  /*60f0*/  UMOV UR31, 0x40 ;  /* 0x00000040001f7882 */ /* 0x000fe20000000000 */
[----:B------:R-:W-:Y:S01]  /*6100*/  UMOV UR43, 0x40 ;  /* 0x00000040002b7882 */ /* 0x000fe20000000000 */
[----:B------:R-:W-:Y:S01]  /*6110*/  R2UR UR6, R21 ;  /* 0x00000000150672ca */ /* 0x000fe200000e0000 */
[----:B------:R-:W-:Y:S01]  /*6120*/  FMUL.FTZ R21, R13, R48 ;  /* 0x000000300d157220 */ /* 0x000fe20000410000 */
[----:B------:R-:W-:Y:S01]  /*6130*/  FMUL.FTZ R13, R32, R55 ;  /* 0x00000037200d7220 */ /* 0x000fe20000410000 */
[----:B------:R-:W-:Y:S01]  /*6140*/  FMUL.FTZ R32, R40, R219 ;  /* 0x000000db28207220 */ /* 0x000fe20000410000 */
[----:B------:R-:W-:Y:S01]  /*6150*/  SHF.R.U32.HI R7, RZ, 0x4, R22 ;  /* 0x00000004ff077819 */ /* 0x000fe20000011616 */
[----:B------:R-:W-:Y:S01]  /*6160*/  FMUL.FTZ R45, R33, R222 ;  /* 0x000000de212d7220 */ /* 0x000fe20000410000 */
[----:B------:R-:W-:Y:S01]  /*6170*/  UMOV UR39, 0x40 ;  /* 0x0000004000277882 */ /* 0x000fe20000000000 */
[----:B------:R-:W-:Y:S01]  /*6180*/  FMUL.FTZ R27, R27, R32 ;  /* 0x000000201b1b7220 */ /* 0x000fe20000410000 */
[----:B------:R-:W-:Y:S01]  /*6190*/  LOP3.LUT R7, R7, 0x3fff, RZ, 0xc0, !PT ;  /* 0x00003fff07077812 */ /* 0x000fe200078ec0ff */
[----:B------:R-:W-:Y:S01]  /*61a0*/  FMUL.FTZ R28, R28, R45 ;  /* 0x0000002d1c1c7220 */ /* 0x000fe20000410000 */
[----:B------:R-:W-:Y:S01]  /*61b0*/  F2FP.BF16.F32.PACK_AB R45, R47, R46 ;  /* 0x0000002e2f2d723e */ /* 0x000fe200000010ff */
[----:B-1----:R-:W-:Y:S01]  /*61c0*/  BAR.SYNC.DEFER_BLOCKING 0x9, 0x100 ;  /* 0x0244000000007b1d */ /* 0x002fe20000010000 */
[----:B------:R-:W-:Y:S01]  /*61d0*/  F2FP.BF16.F32.PACK_AB R11, R21, R12 ;  /* 0x0000000c150b723e */ /* 0x000fe200000010ff */
[----:B------:R-:W-:Y:S01]  /*61e0*/  VIADD R5, R9, 0x200 ;  /* 0x0000020009057836 */ /* 0x000fe20000000000 */
[----:B------:R-:W-:-:S02]  /*61f0*/  F2FP.BF16.F32.PACK_AB R12, R6, R15 ;  /* 0x0000000f060c723e */ /* 0x000fc400000010ff */
[----:B------:R-:W-:Y:S02]  /*6200*/  F2FP.BF16.F32.PACK_AB R13, R13, R20 ;  /* 0x000000140d0d723e */ /* 0x000fe400000010ff */
[----:B------:R-:W-:Y:S01]  /*6210*/  R2UR UR56, R7 ;  /* 0x00000000073872ca */ /* 0x000fe200000e0000 */
[----:B------:R-:W-:Y:S01]  /*6220*/  UMOV UR35, 0x40 ;  /* 0x0000004000237882 */ /* 0x000fe20000000000 */
[----:B------:R-:W-:Y:S01]  /*6230*/  F2FP.BF16.F32.PACK_AB R14, R14, R23 ;  /* 0x000000170e0e723e */ /* 0x000fe200000010ff */
[----:B------:R-:W-:Y:S01]  /*6240*/  UMOV UR27, 0x40 ;  /* 0x00000040001b7882 */ /* 0x000fe20000000000 */
[----:B------:R-:W-:Y:S01]  /*6250*/  R2UR UR58, R9 ;  /* 0x00000000093a72ca */ /* 0x000fe200000e0000 */
[----:B------:R-:W-:Y:S01]  /*6260*/  UMOV UR23, 0x40 ;  /* 0x0000004000177882 */ /* 0x000fe20000000000 */
[----:B------:R-:W-:Y:S01]  /*6270*/  F2FP.BF16.F32.PACK_AB R15, R27, R26 ;  /* 0x0000001a1b0f723e */ /* 0x000fe200000010ff */
[----:B------:R1:W5:Y:S01]  /*6280*/  LDL.LU R16, [R1+0x18] ;  /* 0x0000180001107983 */ /* 0x0003620000300800 */
[----:B------:R-:W-:-:S02]  /*6290*/  F2FP.BF16.F32.PACK_AB R25, R49, R28 ;  /* 0x0000001c3119723e */ /* 0x000fc400000010ff */
[----:B------:R-:W-:Y:S01]  /*62a0*/  R2UR UR7, R5 ;  /* 0x00000000050772ca */ /* 0x000fe200000e0000 */
[----:B------:R-:W-:Y:S04]  /*62b0*/  STSM.16.M88.2 [R0+0x2ed00], R44 ;  /* 0x02ed002c00007844 */ /* 0x000fe80000000100 */
[----:B------:R-:W-:Y:S04]  /*62c0*/  STSM.16.M88.2 [R0+0x2f500], R10 ;  /* 0x02f5000a00007844 */ /* 0x000fe80000000100 */
[----:B------:R-:W-:Y:S04]  /*62d0*/  STSM.16.M88.2 [R0+0x2fd00], R12 ;  /* 0x02fd000c00007844 */ /* 0x000fe80000000100 */
[----:B------:R2:W-:Y:S04]  /*62e0*/  STSM.16.M88.2 [R0+0x30500], R14 ;  /* 0x0305000e00007844 */ /* 0x0005e80000000100 */
[----:B------:R3:W-:Y:S01]  /*62f0*/  STSM.16.M88.2 [R0+0x30d00], R24 ;  /* 0x030d001800007844 */ /* 0x0007e20000000100 */
[----:B------:R-:W-:Y:S01]  /*6300*/  WARPGROUP.ARRIVE ;  /* 0x00000000000079c5 */ /* 0x000fe20000000000 */
[----:B------:R-:W-:Y:S01]  /*6310*/  UMOV UR12, UR56 ;  /* 0x00000038000c7c82 */ /* 0x000fe20008000000 */
[----:B------:R-:W-:Y:S01]  /*6320*/  UMOV UR13, UR57 ;  /* 0x00000039000d7c82 */ /* 0x000fe20008000000 */
        /* <DEDUP_REMOVED lines=9> */
[----:B------:R-:W-:Y:S01]  /*63c0*/  VIADD R6, R9, 0x10 ;  /* 0x0000001009067836 */ /* 0x000fe20000000000 */
        /* <DEDUP_REMOVED lines=10> */
[----:B------:R-:W-:Y:S01]  /*6470*/  UMOV UR41, UR29 ;  /* 0x0000001d00297c82 */ /* 0x000fe20008000000 */
[----:B------:R-:W-:Y:S01]  /*6480*/  HGMMA.64x16x16.F32.BF16 R88, gdesc[UR16].tnspA.tnspB, R88 ;  /* 0x60200000105879f0 */ /* 0x000fe20008701858 */
[----:B------:R-:W-:Y:S01]  /*6490*/  VIADD R5, R7, 0x80 ;  /* 0x0000008007057836 */ /* 0x000fe20000000000 */
[----:B------:R-:W-:Y:S01]  /*64a0*/  UMOV UR37, UR29 ;  /* 0x0000001d00257c82 */ /* 0x000fe20008000000 */
[----:B------:R-:W-:Y:S01]  /*64b0*/  UMOV UR33, UR29 ;  /* 0x0000001d00217c82 */ /* 0x000fe20008000000 */
[----:B------:R-:W-:Y:S01]  /*64c0*/  UMOV UR25, UR29 ;  /* 0x0000001d00197c82 */ /* 0x000fe20008000000 */
[----:B------:R-:W-:Y:S01]  /*64d0*/  MOV R216, UR58 ;  /* 0x0000003a00d87c02 */ /* 0x000fe20008000f00 */
[----:B------:R-:W-:Y:S01]  /*64e0*/  VIADD R20, R9, 0xb0 ;  /* 0x000000b009147836 */ /* 0x000fe20000000000 */
[----:B------:R-:W-:Y:S01]  /*64f0*/  R2UR UR48, R5 ;  /* 0x00000000053072ca */ /* 0x000fe200000e0000 */
[C---:B------:R-:W-:Y:S01]  /*6500*/  VIADD R5, R9.reuse, 0x90 ;  /* 0x0000009009057836 */ /* 0x040fe20000000000 */
[----:B------:R-:W-:Y:S01]  /*6510*/  R2UR UR50, R6 ;  /* 0x00000000063272ca */ /* 0x000fe200000e0000 */
[----:B------:R-:W-:Y:S01]  /*6520*/  VIADD R6, R9, 0x110 ;  /* 0x0000011009067836 */ /* 0x000fe20000000000 */
[----:B------:R-:W-:Y:S01]  /*6530*/  MOV R217, UR59 ;  /* 0x0000003b00d97c02 */ /* 0x000fe20008000f00 */
[----:B------:R-:W4:Y:S01]  /*6540*/  LDL R234, [R1+0x4] ;  /* 0x0000040001ea7983 */ /* 0x000f220000100800 */
[----:B------:R-:W-:Y:S01]  /*6550*/  R2UR UR4, R5 ;  /* 0x00000000050472ca */ /* 0x000fe200000e0000 */
[----:B------:R-:W-:Y:S01]  /*6560*/  VIADD R5, R9, 0x190 ;  /* 0x0000019009057836 */ /* 0x000fe20000000000 */
[----:B------:R-:W-:Y:S01]  /*6570*/  R2UR UR5, R6 ;  /* 0x00000000060572ca */ /* 0x000fe200000e0000 */
[----:B------:R-:W-:Y:S01]  /*6580*/  UMOV UR6, UR18 ;  /* 0x0000001200067c82 */ /* 0x000fe20008000000 */
[----:B------:R-:W-:Y:S01]  /*6590*/  UMOV UR7, UR19 ;  /* 0x0000001300077c82 */ /* 0x000fe20008000000 */
[----:B------:R-:W-:Y:S01]  /*65a0*/  UMOV UR17, UR49 ;  /* 0x0000003100117c82 */ /* 0x000fe20008000000 */
[----:B------:R-:W-:Y:S01]  /*65b0*/  R2UR UR54, R5 ;  /* 0x00000000053672ca */ /* 0x000fe200000e0000 */
[----:B------:R-:W-:Y:S01]  /*65c0*/  VIADD R5, R9, 0x210 ;  /* 0x0000021009057836 */ /* 0x000fe20000000000 */
[----:B------:R-:W-:Y:S01]  /*65d0*/  UMOV UR16, UR48 ;  /* 0x0000003000107c82 */ /* 0x000fe20008000000 */
[----:B------:R-:W-:Y:S01]  /*65e0*/  UMOV UR19, 0x40 ;  /* 0x0000004000137882 */ /* 0x000fe20000000000 */
[----:B------:R-:W-:Y:S01]  /*65f0*/  UMOV UR52, UR48 ;  /* 0x0000003000347c82 */ /* 0x000fe20008000000 */
[----:B------:R-:W-:Y:S01]  /*6600*/  UMOV UR57, UR19 ;  /* 0x0000001300397c82 */ /* 0x000fe20008000000 */
[----:B------:R-:W-:Y:S01]  /*6610*/  R2UR UR46, R5 ;  /* 0x00000000052e72ca */ /* 0x000fe200000e0000 */
[----:B------:R-:W-:Y:S01]  /*6620*/  UMOV UR18, UR4 ;  /* 0x0000000400127c82 */ /* 0x000fe20008000000 */
[----:B------:R-:W-:Y:S01]  /*6630*/  UMOV UR44, UR48 ;  /* 0x00000030002c7c82 */ /* 0x000fe20008000000 */
[----:B------:R-:W-:Y:S01]  /*6640*/  UMOV UR56, UR18 ;  /* 0x0000001200387c82 */ /* 0x000fe20008000000 */
[----:B------:R-:W-:Y:S01]  /*6650*/  VIADD R5, R7, 0x100 ;  /* 0x0000010007057836 */ /* 0x000fe20000000000 */
[----:B------:R-:W-:Y:S01]  /*6660*/  UMOV UR12, UR14 ;  /* 0x0000000e000c7c82 */ /* 0x000fe20008000000 */
[----:B------:R-:W-:Y:S01]  /*6670*/  VIADD R6, R9, 0x20 ;  /* 0x0000002009067836 */ /* 0x000fe20000000000 */
[----:B------:R-:W-:Y:S01]  /*6680*/  MOV R8, UR56 ;  /* 0x0000003800087c02 */ /* 0x000fe20008000f00 */
[----:B--2---:R-:W-:Y:S01]  /*6690*/  VIADD R14, R7, 0x180 ;  /* 0x00000180070e7836 */ /* 0x004fe20000000000 */
[----:B------:R-:W-:Y:S01]  /*66a0*/  HGMMA.64x16x16.F32.BF16 R56, gdesc[UR48].tnspA.tnspB, R56 ;  /* 0x60200000303879f0 */ /* 0x000fe20008701838 */
[----:B------:R-:W-:Y:S01]  /*66b0*/  R2UR UR28, R5 ;  /* 0x00000000051c72ca */ /* 0x000fe200000e0000 */
[----:B------:R-:W-:Y:S01]  /*66c0*/  VIADD R5, R9, 0xa0 ;  /* 0x000000a009057836 */ /* 0x000fe20000000000 */
[----:B------:R-:W-:Y:S01]  /*66d0*/  R2UR UR30, R6 ;  /* 0x00000000061e72ca */ /* 0x000fe200000e0000 */
[----:B------:R-:W-:Y:S01]  /*66e0*/  HGMMA.64x16x16.F32.BF16 R64, gdesc[UR16].tnspA.tnspB, R64 ;  /* 0x60200000104079f0 */ /* 0x000fe20008701840 */
[----:B------:R-:W-:Y:S01]  /*66f0*/  UMOV UR16, UR48 ;  /* 0x0000003000107c82 */ /* 0x000fe20008000000 */
[----:B------:R-:W-:Y:S01]  /*6700*/  UMOV UR17, UR49 ;  /* 0x0000003100117c82 */ /* 0x000fe20008000000 */
[----:B------:R-:W-:Y:S01]  /*6710*/  UMOV UR18, UR5 ;  /* 0x0000000500127c82 */ /* 0x000fe20008000000 */
[----:B------:R-:W-:Y:S01]  /*6720*/  UMOV UR19, 0x40 ;  /* 0x0000004000137882 */ /* 0x000fe20000000000 */
[----:B------:R-:W-:Y:S01]  /*6730*/  R2UR UR42, R5 ;  /* 0x00000000052a72ca */ /* 0x000fe200000e0000 */
[----:B------:R-:W-:Y:S01]  /*6740*/  HGMMA.64x16x16.F32.BF16 R72, gdesc[UR16].tnspA.tnspB, R72 ;  /* 0x60200000104879f0 */ /* 0x000fe20008701848 */
[C---:B------:R-:W-:Y:S01]  /*6750*/  VIADD R5, R9.reuse, 0x1a0 ;  /* 0x000001a009057836 */ /* 0x040fe20000000000 */
[----:B------:R-:W-:Y:S01]  /*6760*/  UMOV UR58, UR18 ;  /* 0x00000012003a7c82 */ /* 0x000fe20008000000 */
[----:B------:R-:W-:Y:S01]  /*6770*/  VIADD R6, R9, 0x120 ;  /* 0x0000012009067836 */ /* 0x000fe20000000000 */
[----:B------:R-:W-:Y:S01]  /*6780*/  HGMMA.64x16x16.F32.BF16 R80, gdesc[UR52].tnspA.tnspB, R80 ;  /* 0x60200000345079f0 */ /* 0x000fe20008701850 */
[----:B------:R-:W-:Y:S01]  /*6790*/  UMOV UR40, UR28 ;  /* 0x0000001c00287c82 */ /* 0x000fe20008000000 */
[----:B------:R-:W-:Y:S01]  /*67a0*/  R2UR UR34, R5 ;  /* 0x00000000052272ca */ /* 0x000fe200000e0000 */
[----:B------:R-:W-:Y:S01]  /*67b0*/  VIADD R5, R9, 0x220 ;  /* 0x0000022009057836 */ /* 0x000fe20000000000 */
[----:B------:R-:W-:Y:S01]  /*67c0*/  HGMMA.64x16x16.F32.BF16 R88, gdesc[UR44].tnspA.tnspB, R88 ;  /* 0x602000002c5879f0 */ /* 0x000fe20008701858 */
[----:B------:R-:W-:Y:S01]  /*67d0*/  R2UR UR38, R6 ;  /* 0x00000000062672ca */ /* 0x000fe200000e0000 */
[----:B------:R-:W-:Y:S01]  /*67e0*/  UMOV UR36, UR28 ;  /* 0x0000001c00247c82 */ /* 0x000fe20008000000 */
[----:B------:R-:W-:Y:S01]  /*67f0*/  UMOV UR32, UR28 ;  /* 0x0000001c00207c82 */ /* 0x000fe20008000000 */
[----:B------:R-:W-:Y:S01]  /*6800*/  R2UR UR26, R5 ;  /* 0x00000000051a72ca */ /* 0x000fe200000e0000 */
[----:B------:R-:W-:Y:S01]  /*6810*/  UMOV UR24, UR28 ;  /* 0x0000001c00187c82 */ /* 0x000fe20008000000 */
[----:B------:R-:W-:Y:S01]  /*6820*/  VIADD R6, R17, 0x2ed00 ;  /* 0x0002ed0011067836 */ /* 0x000fe20000000000 */
[----:B------:R-:W-:Y:S01]  /*6830*/  MOV R219, UR58 ;  /* 0x0000003a00db7c02 */ /* 0x000fe20008000f00 */
[----:B------:R-:W-:Y:S01]  /*6840*/  IMAD R5, R4, 0x2800, R17 ;  /* 0x0000280004057824 */ /* 0x000fe200078e0211 */
[----:B------:R-:W-:Y:S01]  /*6850*/  UMOV UR58, UR6 ;  /* 0x00000006003a7c82 */ /* 0x000fe20008000000 */
[C---:B------:R-:W-:Y:S01]  /*6860*/  VIADD R15, R9.reuse, 0x30 ;  /* 0x00000030090f7836 */ /* 0x040fe20000000000 */
[----:B------:R-:W-:Y:S01]  /*6870*/  SHF.R.U32.HI R6, RZ, 0x4, R6 ;  /* 0x00000004ff067819 */ /* 0x000fe20000011606 */
[----:B------:R-:W-:Y:S01]  /*6880*/  UMOV UR52, UR8 ;  /* 0x0000000800347c82 */ /* 0x000fe20008000000 */
[----:B------:R-:W-:Y:S01]  /*6890*/  SHF.R.U32.HI R5, RZ, 0x4, R5 ;  /* 0x00000004ff057819 */ /* 0x000fe20000011605 */
[----:B------:R-:W-:Y:S01]  /*68a0*/  UMOV UR59, UR19 ;  /* 0x00000013003b7c82 */ /* 0x000fe20008000000 */
[----:B------:R-:W-:Y:S01]  /*68b0*/  LOP3.LUT R23, R6, 0x3fff, RZ, 0xc0, !PT ;  /* 0x00003fff06177812 */ /* 0x000fe200078ec0ff */
[----:B------:R-:W-:Y:S01]  /*68c0*/  UMOV UR53, UR9 ;  /* 0x0000000900357c82 */ /* 0x000fe20008000000 */
[----:B------:R-:W-:Y:S01]  /*68d0*/  MOV R10, UR58 ;  /* 0x0000003a000a7c02 */ /* 0x000fe20008000f00 */
[----:B------:R-:W-:Y:S01]  /*68e0*/  UMOV UR58, UR10 ;  /* 0x0000000a003a7c82 */ /* 0x000fe20008000000 */
[----:B------:R-:W-:Y:S01]  /*68f0*/  R2UR UR8, R14 ;  /* 0x000000000e0872ca */ /* 0x000fe200000e0000 */
[----:B------:R-:W-:Y:S01]  /*6900*/  VIADD R14, R9, 0x130 ;  /* 0x00000130090e7836 */ /* 0x000fe20000000000 */
[----:B------:R-:W-:Y:S01]  /*6910*/  R2UR UR10, R15 ;  /* 0x000000000f0a72ca */ /* 0x000fe200000e0000 */
[----:B------:R-:W-:Y:S01]  /*6920*/  VIADD R15, R9, 0x1b0 ;  /* 0x000001b0090f7836 */ /* 0x000fe20000000000 */
[----:B------:R-:W-:Y:S01]  /*6930*/  LOP3.LUT R5, R5, 0x3fff, RZ, 0xc0, !PT ;  /* 0x00003fff05057812 */ /* 0x000fe200078ec0ff */
[----:B------:R-:W-:Y:S01]  /*6940*/  VIADD R9, R9, 0x230 ;  /* 0x0000023009097836 */ /* 0x000fe20000000000 */
[----:B------:R-:W-:Y:S01]  /*6950*/  LOP3.LUT R6, R23, 0x400000, RZ, 0xfc, !PT ;  /* 0x0040000017067812 */ /* 0x000fe200078efcff */
[----:B------:R-:W-:Y:S01]  /*6960*/  UMOV UR9, 0x40000040 ;  /* 0x4000004000097882 */ /* 0x000fe20000000000 */
[----:B------:R-:W-:Y:S01]  /*6970*/  R2UR UR18, R20 ;  /* 0x00000000141272ca */ /* 0x000fe200000e0000 */
[----:B------:R-:W-:Y:S01]  /*6980*/  UMOV UR13, UR15 ;  /* 0x0000000f000d7c82 */ /* 0x000fe20008000000 */
[----:B------:R-:W-:Y:S01]  /*6990*/  R2UR UR5, R5 ;  /* 0x00000000050572ca */ /* 0x000fe200000e0000 */
[----:B------:R-:W-:Y:S01]  /*69a0*/  UMOV UR56, UR12 ;  /* 0x0000000c00387c82 */ /* 0x000fe20008000000 */
[----:B------:R-:W-:Y:S01]  /*69b0*/  R2UR UR4, R6 ;  /* 0x00000000060472ca */ /* 0x000fe200000e0000 */
[----:B------:R-:W-:Y:S01]  /*69c0*/  UMOV UR16, UR8 ;  /* 0x0000000800107c82 */ /* 0x000fe20008000000 */
[----:B------:R-:W-:Y:S01]  /*69d0*/  R2UR UR22, R14 ;  /* 0x000000000e1672ca */ /* 0x000fe200000e0000 */
[----:B------:R-:W-:Y:S01]  /*69e0*/  HGMMA.64x16x16.F32.BF16 R56, gdesc[UR28].tnspA.tnspB, R56 ;  /* 0x602000001c3879f0 */ /* 0x000fe20008701838 */
[----:B------:R-:W-:Y:S01]  /*69f0*/  R2UR UR14, R15 ;  /* 0x000000000f0e72ca */ /* 0x000fe200000e0000 */
[----:B------:R-:W-:Y:S01]  /*6a00*/  UMOV UR17, UR9 ;  /* 0x0000000900117c82 */ /* 0x000fe20008000000 */
[----:B------:R-:W-:Y:S01]  /*6a10*/  R2UR UR6, R9 ;  /* 0x00000000090672ca */ /* 0x000fe200000e0000 */
[----:B------:R-:W-:Y:S01]  /*6a20*/  HGMMA.64x16x16.F32.BF16 R64, gdesc[UR40].tnspA.tnspB, R64 ;  /* 0x60200000284079f0 */ /* 0x000fe20008701840 */
[----:B------:R-:W-:Y:S01]  /*6a30*/  MOV R218, UR59 ;  /* 0x0000003b00da7c02 */ /* 0x000fe20008000f00 */
[----:B------:R-:W-:Y:S01]  /*6a40*/  UMOV UR59, UR7 ;  /* 0x00000007003b7c82 */ /* 0x000fe20008000000 */
[----:B------:R-:W-:Y:S01]  /*6a50*/  MOV R220, UR57 ;  /* 0x0000003900dc7c02 */ /* 0x000fe20008000f00 */
[----:B------:R-:W-:Y:S01]  /*6a60*/  UMOV UR19, 0x40 ;  /* 0x0000004000137882 */ /* 0x000fe20000000000 */
[----:B------:R-:W-:Y:S01]  /*6a70*/  MOV R11, UR59 ;  /* 0x0000003b000b7c02 */ /* 0x000fe20008000f00 */
[----:B------:R-:W-:Y:S01]  /*6a80*/  HGMMA.64x16x16.F32.BF16 R72, gdesc[UR36].tnspA.tnspB, R72 ;  /* 0x60200000244879f0 */ /* 0x000fe20008701848 */
[----:B------:R-:W-:Y:S01]  /*6a90*/  UMOV UR59, UR11 ;  /* 0x0000000b003b7c82 */ /* 0x000fe20008000000 */
[----:B------:R-:W-:Y:S01]  /*6aa0*/  UMOV UR11, 0x40 ;  /* 0x00000040000b7882 */ /* 0x000fe20000000000 */
[----:B------:R-:W-:Y:S01]  /*6ab0*/  UMOV UR57, UR13 ;  /* 0x0000000d00397c82 */ /* 0x000fe20008000000 */
[----:B------:R-:W-:Y:S01]  /*6ac0*/  HGMMA.64x16x16.F32.BF16 R80, gdesc[UR32].tnspA.tnspB, R80 ;  /* 0x60200000205079f0 */ /* 0x000fe20008701850 */
[----:B------:R-:W-:Y:S01]  /*6ad0*/  MOV R221, UR58 ;  /* 0x0000003a00dd7c02 */ /* 0x000fe20008000f00 */
[----:B------:R-:W-:Y:S01]  /*6ae0*/  UMOV UR20, UR8 ;  /* 0x0000000800147c82 */ /* 0x000fe20008000000 */
[----:B------:R-:W-:Y:S01]  /*6af0*/  MOV R12, UR56 ;  /* 0x00000038000c7c02 */ /* 0x000fe20008000f00 */
        /* <DEDUP_REMOVED lines=9> */
[----:B------:R-:W-:Y:S01]  /*6b90*/  UMOV UR7, 0x40 ;  /* 0x0000004000077882 */ /* 0x000fe20000000000 */
[----:B------:R-:W-:Y:S01]  /*6ba0*/  MOV R222, UR59 ;  /* 0x0000003b00de7c02 */ /* 0x000fe20008000f00 */
[----:B------:R-:W-:Y:S01]  /*6bb0*/  UMOV UR59, 0x8 ;  /* 0x00000008003b7882 */ /* 0x000fe20000000000 */
[----:B------:R-:W-:Y:S01]  /*6bc0*/  MOV R13, UR57 ;  /* 0x00000039000d7c02 */ /* 0x000fe20008000f00 */
[----:B------:R-:W-:Y:S01]  /*6bd0*/  UMOV UR57, 0x40000040 ;  /* 0x4000004000397882 */ /* 0x000fe20000000000 */
[----:B------:R-:W-:Y:S01]  /*6be0*/  VIADD R9, R5, 0x80 ;  /* 0x0000008005097836 */ /* 0x000fe20000000000 */
[----:B------:R-:W-:Y:S01]  /*6bf0*/  UMOV UR40, UR52 ;  /* 0x0000003400287c82 */ /* 0x000fe20008000000 */
[----:B------:R-:W-:Y:S01]  /*6c00*/  VIADD R14, R6, 0x80 ;  /* 0x00000080060e7836 */ /* 0x000fe20000000000 */
[----:B------:R-:W-:Y:S01]  /*6c10*/  UMOV UR41, UR53 ;  /* 0x0000003500297c82 */ /* 0x000fe20008000000 */
[----:B------:R-:W-:Y:S01]  /*6c20*/  IMAD.U32 R20, RZ, RZ, UR58 ;  /* 0x0000003aff147e24 */ /* 0x000fe2000f8e00ff */
[----:B------:R-:W-:Y:S01]  /*6c30*/  UMOV UR29, 0x40000040 ;  /* 0x40000040001d7882 */ /* 0x000fe20000000000 */
[----:B------:R-:W-:Y:S01]  /*6c40*/  IMAD.U32 R21, RZ, RZ, UR59 ;  /* 0x0000003bff157e24 */ /* 0x000fe2000f8e00ff */
[----:B------:R-:W-:Y:S01]  /*6c50*/  UMOV UR25, UR29 ;  /* 0x0000001d00197c82 */ /* 0x000fe20008000000 */
        /* <DEDUP_REMOVED lines=10> */
[----:B--2---:R-:W2:Y:S01]  /*6d00*/  FENCE.VIEW.ASYNC.S ;  /* 0x00000000000073c6 */ /* 0x004ea20000000000 */
[----:B------:R-:W-:Y:S01]  /*6d10*/  R2UR UR4, R9 ;  /* 0x00000000090472ca */ /* 0x000fe200000e0000 */
[----:B------:R-:W-:Y:S01]  /*6d20*/  VIADD R9, R5, 0x100 ;  /* 0x0000010005097836 */ /* 0x000fe20000000000 */
[----:B------:R-:W-:Y:S01]  /*6d30*/  R2UR UR5, R14 ;  /* 0x000000000e0572ca */ /* 0x000fe200000e0000 */
[----:B--2---:R-:W-:Y:S06]  /*6d40*/  BAR.SYNC.DEFER_BLOCKING 0x9, 0x100 ;  /* 0x0244000000007b1d */ /* 0x004fec0000010000 */
[----:B---3--:R-:W-:-:S06]  /*6d50*/  WARPGROUP.ARRIVE ;  /* 0x00000000000079c5 */ /* 0x008fcc0000000000 */
        /* <DEDUP_REMOVED lines=41> */
[----:B------:R-:W-:Y:S02]  /*6ff0*/  IMAD.U32 R10, RZ, RZ, UR58 ;  /* 0x0000003aff0a7e24 */ /* 0x000fe4000f8e00ff */
[----:B------:R-:W-:Y:S01]  /*7000*/  VIADD R6, R7, 0x400 ;  /* 0x0000040007067836 */ /* 0x000fe20000000000 */
[----:B------:R-:W-:Y:S01]  /*7010*/  HGMMA.64x64x16.F32.BF16 R24, gdesc[UR56].tnspA, R24 ;  /* 0x20e00000381879f0 */ /* 0x000fe20008701818 */
[----:B------:R-:W-:Y:S01]  /*7020*/  R2UR UR56, R8 ;  /* 0x00000000083872ca */ /* 0x000fe200000e0000 */
[----:B------:R-:W-:Y:S01]  /*7030*/  VIADD R8, R5, 0x200 ;  /* 0x0000020005087836 */ /* 0x000fe20000000000 */
[----:B------:R-:W-:Y:S02]  /*7040*/  R2UR UR59, R218 ;  /* 0x00000000da3b72ca */ /* 0x000fe400000e0000 */
[----:B------:R-:W-:-:S02]  /*7050*/  R2UR UR58, R219 ;  /* 0x00000000db3a72ca */ /* 0x000fc400000e0000 */
[----:B------:R-:W-:Y:S02]  /*7060*/  R2UR UR57, R220 ;  /* 0x00000000dc3972ca */ /* 0x000fe400000e0000 */
        /* <DEDUP_REMOVED lines=43> */
[----:B----4-:R-:W-:Y:S01]  /*7320*/  LEA.HI.X.SX32 R7, R7, R234, 0x1, P1 ;  /* 0x000000ea07077211 */ /* 0x010fe200008f0eff */
        /* <DEDUP_REMOVED lines=44> */
[----:B--2---:R-:W-:Y:S01]  /*75f0*/  LOP3.LUT R24, R23, 0x80000, RZ, 0xfc, !PT ;  /* 0x0008000017187812 */ /* 0x004fe200078efcff */
        /* <DEDUP_REMOVED lines=19> */
[----:B------:R-:W-:Y:S01]  /*7730*/  UMOV UR7, 0x40 ;  /* 0x0000004000077882 */ /* 0x000fe20000000000 */
        /* <DEDUP_REMOVED lines=28> */
[C---:B------:R-:W-:Y:S01]  /*7900*/  VIADD R26, R24.reuse, 0x10 ;  /* 0x00000010181a7836 */ /* 0x040fe20000000000 */
[----:B------:R-:W-:Y:S01]  /*7910*/  UMOV UR49, UR45 ;  /* 0x0000002d00317c82 */ /* 0x000fe20008000000 */
[----:B------:R-:W-:Y:S01]  /*7920*/  UMOV UR41, UR25 ;  /* 0x0000001900297c82 */ /* 0x000fe20008000000 */
[----:B------:R-:W-:Y:S01]  /*7930*/  R2UR UR44, R25 ;  /* 0x00000000192c72ca */ /* 0x000fe200000e0000 */
[----:B------:R-:W-:Y:S01]  /*7940*/  VIADD R25, R24, 0x110 ;  /* 0x0000011018197836 */ /* 0x000fe20000000000 */
[----:B------:R-:W-:Y:S01]  /*7950*/  R2UR UR46, R26 ;  /* 0x000000001a2e72ca */ /* 0x000fe200000e0000 */
[C---:B------:R-:W-:Y:S01]  /*7960*/  VIADD R26, R24.reuse, 0x90 ;  /* 0x00000090181a7836 */ /* 0x040fe20000000000 */
[----:B------:R-:W-:Y:S01]  /*7970*/  UMOV UR37, UR25 ;  /* 0x0000001900257c82 */ /* 0x000fe20008000000 */
[----:B------:R-:W-:Y:S01]  /*7980*/  UMOV UR33, UR25 ;  /* 0x0000001900217c82 */ /* 0x000fe20008000000 */
[----:B------:R-:W-:Y:S01]  /*7990*/  R2UR UR5, R25 ;  /* 0x00000000190572ca */ /* 0x000fe200000e0000 */
[----:B------:R-:W-:Y:S01]  /*79a0*/  VIADD R25, R24, 0x190 ;  /* 0x0000019018197836 */ /* 0x000fe20000000000 */
[----:B------:R-:W-:Y:S01]  /*79b0*/  R2UR UR4, R26 ;  /* 0x000000001a0472ca */ /* 0x000fe200000e0000 */
[----:B------:R-:W-:Y:S01]  /*79c0*/  UMOV UR29, UR25 ;  /* 0x00000019001d7c82 */ /* 0x000fe20008000000 */
[----:B------:R-:W-:Y:S01]  /*79d0*/  UMOV UR15, 0x40 ;  /* 0x00000040000f7882 */ /* 0x000fe20000000000 */
[----:B------:R1:W-:Y:S01]  /*79e0*/  REDG.E.ADD.F32x4.FTZ.RN.STRONG.GPU desc[UR60][R6.64+0x1000], R32 ;  /* 0x00100020060079a6 */ /* 0x0003e2000c10f7bc */
[----:B------:R-:W-:Y:S01]  /*79f0*/  R2UR UR6, R25 ;  /* 0x00000000190672ca */ /* 0x000fe200000e0000 */
[----:B------:R-:W-:Y:S01]  /*7a00*/  VIADD R25, R24, 0x210 ;  /* 0x0000021018197836 */ /* 0x000fe20000000000 */
[----:B------:R-:W-:Y:S01]  /*7a10*/  UMOV UR8, UR44 ;  /* 0x0000002c00087c82 */ /* 0x000fe20008000000 */
[----:B------:R-:W-:Y:S01]  /*7a20*/  IMAD.U32 R220, RZ, RZ, UR10 ;  /* 0x0000000affdc7e24 */ /* 0x000fe2000f8e00ff */
[----:B------:R-:W-:Y:S01]  /*7a30*/  UMOV UR9, UR45 ;  /* 0x0000002d00097c82 */ /* 0x000fe20008000000 */
[----:B------:R-:W-:Y:S01]  /*7a40*/  IMAD.U32 R221, RZ, RZ, UR11 ;  /* 0x0000000bffdd7e24 */ /* 0x000fe2000f8e00ff */
[----:B------:R-:W-:Y:S01]  /*7a50*/  R2UR UR50, R25 ;  /* 0x00000000193272ca */ /* 0x000fe200000e0000 */
[----:B------:R-:W-:Y:S01]  /*7a60*/  UMOV UR11, 0x40 ;  /* 0x00000040000b7882 */ /* 0x000fe20000000000 */
[----:B------:R-:W-:Y:S01]  /*7a70*/  UMOV UR48, UR44 ;  /* 0x0000002c00307c82 */ /* 0x000fe20008000000 */
[----:B------:R-:W-:Y:S01]  /*7a80*/  UMOV UR10, UR4 ;  /* 0x00000004000a7c82 */ /* 0x000fe20008000000 */
[----:B------:R-:W-:Y:S01]  /*7a90*/  IMAD.U32 R223, RZ, RZ, UR11 ;  /* 0x0000000bffdf7e24 */ /* 0x000fe2000f8e00ff */
[----:B------:R1:W-:Y:S01]  /*7aa0*/  REDG.E.ADD.F32x4.FTZ.RN.STRONG.GPU desc[UR60][R6.64+0x1800], R36 ;  /* 0x00180024060079a6 */ /* 0x0003e2000c10f7bc */
        /* <DEDUP_REMOVED lines=16> */
[----:B------:R-:W-:Y:S01]  /*7bb0*/  R2UR UR24, R25 ;  /* 0x00000000191872ca */ /* 0x000fe200000e0000 */
[----:B------:R-:W-:Y:S01]  /*7bc0*/  HGMMA.64x16x16.F32.BF16 R160, gdesc[UR8].tnspA.tnspB, R160 ;  /* 0x6020000008a079f0 */ /* 0x000fe200087018a0 */
[C---:B------:R-:W-:Y:S01]  /*7bd0*/  VIADD R26, R24.reuse, 0x20 ;  /* 0x00000020181a7836 */ /* 0x040fe20000000000 */
[----:B------:R1:W-:Y:S02]  /*7be0*/  REDG.E.ADD.F32x4.FTZ.RN.STRONG.GPU desc[UR60][R6.64+0x2800], R44 ;  /* 0x0028002c060079a6 */ /* 0x0003e4000c10f7bc */
[----:B------:R-:W-:Y:S01]  /*7bf0*/  HGMMA.64x16x16.F32.BF16 R168, gdesc[UR48].tnspA.tnspB, R168 ;  /* 0x6020000030a879f0 */ /* 0x000fe200087018a8 */
[----:B------:R-:W-:Y:S01]  /*7c00*/  VIADD R25, R24, 0x120 ;  /* 0x0000012018197836 */ /* 0x000fe20000000000 */
[----:B------:R-:W-:Y:S01]  /*7c10*/  R2UR UR26, R26 ;  /* 0x000000001a1a72ca */ /* 0x000fe200000e0000 */
[----:B------:R-:W-:Y:S01]  /*7c20*/  IMAD.U32 R226, RZ, RZ, UR10 ;  /* 0x0000000affe27e24 */ /* 0x000fe2000f8e00ff */
[----:B------:R-:W-:Y:S01]  /*7c30*/  UMOV UR5, 0x40000040 ;  /* 0x4000004000057882 */ /* 0x000fe20000000000 */
[----:B------:R-:W-:Y:S01]  /*7c40*/  IMAD.U32 R227, RZ, RZ, UR11 ;  /* 0x0000000bffe37e24 */ /* 0x000fe2000f8e00ff */
[----:B------:R-:W-:Y:S01]  /*7c50*/  R2UR UR38, R25 ;  /* 0x00000000192672ca */ /* 0x000fe200000e0000 */
[C---:B------:R-:W-:Y:S01]  /*7c60*/  VIADD R25, R24.reuse, 0x1a0 ;  /* 0x000001a018197836 */ /* 0x040fe20000000000 */
[----:B------:R-:W-:Y:S01]  /*7c70*/  UMOV UR40, UR24 ;  /* 0x0000001800287c82 */ /* 0x000fe20008000000 */
[C---:B------:R-:W-:Y:S01]  /*7c80*/  VIADD R26, R24.reuse, 0xa0 ;  /* 0x000000a0181a7836 */ /* 0x040fe20000000000 */
[----:B------:R-:W-:Y:S01]  /*7c90*/  UMOV UR36, UR24 ;  /* 0x0000001800247c82 */ /* 0x000fe20008000000 */
[----:B------:R-:W-:Y:S01]  /*7ca0*/  UMOV UR32, UR24 ;  /* 0x0000001800207c82 */ /* 0x000fe20008000000 */
[----:B------:R-:W-:Y:S01]  /*7cb0*/  R2UR UR34, R25 ;  /* 0x00000000192272ca */ /* 0x000fe200000e0000 */
[----:B------:R-:W-:Y:S01]  /*7cc0*/  VIADD R25, R24, 0x220 ;  /* 0x0000022018197836 */ /* 0x000fe20000000000 */
[----:B------:R-:W-:Y:S01]  /*7cd0*/  R2UR UR42, R26 ;  /* 0x000000001a2a72ca */ /* 0x000fe200000e0000 */
[----:B------:R-:W-:Y:S01]  /*7ce0*/  UMOV UR28, UR24 ;  /* 0x00000018001c7c82 */ /* 0x000fe20008000000 */
[----:B------:R1:W-:Y:S02]  /*7cf0*/  REDG.E.ADD.F32x4.FTZ.RN.STRONG.GPU desc[UR60][R6.64+0x3000], R48 ;  /* 0x00300030060079a6 */ /* 0x0003e4000c10f7bc */
[----:B------:R-:W-:Y:S01]  /*7d00*/  R2UR UR30, R25 ;  /* 0x00000000191e72ca */ /* 0x000fe200000e0000 */
[----:B------:R-:W-:Y:S01]  /*7d10*/  HGMMA.64x16x16.F32.BF16 R136, gdesc[UR24].tnspA.tnspB, R136 ;  /* 0x60200000188879f0 */ /* 0x000fe20008701888 */
[----:B------:R-:W-:Y:S01]  /*7d20*/  VIADD R26, R24, 0x30 ;  /* 0x00000030181a7836 */ /* 0x000fe20000000000 */
[----:B------:R-:W-:Y:S01]  /*7d30*/  UMOV UR21, UR5 ;  /* 0x0000000500157c82 */ /* 0x000fe20008000000 */
[----:B------:R-:W-:-:S05]  /*7d40*/  UMOV UR17, UR5 ;  /* 0x0000000500117c82 */ /* 0x000fca0008000000 */
[----:B------:R-:W-:Y:S01]  /*7d50*/  HGMMA.64x16x16.F32.BF16 R144, gdesc[UR40].tnspA.tnspB, R144 ;  /* 0x60200000289079f0 */ /* 0x000fe20008701890 */
[----:B------:R-:W-:Y:S01]  /*7d60*/  UMOV UR13, UR5 ;  /* 0x00000005000d7c82 */ /* 0x000fe20008000000 */
[----:B------:R-:W-:Y:S01]  /*7d70*/  UMOV UR9, UR5 ;  /* 0x0000000500097c82 */ /* 0x000fe20008000000 */
[----:B------:R-:W-:Y:S01]  /*7d80*/  UMOV UR11, 0x40 ;  /* 0x00000040000b7882 */ /* 0x000fe20000000000 */
[----:B------:R1:W-:Y:S01]  /*7d90*/  REDG.E.ADD.F32x4.FTZ.RN.STRONG.GPU desc[UR60][R6.64+0x3800], R52 ;  /* 0x00380034060079a6 */ /* 0x0003e2000c10f7bc */
[----:B------:R-:W-:Y:S01]  /*7da0*/  VIADD R25, R234, 0x180 ;  /* 0x00000180ea197836 */ /* 0x000fe20000000000 */
[----:B------:R-:W-:Y:S01]  /*7db0*/  HGMMA.64x16x16.F32.BF16 R152, gdesc[UR36].tnspA.tnspB, R152 ;  /* 0x60200000249879f0 */ /* 0x000fe20008701898 */
[----:B------:R-:W-:Y:S01]  /*7dc0*/  R2UR UR6, R26 ;  /* 0x000000001a0672ca */ /* 0x000fe200000e0000 */
[C---:B------:R-:W-:Y:S02]  /*7dd0*/  VIADD R26, R24.reuse, 0xb0 ;  /* 0x000000b0181a7836 */ /* 0x040fe40000000000 */
[----:B------:R-:W-:Y:S01]  /*7de0*/  R2UR UR4, R25 ;  /* 0x00000000190472ca */ /* 0x000fe200000e0000 */
[----:B------:R-:W-:Y:S01]  /*7df0*/  VIADD R25, R24, 0x130 ;  /* 0x0000013018197836 */ /* 0x000fe20000000000 */
[----:B------:R-:W-:Y:S01]  /*7e00*/  HGMMA.64x16x16.F32.BF16 R160, gdesc[UR32].tnspA.tnspB, R160 ;  /* 0x6020000020a079f0 */ /* 0x000fe200087018a0 */
[----:B------:R-:W-:Y:S01]  /*7e10*/  R2UR UR22, R26 ;  /* 0x000000001a1672ca */ /* 0x000fe200000e0000 */
[----:B------:R-:W-:-:S02]  /*7e20*/  IMAD.U32 R22, RZ, RZ, UR58 ;  /* 0x0000003aff167e24 */ /* 0x000fc4000f8e00ff */
[----:B------:R-:W-:Y:S01]  /*7e30*/  R2UR UR18, R25 ;  /* 0x00000000191272ca */ /* 0x000fe200000e0000 */
[----:B------:R-:W-:Y:S01]  /*7e40*/  HGMMA.64x16x16.F32.BF16 R168, gdesc[UR28].tnspA.tnspB, R168 ;  /* 0x602000001ca879f0 */ /* 0x000fe200087018a8 */
[C---:B------:R-:W-:Y:S02]  /*7e50*/  VIADD R25, R24.reuse, 0x1b0 ;  /* 0x000001b018197836 */ /* 0x040fe40000000000 */
[----:B------:R-:W-:Y:S02]  /*7e60*/  VIADD R24, R24, 0x230 ;  /* 0x0000023018187836 */ /* 0x000fe40000000000 */
        /* <DEDUP_REMOVED lines=15> */
.L_x_812:
        /* <DEDUP_REMOVED lines=111> */
.L_x_813:
[----:B------:R-:W2:Y:S01]  /*8650*/  LDL R5, [R1+0x8] ;  /* 0x0000080001057983 */ /* 0x000ea20000100800 */
[----:B------:R-:W-:Y:S01]  /*8660*/  VIADD R3, R3, 0x1 ;  /* 0x0000000103037836 */ /* 0x000fe20000000000 */
[----:B------:R-:W-:Y:S01]  /*8670*/  LOP3.LUT R18, R18, 0x1, RZ, 0x3c, !PT ;  /* 0x0000000112127812 */ /* 0x000fe200078e3cff */
[----:B------:R-:W-:Y:S02]  /*8680*/  VIADD R2, R2, 0x1 ;  /* 0x0000000102027836 */ /* 0x000fe40000000000 */
[----:B-----5:R-:W-:-:S03]  /*8690*/  VIADD R16, R16, 0x31820 ;  /* 0x0003182010107836 */ /* 0x020fc60000000000 */
[C---:B------:R-:W-:Y:S02]  /*86a0*/  ISETP.NE.AND P0, PT, R2.reuse, 0x2, PT ;  /* 0x000000020200780c */ /* 0x040fe40003f05270 */
[----:B------:R-:W-:Y:S02]  /*86b0*/  PRMT R16, RZ, 0x654, R16 ;  /* 0x00000654ff107816 */ /* 0x000fe40000000010 */
[----:B------:R-:W-:Y:S02]  /*86c0*/  SEL R2, R2, RZ, P0 ;  /* 0x000000ff02027207 */ /* 0x000fe40000000000 */
[----:B------:R1:W-:Y:S01]  /*86d0*/  SYNCS.ARRIVE.TRANS64.RED.A1T0 RZ, [R16+URZ], RZ ;  /* 0x000000ff10ff79a7 */ /* 0x0003e2000810043f */
[----:B--2---:R-:W-:Y:S02]  /*86e0*/  R2UR UR4, R5 ;  /* 0x00000000050472ca */ /* 0x004fe400000e0000 */
[----:B------:R-:W-:-:S04]  /*86f0*/  SEL R5, RZ, 0x1, P0 ;  /* 0x00000001ff057807 */ /* 0x000fc80000000000 */
[----:B------:R-:W-:-:S07]  /*8700*/  LOP3.LUT R228, R228, R5, RZ, 0x3c, !PT ;  /* 0x00000005e4e47212 */ /* 0x000fce00078e3cff */
[----:B------:R-:W-:-:S13]  /*8710*/  ISETP.GE.AND P1, PT, R3, UR4, PT ;  /* 0x0000000403007c0c */ /* 0x000fda000bf26270 */
[----:B-1----:R-:W-:Y:S05]  /*8720*/  @!P1 BRA `(.L_x_814) ;  /* 0xffffff9000789947 */ /* 0x002fea000383ffff */
        /* <DEDUP_REMOVED lines=82> */
.L_x_801:
[----:B------:R-:W-:Y:S05]  /*8c50*/  @P0 BRA `(.L_x_800) ;  /* 0x0000002400400947 */ /* 0x000fea0003800000 */
[----:B------:R-:W2:Y:S01]  /*8c60*/  LDL.LU R3, [R1+0x10] ;  /* 0x0000100001037983 */ /* 0x000ea20000300800 */
[----:B------:R-:W3:Y:S01]  /*8c70*/  S2R R4, SR_TID.X ;  /* 0x0000000000047919 */ /* 0x000ee20000002100 */
[----:B------:R-:W4:Y:S01]  /*8c80*/  S2UR UR5, SR_CgaCtaId ;  /* 0x00000000000579c3 */ /* 0x000f220000008800 */
[----:B------:R-:W-:Y:S01]  /*8c90*/  ULDC UR4, c[0x0][0x850] ;  /* 0x0002140000047ab9 */ /* 0x000fe20000000800 */
[----:B------:R-:W-:Y:S01]  /*8ca0*/  ULDC.64 UR12, c[0x0][0x818] ;  /* 0x00020600000c7ab9 */ /* 0x000fe20000000a00 */
[----:B-1----:R-:W5:Y:S01]  /*8cb0*/  LDL.LU R2, [R1+0xc] ;  /* 0x00000c0001027983 */ /* 0x002f620000300800 */
[----:B------:R-:W-:-:S03]  /*8cc0*/  ULDC.64 UR14, c[0x0][0x848] ;  /* 0x00021200000e7ab9 */ /* 0x000fc60000000a00 */
[----:B------:R-:W5:Y:S01]  /*8cd0*/  LDL.LU R0, [R1+0x14] ;  /* 0x0000140001007983 */ /* 0x000f620000300800 */
[----:B------:R-:W-:Y:S01]  /*8ce0*/  UISETP.NE.AND UP0, UPT, UR4, 0x1, UPT ;  /* 0x000000010400788c */ /* 0x000fe2000bf05270 */
[----:B------:R-:W-:Y:S02]  /*8cf0*/  BSSY B1, `(.L_x_815) ;  /* 0x0000057000017945 */ /* 0x000fe40003800000 */
[----:B------:R-:W-:-:S08]  /*8d00*/  UMOV UR4, 0x400 ;  /* 0x0000040000047882 */ /* 0x000fd00000000000 */
[----:B------:R-:W-:Y:S01]  /*8d10*/  @UP0 ULDC UR6, c[0x0][0x854] ;  /* 0x0002150000060ab9 */ /* 0x000fe20000000800 */
[----:B----4-:R-:W-:-:S03]  /*8d20*/  ULEA UR4, UR5, UR4, 0x18 ;  /* 0x0000000405047291 */ /* 0x010fc6000f8ec03f */
[----:B------:R-:W-:Y:S01]  /*8d30*/  @UP0 ULDC UR5, c[0x0][0x858] ;  /* 0x0002160000050ab9 */ /* 0x000fe20000000800 */
[----:B------:R-:W-:Y:S01]  /*8d40*/  BAR.SYNC.DEFER_BLOCKING 0x1, 0x100 ;  /* 0x0044000000007b1d */ /* 0x000fe20000010000 */
[----:B--2---:R-:W-:Y:S01]  /*8d50*/  R2UR UR8, R3 ;  /* 0x00000000030872ca */ /* 0x004fe200000e0000 */
[----:B---3--:R-:W-:-:S05]  /*8d60*/  VIADD R3, R4, 0xffffff80 ;  /* 0xffffff8004037836 */ /* 0x008fca0000000000 */
[----:B------:R-:W-:Y:S02]  /*8d70*/  ISETP.NE.AND P0, PT, R3, RZ, PT ;  /* 0x000000ff0300720c */ /* 0x000fe40003f05270 */
[----:B-----5:R-:W-:Y:S02]  /*8d80*/  R2UR UR11, R2 ;  /* 0x00000000020b72ca */ /* 0x020fe400000e0000 */
[----:B------:R-:W-:-:S03]  /*8d90*/  R2UR UR17, R0 ;  /* 0x00000000001172ca */ /* 0x000fc600000e0000 */
[----:B------:R-:W-:Y:S01]  /*8da0*/  UIMAD UR8, UR8, 0x5000, URZ ;  /* 0x00005000080878a4 */ /* 0x000fe2000f8e023f */
[----:B------:R-:W-:-:S03]  /*8db0*/  SHF.R.S32.HI R0, RZ, 0x1f, R3 ;  /* 0x0000001fff007819 */ /* 0x000fc60000011403 */
[----:B------:R-:W-:Y:S01]  /*8dc0*/  USHF.R.S32.HI UR9, URZ, 0x1f, UR8 ;  /* 0x0000001f3f097899 */ /* 0x000fe20008011408 */
[----:B------:R-:W-:-:S03]  /*8dd0*/  LEA.HI R2, R0, R3, RZ, 0x7 ;  /* 0x0000000300027211 */ /* 0x000fc600078f38ff */
[----:B------:R-:W-:Y:S01]  /*8de0*/  UIMAD.WIDE.U32 UR6, UR11, UR6, URZ ;  /* 0x000000060b0672a5 */ /* 0x000fe2000f8e003f */
[----:B------:R-:W-:Y:S02]  /*8df0*/  LOP3.LUT R0, R2, 0x3fffff80, RZ, 0xc0, !PT ;  /* 0x3fffff8002007812 */ /* 0x000fe400078ec0ff */
[----:B------:R-:W-:Y:S01]  /*8e00*/  SHF.R.S32.HI R5, RZ, 0x7, R2 ;  /* 0x00000007ff057819 */ /* 0x000fe20000011402 */
[----:B------:R-:W-:Y:S02]  /*8e10*/  @UP0 USHF.R.U32.HI UR11, URZ, UR5, UR7 ;  /* 0x000000053f0b0299 */ /* 0x000fe40008011607 */
[----:B------:R-:W-:Y:S01]  /*8e20*/  IMAD.IADD R0, R3, 0x1, -R0 ;  /* 0x0000000103007824 */ /* 0x000fe200078e0a00 */
[----:B------:R-:W-:Y:S02]  /*8e30*/  USHF.R.S32.HI UR16, URZ, 0x1f, UR17 ;  /* 0x0000001f3f107899 */ /* 0x000fe40008011411 */
[----:B------:R-:W-:Y:S01]  /*8e40*/  USHF.R.S32.HI UR5, URZ, 0x1f, UR11 ;  /* 0x0000001f3f057899 */ /* 0x000fe2000801140b */
[----:B------:R-:W-:Y:S01]  /*8e50*/  IMAD R0, R5, 0xa00, R0 ;  /* 0x00000a0005007824 */ /* 0x000fe200078e0200 */
[----:B------:R-:W-:-:S02]  /*8e60*/  UIMAD.WIDE.U32 UR6, UR11, UR12, UR8 ;  /* 0x0000000c0b0672a5 */ /* 0x000fc4000f8e0008 */
[----:B------:R-:W-:Y:S01]  /*8e70*/  IMAD.U32 R2, RZ, RZ, UR11 ;  /* 0x0000000bff027e24 */ /* 0x000fe2000f8e00ff */
[----:B------:R-:W-:Y:S01]  /*8e80*/  UIMAD UR10, UR5, UR12, URZ ;  /* 0x0000000c050a72a4 */ /* 0x000fe2000f8e023f */
[----:B------:R-:W-:-:S03]  /*8e90*/  IMAD.SHL.U32 R0, R0, 0x4, RZ ;  /* 0x0000000400007824 */ /* 0x000fc600078e00ff */
[----:B------:R-:W-:Y:S01]  /*8ea0*/  UIMAD UR10, UR11, UR13, UR10 ;  /* 0x0000000d0b0a72a4 */ /* 0x000fe2000f8e020a */
[----:B------:R1:W-:Y:S01]  /*8eb0*/  STL [R1+0xc], R2 ;  /* 0x00000c0201007387 */ /* 0x0003e20000100800 */
[----:B------:R-:W-:Y:S01]  /*8ec0*/  LEA R0, R0, UR4, 0x2 ;  /* 0x0000000400007c11 */ /* 0x000fe2000f8e10ff */
[----:B------:R-:W-:Y:S01]  /*8ed0*/  ULDC.64 UR12, c[0x0][0x840] ;  /* 0x00021000000c7ab9 */ /* 0x000fe20000000a00 */
[----:B------:R-:W-:Y:S02]  /*8ee0*/  UIADD3 UR7, UR7, UR10, URZ ;  /* 0x0000000a07077290 */ /* 0x000fe4000fffe03f */
[----:B------:R-:W-:Y:S01]  /*8ef0*/  UIMAD UR5, UR5, UR12, URZ ;  /* 0x0000000c050572a4 */ /* 0x000fe2000f8e023f */
[----:B------:R1:W-:Y:S01]  /*8f00*/  STS.128 [R0], R56 ;  /* 0x0000003800007388 */ /* 0x0003e20000000c00 */
[----:B------:R-:W-:Y:S02]  /*8f10*/  UIMAD.WIDE.U32 UR8, UR11, UR12, UR8 ;  /* 0x0000000c0b0872a5 */ /* 0x000fe4000f8e0008 */
[----:B------:R-:W-:Y:S01]  /*8f20*/  UIMAD UR11, UR11, UR13, UR5 ;  /* 0x0000000d0b0b72a4 */ /* 0x000fe2000f8e0205 */
[----:B------:R1:W-:Y:S01]  /*8f30*/  STS.128 [R0+0x800], R60 ;  /* 0x0008003c00007388 */ /* 0x0003e20000000c00 */
[----:B------:R-:W-:Y:S01]  /*8f40*/  UIMAD UR10, UR16, UR14, URZ ;  /* 0x0000000e100a72a4 */ /* 0x000fe2000f8e023f */
[----:B------:R-:W-:-:S02]  /*8f50*/  ULDC.64 UR12, c[0x0][0x820] ;  /* 0x00020800000c7ab9 */ /* 0x000fc40000000a00 */
        /* <DEDUP_REMOVED lines=33> */
[----:B--2---:R-:W2:Y:S02]  /*9170*/  FENCE.VIEW.ASYNC.S ;  /* 0x00000000000073c6 */ /* 0x004ea40000000000 */
[----:B--2---:R-:W-:Y:S06]  /*9180*/  BAR.SYNC.DEFER_BLOCKING 0x1, 0x100 ;  /* 0x0044000000007b1d */ /* 0x004fec0000010000 */
[----:B------:R-:W-:Y:S05]  /*9190*/  @P0 BRA `(.L_x_816) ;  /* 0x0000000000300947 */ /* 0x000fea0003800000 */
[----:B------:R-:W-:Y:S01]  /*91a0*/  PLOP3.LUT P0, PT, PT, PT, PT, 0x80, 0x0 ;  /* 0x000000000000781c */ /* 0x000fe20003f0f070 */
[----:B------:R-:W-:Y:S01]  /*91b0*/  UMOV UR5, 0x1400 ;  /* 0x0000140000057882 */ /* 0x000fe20000000000 */
[----:B------:R-:W-:Y:S01]  /*91c0*/  UMOV UR8, 0x0 ;  /* 0x0000000000087882 */ /* 0x000fe20000000000 */
[----:B------:R-:W-:Y:S01]  /*91d0*/  UMOV UR9, 0x14f00000 ;  /* 0x14f0000000097882 */ /* 0x000fe20000000000 */
[----:B------:R-:W-:-:S09]  /*91e0*/  UMOV UR6, UR14 ;  /* 0x0000000e00067c82 */ /* 0x000fd20008000000 */
.L_x_817:
[----:B------:R-:W-:Y:S01]  /*91f0*/  @P0 ELECT P1, URZ, PT ;  /* 0x00000000003f082f */ /* 0x000fe20003820000 */
[----:B------:R2:W-:-:S12]  /*9200*/  UBLKRED.G.S.ADD.F32.RN [UR6], [UR4], UR5, desc[UR8] ;  /* 0x00000806040073bb */ /* 0x0005d800080a1405 */
[----:B------:R-:W-:Y:S02]  /*9210*/  @P1 PLOP3.LUT P0, PT, P1, PT, PT, 0x8, 0x0 ;  /* 0x000000000000181c */ /* 0x000fe40000f0e170 */
[----:B------:R-:W-:-:S11]  /*9220*/  PLOP3.LUT P1, PT, PT, PT, PT, 0x8, 0x0 ;  /* 0x000000000000781c */ /* 0x000fd60003f2e170 */
[----:B--2---:R-:W-:Y:S05]  /*9230*/  @P0 BRA.U.ANY `(.L_x_817) ;  /* 0xfffffffd00ec0947 */ /* 0x004fea000393ffff */
[----:B------:R0:W-:Y:S01]  /*9240*/  UTMACMDFLUSH ;  /* 0x00000000000079b7 */ /* 0x0001e20000000000 */
[----:B------:R-:W-:-:S04]  /*9250*/  DEPBAR.LE SB0, 0x0 ;  /* 0x000080000000791a */ /* 0x000fc80000000000 */
.L_x_816:
[----:B------:R-:W-:Y:S05]  /*9260*/  BSYNC B1 ;  /* 0x0000000000017941 */ /* 0x000fea0003800000 */
.L_x_815:
        /* <DEDUP_REMOVED lines=32> */
.L_x_818:
        /* <DEDUP_REMOVED lines=8> */
.L_x_796:
[----:B------:R-:W-:-:S08]  /*94f0*/  NOP ;  /* 0x0000000000007918 */ /* 0x000fd00000000000 */
[----:B------:R-:W1:-:S00]  /*9500*/  USETMAXREG.DEALLOC.CTAPOOL 0x18 ;  /* 0x00000018000079c8 */ /* 0x000e4000080e0500 */
[----:B-1----:R-:W-:-:S06]  /*9510*/  LOP3.LUT R2, R2, 0x3, RZ, 0xc0, !PT ;  /* 0x0000000302027812 */ /* 0x002fcc00078ec0ff */
        /* <DEDUP_REMOVED lines=24> */
.L_x_819:
[----:B------:R-:W-:Y:S01]  /*96a0*/  ULDC UR8, c[0x0][0x8cc] ;  /* 0x0002330000087ab9 */ /* 0x000fe20000000800 */
[----:B------:R-:W-:Y:S01]  /*96b0*/  UMOV UR11, UR7 ;  /* 0x00000007000b7c82 */ /* 0x000fe20008000000 */
[----:B------:R-:W-:-:S11]  /*96c0*/  UISETP.NE.AND UP0, UPT, UR8, 0x1, UPT ;  /* 0x000000010800788c */ /* 0x000fd6000bf05270 */
[----:B------:R-:W-:Y:S02]  /*96d0*/  @UP0 ULDC.64 UR12, c[0x0][0x8d0] ;  /* 0x00023400000c0ab9 */ /* 0x000fe40000000a00 */
[----:B------:R-:W-:-:S04]  /*96e0*/  UIMAD.WIDE.U32 UR4, UR7, UR12, URZ ;  /* 0x0000000c070472a5 */ /* 0x000fc8000f8e003f */
[----:B------:R-:W-:-:S04]  /*96f0*/  @UP0 USHF.R.U32.HI UR11, URZ, UR13, UR5 ;  /* 0x0000000d3f0b0299 */ /* 0x000fc80008011605 */
[----:B------:R-:W-:-:S12]  /*9700*/  UIMAD UR4, UR11, UR8, URZ ;  /* 0x000000080b0472a4 */ /* 0x000fd8000f8e023f */
.L_x_820:
        /* <DEDUP_REMOVED lines=38> */
[----:B------:R-:W-:Y:S01]  /*9970*/  IMAD.MOV.U32 R17, RZ, RZ, RZ ;  /* 0x000000ffff117224 */ /* 0x000fe200078e00ff */
[----:B------:R-:W-:Y:S02]  /*9980*/  SHF.R.S32.HI R5, RZ, 0x1f, R5 ;  /* 0x0000001fff057819 */ /* 0x000fe40000011405 */
[----:B------:R-:W-:Y:S01]  /*9990*/  ELECT P0, URZ, PT ;  /* 0x00000000003f782f */ /* 0x000fe20003800000 */
[----:B------:R-:W2:Y:S01]  /*99a0*/  LDC.64 R6, c[0x0][0x730] ;  /* 0x0001cc00ff067b82 */ /* 0x000ea20000000a00 */
[----:B------:R-:W-:Y:S01]  /*99b0*/  SHF.R.S32.HI R15, RZ, 0x1f, R15 ;  /* 0x0000001fff0f7819 */ /* 0x000fe2000001140f */
[----:B------:R-:W-:-:S04]  /*99c0*/  UMOV UR12, UR20 ;  /* 0x00000014000c7c82 */ /* 0x000fc80008000000 */
        /* <DEDUP_REMOVED lines=30> */
.L_x_837:
        /* <DEDUP_REMOVED lines=10> */
.L_x_823:
        /* <DEDUP_REMOVED lines=125> */
.L_x_829:
[----:B------:R-:W-:-:S04]  /*a420*/  SHF.L.U32 R10, R15, 0x1f, RZ ;  /* 0x0000001f0f0a7819 */ /* 0x000fc800000006ff */
[----:B------:R-:W1:Y:S02]  /*a430*/  SYNCS.PHASECHK.TRANS64.TRYWAIT P1, [R7+URZ+0x31838], R10 ;  /* 0x0318380a070075a7 */ /* 0x000e64000802017f */
[----:B-1---5:R-:W-:Y:S05]  /*a440*/  @!P1 BRA `(.L_x_825) ;  /* 0x0000000c009c9947 */ /* 0x022fea0003800000 */
.L_x_838:
[----:B------:R-:W-:Y:S05]  /*a450*/  @P0 BRA `(.L_x_826) ;  /* 0x0000000000140947 */ /* 0x000fea0003800000 */
[----:B------:R-:W-:Y:S01]  /*a460*/  ISETP.NE.AND P1, PT, R17, RZ, PT ;  /* 0x000000ff1100720c */ /* 0x000fe20003f25270 */
[----:B-1----:R-:W-:-:S04]  /*a470*/  IMAD.MOV.U32 R10, RZ, RZ, 0x8100 ;  /* 0x00008100ff0a7424 */ /* 0x002fc800078e00ff */
[----:B------:R2:W-:Y:S08]  /*a480*/  SYNCS.ARRIVE.TRANS64 RZ, [R7+URZ+0x31830], R10 ;  /* 0x0318300a07ff79a7 */ /* 0x0005f0000800003f */
[----:B------:R-:W-:Y:S05]  /*a490*/  @!P1 BRA `(.L_x_826) ;  /* 0x0000000000049947 */ /* 0x000fea0003800000 */
[----:B------:R-:W-:Y:S01]  /*a4a0*/  BPT.TRAP 0x1 ;  /* 0x000000040000795c */ /* 0x000fe20000300000 */
.L_x_826:
        /* <DEDUP_REMOVED lines=51> */
.L_x_840:
[----:B------:R-:W-:Y:S01]  /*a7e0*/  LOP3.LUT R15, R15, 0x1, RZ, 0x3c, !PT ;  /* 0x000000010f0f7812 */ /* 0x000fe200078e3cff */
[----:B------:R-:W-:Y:S06]  /*a7f0*/  @P2 BRA `(.L_x_828) ;  /* 0x0000000000142947 */ /* 0x000fec0003800000 */
[----:B------:R-:W-:Y:S01]  /*a800*/  ISETP.NE.AND P1, PT, R17, RZ, PT ;  /* 0x000000ff1100720c */ /* 0x000fe20003f25270 */
[----:B-1----:R-:W-:-:S04]  /*a810*/  IMAD.MOV.U32 R20, RZ, RZ, 0x8100 ;  /* 0x00008100ff147424 */ /* 0x002fc800078e00ff */
[----:B------:R2:W-:Y:S08]  /*a820*/  SYNCS.ARRIVE.TRANS64 RZ, [R19+URZ+0x31810], R20 ;  /* 0x0318101413ff79a7 */ /* 0x0005f0000800003f */
[----:B------:R-:W-:Y:S05]  /*a830*/  @!P1 BRA `(.L_x_828) ;  /* 0x0000000000049947 */ /* 0x000fea0003800000 */
[----:B------:R-:W-:Y:S01]  /*a840*/  BPT.TRAP 0x1 ;  /* 0x000000040000795c */ /* 0x000fe20000300000 */
.L_x_828:
        /* <DEDUP_REMOVED lines=52> */
.L_x_824:
[----:B------:R-:W-:-:S04]  /*ab90*/  SHF.L.U32 R4, R15, 0x1f, RZ ;  /* 0x0000001f0f047819 */ /* 0x000fc800000006ff */
[----:B------:R-:W1:Y:S02]  /*aba0*/  SYNCS.PHASECHK.TRANS64.TRYWAIT P1, [R7+URZ+0x31838], R4 ;  /* 0x03183804070075a7 */ /* 0x000e64000802017f */
[----:B-1----:R-:W-:Y:S05]  /*abb0*/  @!P1 BRA `(.L_x_830) ;  /* 0x0000000400ec9947 */ /* 0x002fea0003800000 */
.L_x_841:
[----:B------:R-:W-:Y:S05]  /*abc0*/  @P0 BRA `(.L_x_831) ;  /* 0x0000000000180947 */ /* 0x000fea0003800000 */
[----:B------:R-:W2:Y:S01]  /*abd0*/  S2R R5, SR_TID.X ;  /* 0x0000000000057919 */ /* 0x000ea20000002100 */
[----:B-1----:R-:W-:-:S04]  /*abe0*/  IMAD.MOV.U32 R4, RZ, RZ, 0x8100 ;  /* 0x00008100ff047424 */ /* 0x002fc800078e00ff */
[----:B------:R3:W-:Y:S01]  /*abf0*/  SYNCS.ARRIVE.TRANS64 RZ, [R7+URZ+0x31830], R4 ;  /* 0x0318300407ff79a7 */ /* 0x0007e2000800003f */
[----:B--2---:R-:W-:-:S13]  /*ac00*/  LOP3.LUT P0, RZ, R5, 0x1f, RZ, 0xc0, !PT ;  /* 0x0000001f05ff7812 */ /* 0x004fda000780c0ff */
[----:B---3--:R-:W-:Y:S05]  /*ac10*/  @!P0 BRA `(.L_x_831) ;  /* 0x0000000000048947 */ /* 0x008fea0003800000 */
[----:B------:R-:W-:Y:S01]  /*ac20*/  BPT.TRAP 0x1 ;  /* 0x000000040000795c */ /* 0x000fe20000300000 */
.L_x_831:
        /* <DEDUP_REMOVED lines=14> */
[----:B------:R-:W-:Y:S01]  /*ad10*/  LOP3.LUT R15, R15, 0x1, RZ, 0x3c, !PT ;  /* 0x000000010f0f7812 */ /* 0x000fe200078e3cff */
[----:B------:R-:W-:-:S02]  /*ad20*/  UIADD3 UR40, UR8, 0x24100, URZ ;  /* 0x0002410008287890 */ /* 0x000fc4000fffe03f */
        /* <DEDUP_REMOVED lines=36> */
.L_x_821:
[----:B------:R-:W-:Y:S05]  /*af70*/  WARPSYNC.ALL ;  /* 0x0000000000007948 */ /* 0x000fea0003800000 */
[----:B------:R-:W-:-:S13]  /*af80*/  ELECT P0, URZ, PT ;  /* 0x00000000003f782f */ /* 0x000fda0003800000 */
[----:B------:R-:W-:Y:S05]  /*af90*/  @!P0 BRA `(.L_x_800) ;  /* 0x0000000000708947 */ /* 0x000fea0003800000 */
[----:B------:R-:W-:-:S04]  /*afa0*/  LOP3.LUT R0, R0, 0x2, RZ, 0xfc, !PT ;  /* 0x0000000200007812 */ /* 0x000fc800078efcff */
[----:B------:R-:W-:-:S13]  /*afb0*/  ISETP.NE.AND P1, PT, R0, 0x3, PT ;  /* 0x000000030000780c */ /* 0x000fda0003f25270 */
[----:B------:R-:W-:Y:S05]  /*afc0*/  @!P1 BRA `(.L_x_832) ;  /* 0x0000000000049947 */ /* 0x000fea0003800000 */
[----:B------:R-:W-:Y:S01]  /*afd0*/  BPT.TRAP 0x1 ;  /* 0x000000040000795c */ /* 0x000fe20000300000 */
.L_x_832:
        /* <DEDUP_REMOVED lines=8> */
.L_x_842:
        /* <DEDUP_REMOVED lines=9> */
.L_x_843:
[----:B------:R-:W-:Y:S05]  /*b0f0*/  @!P1 BRA `(.L_x_835) ;  /* 0x0000000000049947 */ /* 0x000fea0003800000 */
[----:B------:R-:W-:Y:S01]  /*b100*/  BPT.TRAP 0x1 ;  /* 0x000000040000795c */ /* 0x000fe20000300000 */
.L_x_835:
[----:B------:R-:W-:-:S07]  /*b110*/  SHF.L.U32 R15, R15, 0x1f, RZ ;  /* 0x0000001f0f0f7819 */ /* 0x000fce00000006ff */
.L_x_836:
[----:B--2---:R2:W3:Y:S02]  /*b120*/  SYNCS.PHASECHK.TRANS64.TRYWAIT P0, [R4+URZ+0x31838], R15 ;  /* 0x0318380f040075a7 */ /* 0x0044e4000800017f */
[----:B---3--:R-:W-:Y:S05]  /*b130*/  @!P0 NANOSLEEP.SYNCS 0x989680 ;  /* 0x009896800000895d */ /* 0x008fea0003900000 */
[----:B------:R-:W3:Y:S02]  /*b140*/  @!P0 SYNCS.PHASECHK.TRANS64 P0, [R4+URZ+0x31838], R15 ;  /* 0x0318380f040085a7 */ /* 0x000ee4000800007f */
[----:B---3--:R-:W-:Y:S05]  /*b150*/  @!P0 BRA `(.L_x_836) ;  /* 0xfffffffc00f08947 */ /* 0x008fea000383ffff */
.L_x_800:
[----:B------:R-:W-:Y:S05]  /*b160*/  BSYNC B0 ;  /* 0x0000000000007941 */ /* 0x000fea0003800000 */
.L_x_795:
[----:B------:R-:W-:Y:S05]  /*b170*/  EXIT ;  /* 0x000000000000794d */ /* 0x000fea0003800000 */
.L_x_803:
[----:B-1----:R1:W2:Y:S02]  /*b180*/  SYNCS.PHASECHK.TRANS64.TRYWAIT P0, [R17+URZ+0x31800], R10 ;  /* 0x0318000a110075a7 */ /* 0x0022a4000800017f */
[----:B--2---:R-:W-:Y:S05]  /*b190*/  @!P0 NANOSLEEP.SYNCS 0x989680 ;  /* 0x009896800000895d */ /* 0x004fea0003900000 */
[----:B------:R-:W2:Y:S02]  /*b1a0*/  @!P0 SYNCS.PHASECHK.TRANS64 P0, [R17+URZ+0x31800], R10 ;  /* 0x0318000a110085a7 */ /* 0x000ea4000800007f */
[----:B--2---:R-:W-:Y:S05]  /*b1b0*/  @!P0 BRA `(.L_x_803) ;  /* 0xfffffffc00f08947 */ /* 0x004fea000383ffff */
[----:B------:R-:W-:Y:S05]  /*b1c0*/  BRA `(.L_x_802) ;  /* 0xffffff5c00ac7947 */ /* 0x000fea000383ffff */
.L_x_807:
[----:B--2---:R2:W3:Y:S02]  /*b1d0*/  SYNCS.PHASECHK.TRANS64.TRYWAIT P1, [R16+URZ+0x31810], R9 ;  /* 0x03181009100075a7 */ /* 0x0044e4000802017f */
[----:B---3--:R-:W-:Y:S05]  /*b1e0*/  @!P1 NANOSLEEP.SYNCS 0x989680 ;  /* 0x009896800000995d */ /* 0x008fea0003900000 */
[----:B------:R-:W3:Y:S02]  /*b1f0*/  @!P1 SYNCS.PHASECHK.TRANS64 P1, [R16+URZ+0x31810], R9 ;  /* 0x03181009100095a7 */ /* 0x000ee4000802007f */
[----:B---3--:R-:W-:Y:S05]  /*b200*/  @!P1 BRA `(.L_x_807) ;  /* 0xfffffffc00f09947 */ /* 0x008fea000383ffff */
[----:B------:R-:W-:Y:S05]  /*b210*/  BRA `(.L_x_806) ;  /* 0xffffff6800087947 */ /* 0x000fea000383ffff */
.L_x_811:
[----:B----4-:R4:W1:Y:S02]  /*b220*/  SYNCS.PHASECHK.TRANS64.TRYWAIT P1, [R17+URZ+0x31830], R10 ;  /* 0x0318300a110075a7 */ /* 0x010864000802017f */
[----:B-1----:R-:W-:Y:S05]  /*b230*/  @!P1 NANOSLEEP.SYNCS 0x989680 ;  /* 0x009896800000995d */ /* 0x002fea0003900000 */
[----:B------:R-:W1:Y:S02]  /*b240*/  @!P1 SYNCS.PHASECHK.TRANS64 P1, [R17+URZ+0x31830], R10 ;  /* 0x0318300a110095a7 */ /* 0x000e64000802007f */
[----:B-1----:R-:W-:Y:S05]  /*b250*/  @!P1 BRA `(.L_x_811) ;  /* 0xfffffffc00f09947 */ /* 0x002fea000383ffff */
[----:B------:R-:W-:Y:S05]  /*b260*/  BRA `(.L_x_810) ;  /* 0xffffff8400087947 */ /* 0x000fea000383ffff */
.L_x_822:
[----:B-1----:R1:W2:Y:S02]  /*b270*/  SYNCS.PHASECHK.TRANS64.TRYWAIT P1, [R7+URZ+0x31820], R6 ;  /* 0x03182006070075a7 */ /* 0x0022a4000802017f */
[----:B--2---:R-:W-:Y:S05]  /*b280*/  @!P1 NANOSLEEP.SYNCS 0x989680 ;  /* 0x009896800000995d */ /* 0x004fea0003900000 */
[----:B------:R-:W2:Y:S02]  /*b290*/  @!P1 SYNCS.PHASECHK.TRANS64 P1, [R7+URZ+0x31820], R6 ;  /* 0x03182006070095a7 */ /* 0x000ea4000802007f */
[----:B--2---:R-:W-:Y:S05]  /*b2a0*/  @!P1 BRA `(.L_x_822) ;  /* 0xfffffffc00f09947 */ /* 0x004fea000383ffff */
[----:B------:R-:W-:Y:S05]  /*b2b0*/  BRA `(.L_x_837) ;  /* 0xffffffe8003c7947 */ /* 0x000fea000383ffff */
.L_x_825:
[----:B-1----:R1:W2:Y:S02]  /*b2c0*/  SYNCS.PHASECHK.TRANS64.TRYWAIT P1, [R7+URZ+0x31838], R10 ;  /* 0x0318380a070075a7 */ /* 0x0022a4000802017f */
[----:B--2---:R-:W-:Y:S05]  /*b2d0*/  @!P1 NANOSLEEP.SYNCS 0x989680 ;  /* 0x009896800000995d */ /* 0x004fea0003900000 */
[----:B------:R-:W2:Y:S02]  /*b2e0*/  @!P1 SYNCS.PHASECHK.TRANS64 P1, [R7+URZ+0x31838], R10 ;  /* 0x0318380a070095a7 */ /* 0x000ea4000802007f */
[----:B--2---:R-:W-:Y:S05]  /*b2f0*/  @!P1 BRA `(.L_x_825) ;  /* 0xfffffffc00f09947 */ /* 0x004fea000383ffff */
[----:B------:R-:W-:Y:S05]  /*b300*/  BRA `(.L_x_838) ;  /* 0xfffffff000507947 */ /* 0x000fea000383ffff */
.L_x_827:
[----:B------:R-:W-:-:S07]  /*b310*/  SHF.L.U32 R20, R14, 0x1f, RZ ;  /* 0x0000001f0e147819 */ /* 0x000fce00000006ff */
.L_x_839:
[----:B-1----:R1:W2:Y:S02]  /*b320*/  SYNCS.PHASECHK.TRANS64.TRYWAIT P1, [R19+URZ+0x31820], R20 ;  /* 0x03182014130075a7 */ /* 0x0022a4000802017f */
[----:B--2---:R-:W-:Y:S05]  /*b330*/  @!P1 NANOSLEEP.SYNCS 0x989680 ;  /* 0x009896800000995d */ /* 0x004fea0003900000 */
[----:B------:R-:W2:Y:S02]  /*b340*/  @!P1 SYNCS.PHASECHK.TRANS64 P1, [R19+URZ+0x31820], R20 ;  /* 0x03182014130095a7 */ /* 0x000ea4000802007f */
[----:B--2---:R-:W-:Y:S05]  /*b350*/  @!P1 BRA `(.L_x_839) ;  /* 0xfffffffc00f09947 */ /* 0x004fea000383ffff */
[----:B------:R-:W-:Y:S05]  /*b360*/  BRA `(.L_x_840) ;  /* 0xfffffff4001c7947 */ /* 0x000fea000383ffff */
.L_x_830:
[----:B-1----:R1:W2:Y:S02]  /*b370*/  SYNCS.PHASECHK.TRANS64.TRYWAIT P1, [R7+URZ+0x31838], R4 ;  /* 0x03183804070075a7 */ /* 0x0022a4000802017f */
[----:B--2---:R-:W-:Y:S05]  /*b380*/  @!P1 NANOSLEEP.SYNCS 0x989680 ;  /* 0x009896800000995d */ /* 0x004fea0003900000 */
[----:B------:R-:W2:Y:S02]  /*b390*/  @!P1 SYNCS.PHASECHK.TRANS64 P1, [R7+URZ+0x31838], R4 ;  /* 0x03183804070095a7 */ /* 0x000ea4000802007f */
[----:B--2---:R-:W-:Y:S05]  /*b3a0*/  @!P1 BRA `(.L_x_830) ;  /* 0xfffffffc00f09947 */ /* 0x004fea000383ffff */
[----:B------:R-:W-:Y:S05]  /*b3b0*/  BRA `(.L_x_841) ;  /* 0xfffffff800007947 */ /* 0x000fea000383ffff */
.L_x_833:
[----:B-1----:R1:W2:Y:S02]  /*b3c0*/  SYNCS.PHASECHK.TRANS64.TRYWAIT P0, [R3+URZ], R2 ;  /* 0x00000002030075a7 */ /* 0x0022a4000800017f */
[----:B--2---:R-:W-:Y:S05]  /*b3d0*/  @!P0 NANOSLEEP.SYNCS 0x989680 ;  /* 0x009896800000895d */ /* 0x004fea0003900000 */
[----:B------:R-:W2:Y:S02]  /*b3e0*/  @!P0 SYNCS.PHASECHK.TRANS64 P0, [R3+URZ], R2 ;  /* 0x00000002030085a7 */ /* 0x000ea4000800007f */
[----:B--2---:R-:W-:Y:S05]  /*b3f0*/  @!P0 BRA `(.L_x_833) ;  /* 0xfffffffc00f08947 */ /* 0x004fea000383ffff */
[----:B------:R-:W-:Y:S05]  /*b400*/  BRA `(.L_x_842) ;  /* 0xfffffffc00147947 */ /* 0x000fea000383ffff */
.L_x_834:
[----:B-1----:R1:W2:Y:S02]  /*b410*/  SYNCS.PHASECHK.TRANS64.TRYWAIT P0, [R17+URZ], R0 ;  /* 0x00000000110075a7 */ /* 0x0022a4000800017f */
[----:B--2---:R-:W-:Y:S05]  /*b420*/  @!P0 NANOSLEEP.SYNCS 0x989680 ;  /* 0x009896800000895d */ /* 0x004fea0003900000 */
[----:B------:R-:W2:Y:S02]  /*b430*/  @!P0 SYNCS.PHASECHK.TRANS64 P0, [R17+URZ], R0 ;  /* 0x00000000110085a7 */ /* 0x000ea4000800007f */
[----:B--2---:R-:W-:Y:S05]  /*b440*/  @!P0 BRA `(.L_x_834) ;  /* 0xfffffffc00f08947 */ /* 0x004fea000383ffff */
[----:B------:R-:W-:Y:S05]  /*b450*/  BRA `(.L_x_843) ;  /* 0xfffffffc00247947 */ /* 0x000fea000383ffff */
.L_x_844:
        /* <DEDUP_REMOVED lines=10> */
.L_x_1154:


//--------------------- .text._ZN7cutlass13device_kernelIN5flash22FlashAttnBwdPreprocessIN4cute5tupleIJNS3_1CILi64EEENS5_ILi256EEEEEENS_10bfloat16_tEfNS_4arch4Sm90ELb1ELb0EEEEEvNT_6ParamsE --------------------------
	.section	.text._ZN7cutlass13device_kernelIN5flash22FlashAttnBwdPreprocessIN4cute5tupleIJNS3_1CILi64EEENS5_ILi256EEEEEENS_10bfloat16_tEfNS_4arch4Sm90ELb1ELb0EEEEEvNT_6ParamsE,"ax",@progbits
	.align	128
.text._ZN7cutlass13device_kernelIN5flash22FlashAttnBwdPreprocessIN4cute5tupleIJNS3_1CILi64EEENS5_ILi256EEEEEENS_10bfloat16_tEfNS_4arch4Sm90ELb1ELb0EEEEEvNT_6ParamsE:
        .type           _ZN7cutlass13device_kernelIN5flash22FlashAttnBwdPreprocessIN4cute5tupleIJNS3_1CILi64EEENS5_ILi256EEEEEENS_10bfloat16_tEfNS_4arch4Sm90ELb1ELb0EEEEEvNT_6ParamsE,@function
        .size           _ZN7cutlass13device_kernelIN5flash22FlashAttnBwdPreprocessIN4cute5tupleIJNS3_1CILi64EEENS5_ILi256EEEEEENS_10bfloat16_tEfNS_4arch4Sm90ELb1ELb0EEEEEvNT_6ParamsE,(.L_x_1155 - _ZN7cutlass13device_kernelIN5flash22FlashAttnBwdPreprocessIN4cute5tupleIJNS3_1CILi64EEENS5_ILi256EEEEEENS_10bfloat16_tEfNS_4arch4Sm90ELb1ELb0EEEEEvNT_6ParamsE)
        .other          _ZN7cutlass13device_kernelIN5flash22FlashAttnBwdPreprocessIN4cute5tupleIJNS3_1CILi64EEENS5_ILi256EEEEEENS_10bfloat16_tEfNS_4arch4Sm90ELb1ELb0EEEEEvNT_6ParamsE,@"STO_CUDA_ENTRY STV_DEFAULT"
_ZN7cutlass13device_kernelIN5flash22FlashAttnBwdPreprocessIN4cute5tupleIJNS3_1CILi64EEENS5_ILi256EEEEEENS_10bfloat16_tEfNS_4arch4Sm90ELb1ELb0EEEEEvNT_6ParamsE:
[----:B------:R-:W-:Y:S01]  /*0000*/  LDC R1, c[0x0][0x28] ;  /* 0x00000a00ff017b82 */ /* 0x000fe20000000800 */
[----:B------:R-:W0:Y:S07]  /*0010*/  S2R R0, SR_CTAID.X ;  /* 0x0000000000007919 */ /* 0x000e2e0000002500 */
[----:B------:R-:W1:Y:S01]  /*0020*/  LDC R3, c[0x0][0x218] ;  /* 0x00008600ff037b82 */ /* 0x000e620000000800 */
[----:B------:R-:W-:Y:S01]  /*0030*/  IMAD.MOV.U32 R96, RZ, RZ, 0x7f800000 ;  /* 0x7f800000ff607424 */ /* 0x000fe200078e00ff */
[----:B------:R-:W-:Y:S01]  /*0040*/  ULDC.64 UR4, c[0x0][0x208] ;  /* 0x0000820000047ab9 */ /* 0x000fe20000000a00 */
[----:B------:R-:W2:Y:S05]  /*0050*/  S2R R9, SR_TID.X ;  /* 0x0000000000097919 */ /* 0x000eaa0000002100 */
[----:B------:R-:W3:Y:S08]  /*0060*/  S2UR UR6, SR_CTAID.Y ;  /* 0x00000000000679c3 */ /* 0x000ef00000002600 */
[----:B------:R-:W4:Y:S08]  /*0070*/  S2UR UR7, SR_CTAID.Z ;  /* 0x00000000000779c3 */ /* 0x000f300000002700 */
[----:B------:R-:W4:Y:S01]  /*0080*/  LDC.64 R68, c[0x0][0x250] ;  /* 0x00009400ff447b82 */ /* 0x000f220000000a00 */
[----:B0-----:R-:W-:Y:S01]  /*0090*/  IMAD.SHL.U32 R2, R0, 0x40, RZ ;  /* 0x0000004000027824 */ /* 0x001fe200078e00ff */
[----:B---3--:R-:W-:-:S03]  /*00a0*/  USHF.R.S32.HI UR8, URZ, 0x1f, UR6 ;  /* 0x0000001f3f087899 */ /* 0x008fc60008011406 */
[----:B-1----:R-:W-:-:S05]  /*00b0*/  IMAD.IADD R17, R3, 0x1, -R2 ;  /* 0x0000000103117824 */ /* 0x002fca00078e0a02 */
[----:B--2---:R-:W-:Y:S01]  /*00c0*/  ISETP.GE.AND P0, PT, R9, R17, PT ;  /* 0x000000110900720c */ /* 0x004fe20003f06270 */
[----:B----4-:R-:W-:-:S03]  /*00d0*/  USHF.R.S32.HI UR9, URZ, 0x1f, UR7 ;  /* 0x0000001f3f097899 */ /* 0x010fc60008011407 */
[----:B------:R-:W-:-:S13]  /*00e0*/  ISETP.GT.OR P0, PT, R9, 0x3f, P0 ;  /* 0x0000003f0900780c */ /* 0x000fda0000704670 */
[----:B------:R-:W0:Y:S01]  /*00f0*/  @!P0 LDC.64 R10, c[0x0][0x290] ;  /* 0x0000a400ff0a8b82 */ /* 0x000e220000000a00 */
[----:B------:R-:W-:Y:S02]  /*0100*/  @!P0 SHF.R.S32.HI R5, RZ, 0x1f, R9 ;  /* 0x0000001fff058819 */ /* 0x000fe40000011409 */
[----:B------:R-:W-:-:S04]  /*0110*/  @!P0 IADD3 R4, P1, R2, R9, RZ ;  /* 0x0000000902048210 */ /* 0x000fc80007f3e0ff */
[----:B------:R-:W-:Y:S01]  /*0120*/  @!P0 LEA.HI.X.SX32 R5, R2, R5, 0x1, P1 ;  /* 0x0000000502058211 */ /* 0x000fe200008f0eff */
[----:B------:R-:W1:Y:S08]  /*0130*/  @!P0 LDC.64 R12, c[0x0][0x298] ;  /* 0x0000a600ff0c8b82 */ /* 0x000e700000000a00 */
[----:B------:R-:W2:Y:S01]  /*0140*/  @!P0 LDC.64 R14, c[0x0][0x288] ;  /* 0x0000a200ff0e8b82 */ /* 0x000ea20000000a00 */
[----:B0-----:R-:W-:-:S02]  /*0150*/  @!P0 IMAD R6, R10, UR8, RZ ;  /* 0x000000080a068c24 */ /* 0x001fc4000f8e02ff */
[----:B------:R-:W-:-:S04]  /*0160*/  @!P0 IMAD.WIDE.U32 R4, R10, UR6, R4 ;  /* 0x000000060a048c25 */ /* 0x000fc8000f8e0004 */
[----:B------:R-:W-:Y:S02]  /*0170*/  @!P0 IMAD R7, R11, UR6, R6 ;  /* 0x000000060b078c24 */ /* 0x000fe4000f8e0206 */
[C---:B-1----:R-:W-:Y:S02]  /*0180*/  @!P0 IMAD R2, R12.reuse, UR9, RZ ;  /* 0x000000090c028c24 */ /* 0x042fe4000f8e02ff */
[----:B------:R-:W-:Y:S02]  /*0190*/  @!P0 IMAD.IADD R5, R5, 0x1, R7 ;  /* 0x0000000105058824 */ /* 0x000fe400078e0207 */
[----:B------:R-:W-:Y:S02]  /*01a0*/  @!P0 IMAD R7, R13, UR7, R2 ;  /* 0x000000070d078c24 */ /* 0x000fe4000f8e0202 */
[----:B------:R-:W-:Y:S02]  /*01b0*/  @!P0 IMAD.WIDE.U32 R4, R12, UR7, R4 ;  /* 0x000000070c048c25 */ /* 0x000fe4000f8e0004 */
[----:B------:R-:W0:Y:S03]  /*01c0*/  LDC.64 R12, c[0x0][0x230] ;  /* 0x00008c00ff0c7b82 */ /* 0x000e260000000a00 */
[----:B------:R-:W-:-:S02]  /*01d0*/  @!P0 IADD3 R2, R5, R7, RZ ;  /* 0x0000000705028210 */ /* 0x000fc40007ffe0ff */
[----:B--2---:R-:W-:-:S04]  /*01e0*/  @!P0 LEA R6, P1, R4, R14, 0x2 ;  /* 0x0000000e04068211 */ /* 0x004fc800078210ff */
[----:B------:R-:W-:Y:S02]  /*01f0*/  @!P0 LEA.HI.X R7, R4, R15, R2, 0x2, P1 ;  /* 0x0000000f04078211 */ /* 0x000fe400008f1402 */
[----:B------:R-:W-:Y:S01]  /*0200*/  SHF.R.S32.HI R2, RZ, 0x1f, R9 ;  /* 0x0000001fff027819 */ /* 0x000fe20000011409 */
[----:B------:R-:W1:Y:S02]  /*0210*/  LDC.64 R14, c[0x0][0x238] ;  /* 0x00008e00ff0e7b82 */ /* 0x000e640000000a00 */
[----:B------:R2:W5:Y:S01]  /*0220*/  @!P0 LDG.E R96, desc[UR4][R6.64] ;  /* 0x0000000406608981 */ /* 0x000562000c1e1900 */
[----:B------:R-:W-:Y:S01]  /*0230*/  LEA.HI R8, R2, R9, RZ, 0x4 ;  /* 0x0000000902087211 */ /* 0x000fe200078f20ff */
[----:B------:R-:W-:Y:S01]  /*0240*/  BSSY B0, `(.L_x_845) ;  /* 0x0000030000007945 */ /* 0x000fe20003800000 */
[----:B------:R-:W-:Y:S02]  /*0250*/  CS2R R24, SRZ ;  /* 0x0000000000187805 */ /* 0x000fe4000001ff00 */
[----:B------:R-:W-:-:S02]  /*0260*/  CS2R R72, SRZ ;  /* 0x0000000000487805 */ /* 0x000fc4000001ff00 */
[C---:B------:R-:W-:Y:S02]  /*0270*/  LOP3.LUT R2, R8.reuse, 0xfffffff0, RZ, 0xc0, !PT ;  /* 0xfffffff008027812 */ /* 0x040fe400078ec0ff */
[----:B------:R-:W-:Y:S02]  /*0280*/  CS2R R74, SRZ ;  /* 0x00000000004a7805 */ /* 0x000fe4000001ff00 */
[----:B------:R-:W-:Y:S02]  /*0290*/  LEA.HI.SX32 R10, R8, 0x20, 0x1c ;  /* 0x00000020080a7811 */ /* 0x000fe400078fe2ff */
[----:B------:R-:W-:Y:S02]  /*02a0*/  CS2R R60, SRZ ;  /* 0x00000000003c7805 */ /* 0x000fe4000001ff00 */
[----:B------:R-:W-:Y:S01]  /*02b0*/  CS2R R62, SRZ ;  /* 0x00000000003e7805 */ /* 0x000fe2000001ff00 */
[----:B------:R-:W-:Y:S02]  /*02c0*/  IMAD.IADD R2, R9, 0x1, -R2 ;  /* 0x0000000109027824 */ /* 0x000fe400078e0a02 */
[----:B0-----:R-:W-:-:S02]  /*02d0*/  IMAD R4, R12, UR8, RZ ;  /* 0x000000080c047c24 */ /* 0x001fc4000f8e02ff */
[----:B------:R-:W-:Y:S02]  /*02e0*/  IMAD.SHL.U32 R64, R2, 0x8, RZ ;  /* 0x0000000802407824 */ /* 0x000fe400078e00ff */
[----:B------:R-:W-:Y:S01]  /*02f0*/  IMAD R5, R13, UR6, R4 ;  /* 0x000000060d057c24 */ /* 0x000fe2000f8e0204 */
[----:B------:R-:W-:Y:S01]  /*0300*/  LEA.HI.SX32 R4, R8, 0x10, 0x1c ;  /* 0x0000001008047811 */ /* 0x000fe200078fe2ff */
[----:B------:R-:W-:Y:S01]  /*0310*/  IMAD R9, R0, -0x40, R3 ;  /* 0xffffffc000097824 */ /* 0x000fe200078e0203 */
[----:B------:R-:W-:Y:S02]  /*0320*/  SHF.R.S32.HI R65, RZ, 0x1f, R64 ;  /* 0x0000001fff417819 */ /* 0x000fe40000011440 */
[----:B------:R-:W-:Y:S02]  /*0330*/  SHF.R.S32.HI R8, RZ, 0x4, R8 ;  /* 0x00000004ff087819 */ /* 0x000fe40000011408 */
[----:B------:R-:W-:Y:S01]  /*0340*/  ISETP.GE.AND P1, PT, R4, R9, PT ;  /* 0x000000090400720c */ /* 0x000fe20003f26270 */
[----:B--2---:R-:W-:Y:S01]  /*0350*/  IMAD.WIDE.U32 R6, R12, UR6, R64 ;  /* 0x000000060c067c25 */ /* 0x004fe2000f8e0040 */
[----:B------:R-:W-:-:S02]  /*0360*/  ISETP.GE.AND P4, PT, R8, R17, PT ;  /* 0x000000110800720c */ /* 0x000fc40003f86270 */
[-C--:B------:R-:W-:Y:S01]  /*0370*/  ISETP.GE.AND P0, PT, R10, R9.reuse, PT ;  /* 0x000000090a00720c */ /* 0x080fe20003f06270 */
[----:B------:R-:W-:Y:S01]  /*0380*/  IMAD.IADD R7, R7, 0x1, R5 ;  /* 0x0000000107077824 */ /* 0x000fe200078e0205 */
[----:B------:R-:W-:Y:S01]  /*0390*/  ISETP.GE.AND P2, PT, R8, R9, PT ;  /* 0x000000090800720c */ /* 0x000fe20003f46270 */
[----:B------:R-:W0:Y:S01]  /*03a0*/  LDC.64 R4, c[0x0][0x258] ;  /* 0x00009600ff047b82 */ /* 0x000e220000000a00 */
[C---:B-1----:R-:W-:Y:S01]  /*03b0*/  IMAD R12, R14.reuse, UR9, RZ ;  /* 0x000000090e0c7c24 */ /* 0x042fe2000f8e02ff */
[----:B------:R-:W-:Y:S01]  /*03c0*/  SHF.R.S32.HI R9, RZ, 0x1f, R8 ;  /* 0x0000001fff097819 */ /* 0x000fe20000011408 */
[----:B------:R-:W-:Y:S01]  /*03d0*/  IMAD.WIDE.U32 R6, R14, UR7, R6 ;  /* 0x000000070e067c25 */ /* 0x000fe2000f8e0006 */
[----:B------:R-:W-:-:S03]  /*03e0*/  IADD3 R10, R8, 0x10, RZ ;  /* 0x00000010080a7810 */ /* 0x000fc60007ffe0ff */
[----:B------:R-:W-:Y:S01]  /*03f0*/  IMAD R15, R15, UR7, R12 ;  /* 0x000000070f0f7c24 */ /* 0x000fe2000f8e020c */
[----:B------:R-:W-:Y:S01]  /*0400*/  ISETP.GE.AND P3, PT, R10, R17, PT ;  /* 0x000000110a00720c */ /* 0x000fe20003f66270 */
[----:B------:R-:W-:Y:S02]  /*0410*/  VIADD R16, R8, 0x20 ;  /* 0x0000002008107836 */ /* 0x000fe40000000000 */
[----:B------:R-:W-:Y:S01]  /*0420*/  IMAD.WIDE R66, R0, 0x40, R8 ;  /* 0x0000004000427825 */ /* 0x000fe200078e0208 */
[----:B------:R-:W-:Y:S01]  /*0430*/  IADD3 R15, R7, R15, RZ ;  /* 0x0000000f070f7210 */ /* 0x000fe20007ffe0ff */
[----:B------:R-:W-:Y:S08]  /*0440*/  @P4 BRA `(.L_x_846) ;  /* 0x00000000003c4947 */ /* 0x000ff00003800000 */
[----:B------:R-:W-:Y:S01]  /*0450*/  ULDC.64 UR10, c[0x0][0x228] ;  /* 0x00008a00000a7ab9 */ /* 0x000fe20000000a00 */
[----:B------:R-:W-:Y:S01]  /*0460*/  IMAD.MOV.U32 R14, RZ, RZ, R6 ;  /* 0x000000ffff0e7224 */ /* 0x000fe200078e0006 */
[----:B------:R-:W-:Y:S01]  /*0470*/  ULDC.64 UR12, c[0x0][0x210] ;  /* 0x00008400000c7ab9 */ /* 0x000fe20000000a00 */
[----:B------:R-:W-:Y:S02]  /*0480*/  IMAD R11, R67, UR10, RZ ;  /* 0x0000000a430b7c24 */ /* 0x000fe4000f8e02ff */
[----:B------:R-:W-:Y:S02]  /*0490*/  VIADD R10, R64, 0x80 ;  /* 0x00000080400a7836 */ /* 0x000fe40000000000 */
[----:B------:R-:W-:Y:S01]  /*04a0*/  IMAD.WIDE.U32 R12, R66, UR10, R14 ;  /* 0x0000000a420c7c25 */ /* 0x000fe2000f8e000e */
[----:B------:R-:W-:Y:S02]  /*04b0*/  ULDC UR10, c[0x0][0x21c] ;  /* 0x00008700000a7ab9 */ /* 0x000fe40000000800 */
[----:B------:R-:W-:Y:S01]  /*04c0*/  ISETP.GE.AND P4, PT, R64, UR10, PT ;  /* 0x0000000a40007c0c */ /* 0x000fe2000bf86270 */
[----:B------:R-:W-:Y:S01]  /*04d0*/  IMAD R11, R66, UR11, R11 ;  /* 0x0000000b420b7c24 */ /* 0x000fe2000f8e020b */
[----:B------:R-:W-:-:S02]  /*04e0*/  ISETP.GE.AND P5, PT, R10, UR10, PT ;  /* 0x0000000a0a007c0c */ /* 0x000fc4000bfa6270 */
[----:B------:R-:W-:Y:S02]  /*04f0*/  LEA R10, P6, R12, UR12, 0x1 ;  /* 0x0000000c0c0a7c11 */ /* 0x000fe4000f8c08ff */
[----:B------:R-:W-:-:S04]  /*0500*/  IADD3 R11, R13, R11, RZ ;  /* 0x0000000b0d0b7210 */ /* 0x000fc80007ffe0ff */
[----:B------:R-:W-:-:S05]  /*0510*/  LEA.HI.X R11, R12, UR13, R11, 0x1, P6 ;  /* 0x0000000d0c0b7c11 */ /* 0x000fca000b0f0c0b */
[----:B------:R1:W5:Y:S04]  /*0520*/  @!P4 LDG.E.128 R72, desc[UR4][R10.64] ;  /* 0x000000040a48c981 */ /* 0x000368000c1e1d00 */
[----:B------:R1:W5:Y:S02]  /*0530*/  @!P5 LDG.E.128 R60, desc[UR4][R10.64+0x100] ;  /* 0x000100040a3cd981 */ /* 0x000364000c1e1d00 */
.L_x_846:
[----:B------:R-:W-:Y:S05]  /*0540*/  BSYNC B0 ;  /* 0x0000000000007941 */ /* 0x000fea0003800000 */
.L_x_845:
[----:B------:R-:W-:Y:S01]  /*0550*/  BSSY B0, `(.L_x_847) ;  /* 0x000001a000007945 */ /* 0x000fe20003800000 */
[----:B------:R-:W-:Y:S02]  /*0560*/  ISETP.GE.AND P4, PT, R16, R17, PT ;  /* 0x000000111000720c */ /* 0x000fe40003f86270 */
[----:B------:R-:W-:Y:S02]  /*0570*/  CS2R R26, SRZ ;  /* 0x00000000001a7805 */ /* 0x000fe4000001ff00 */
[----:B------:R-:W-:Y:S02]  /*0580*/  CS2R R40, SRZ ;  /* 0x0000000000287805 */ /* 0x000fe4000001ff00 */
[----:B------:R-:W-:Y:S01]  /*0590*/  CS2R R42, SRZ ;  /* 0x00000000002a7805 */ /* 0x000fe2000001ff00 */
[----:B------:R-:W-:Y:S02]  /*05a0*/  IMAD R16, R68, UR8, RZ ;  /* 0x0000000844107c24 */ /* 0x000fe4000f8e02ff */
[----:B------:R-:W-:Y:S01]  /*05b0*/  VIADD R12, R8, 0x30 ;  /* 0x00000030080c7836 */ /* 0x000fe20000000000 */
[----:B------:R-:W-:Y:S06]  /*05c0*/  @P3 BRA `(.L_x_848) ;  /* 0x0000000000483947 */ /* 0x000fec0003800000 */
[----:B------:R-:W-:Y:S01]  /*05d0*/  IADD3 R9, P3, R66, 0x10, RZ ;  /* 0x0000001042097810 */ /* 0x000fe20007f7e0ff */
[----:B------:R-:W-:Y:S01]  /*05e0*/  ULDC.64 UR10, c[0x0][0x228] ;  /* 0x00008a00000a7ab9 */ /* 0x000fe20000000a00 */
[----:B-1----:R-:W-:Y:S01]  /*05f0*/  IMAD.MOV.U32 R10, RZ, RZ, R6 ;  /* 0x000000ffff0a7224 */ /* 0x002fe200078e0006 */
[----:B------:R-:W-:Y:S01]  /*0600*/  IADD3 R13, R64, 0x80, RZ ;  /* 0x00000080400d7810 */ /* 0x000fe20007ffe0ff */
[----:B------:R-:W-:Y:S01]  /*0610*/  IMAD.MOV.U32 R11, RZ, RZ, R15 ;  /* 0x000000ffff0b7224 */ /* 0x000fe200078e000f */
[----:B------:R-:W-:Y:S01]  /*0620*/  ULDC.64 UR12, c[0x0][0x210] ;  /* 0x00008400000c7ab9 */ /* 0x000fe20000000a00 */
[----:B------:R-:W-:Y:S02]  /*0630*/  IMAD.X R8, RZ, RZ, R67, P3 ;  /* 0x000000ffff087224 */ /* 0x000fe400018e0643 */
[----:B------:R-:W-:-:S04]  /*0640*/  IMAD.WIDE.U32 R10, R9, UR10, R10 ;  /* 0x0000000a090a7c25 */ /* 0x000fc8000f8e000a */
[----:B------:R-:W-:Y:S01]  /*0650*/  IMAD R8, R8, UR10, RZ ;  /* 0x0000000a08087c24 */ /* 0x000fe2000f8e02ff */
[----:B------:R-:W-:Y:S02]  /*0660*/  ULDC UR10, c[0x0][0x21c] ;  /* 0x00008700000a7ab9 */ /* 0x000fe40000000800 */
[----:B------:R-:W-:Y:S01]  /*0670*/  ISETP.GE.AND P5, PT, R64, UR10, PT ;  /* 0x0000000a40007c0c */ /* 0x000fe2000bfa6270 */
[----:B------:R-:W-:Y:S01]  /*0680*/  IMAD R9, R9, UR11, R8 ;  /* 0x0000000b09097c24 */ /* 0x000fe2000f8e0208 */
[----:B------:R-:W-:Y:S02]  /*0690*/  ISETP.GE.AND P6, PT, R13, UR10, PT ;  /* 0x0000000a0d007c0c */ /* 0x000fe4000bfc6270 */
[----:B------:R-:W-:Y:S02]  /*06a0*/  LEA R8, P3, R10, UR12, 0x1 ;  /* 0x0000000c0a087c11 */ /* 0x000fe4000f8608ff */
[----:B------:R-:W-:-:S04]  /*06b0*/  IADD3 R9, R11, R9, RZ ;  /* 0x000000090b097210 */ /* 0x000fc80007ffe0ff */
[----:B------:R-:W-:-:S05]  /*06c0*/  LEA.HI.X R9, R10, UR13, R9, 0x1, P3 ;  /* 0x0000000d0a097c11 */ /* 0x000fca00098f0c09 */
[----:B------:R2:W5:Y:S04]  /*06d0*/  @!P5 LDG.E.128 R24, desc[UR4][R8.64] ;  /* 0x000000040818d981 */ /* 0x000568000c1e1d00 */
[----:B------:R2:W5:Y:S02]  /*06e0*/  @!P6 LDG.E.128 R40, desc[UR4][R8.64+0x100] ;  /* 0x000100040828e981 */ /* 0x000564000c1e1d00 */
.L_x_848:
[----:B------:R-:W-:Y:S05]  /*06f0*/  BSYNC B0 ;  /* 0x0000000000007941 */ /* 0x000fea0003800000 */
.L_x_847:
[----:B------:R-:W-:Y:S01]  /*0700*/  ISETP.GE.AND P3, PT, R12, R17, PT ;  /* 0x000000110c00720c */ /* 0x000fe20003f66270 */
[----:B------:R-:W-:Y:S01]  /*0710*/  IMAD R69, R69, UR6, R16 ;  /* 0x0000000645457c24 */ /* 0x000fe2000f8e0210 */
[----:B------:R-:W-:Y:S01]  /*0720*/  BSSY B0, `(.L_x_849) ;  /* 0x000001f000007945 */ /* 0x000fe20003800000 */
        /* <DEDUP_REMOVED lines=9> */
[----:B0-----:R-:W-:Y:S02]  /*07c0*/  IMAD R32, R4, UR9, RZ ;  /* 0x0000000904207c24 */ /* 0x001fe4000f8e02ff */
[----:B------:R-:W-:Y:S01]  /*07d0*/  IMAD.IADD R69, R13, 0x1, R69 ;  /* 0x000000010d457824 */ /* 0x000fe200078e0245 */
[----:B------:R-:W-:Y:S06]  /*07e0*/  @P4 BRA `(.L_x_850) ;  /* 0x0000000000484947 */ /* 0x000fec0003800000 */
[----:B--2---:R-:W-:Y:S01]  /*07f0*/  IADD3 R9, P4, R66, 0x20, RZ ;  /* 0x0000002042097810 */ /* 0x004fe20007f9e0ff */
        /* <DEDUP_REMOVED lines=17> */
.L_x_850:
[----:B------:R-:W-:Y:S05]  /*0910*/  BSYNC B0 ;  /* 0x0000000000007941 */ /* 0x000fea0003800000 */
.L_x_849:
[----:B------:R-:W-:Y:S04]  /*0920*/  BSSY B0, `(.L_x_851) ;  /* 0x0000014000007945 */ /* 0x000fe80003800000 */
[----:B------:R-:W-:Y:S05]  /*0930*/  @P3 BRA `(.L_x_852) ;  /* 0x0000000000483947 */ /* 0x000fea0003800000 */
[----:B------:R-:W-:Y:S01]  /*0940*/  IADD3 R7, P4, R66, 0x30, RZ ;  /* 0x0000003042077810 */ /* 0x000fe20007f9e0ff */
[----:B------:R-:W-:Y:S01]  /*0950*/  ULDC.64 UR10, c[0x0][0x228] ;  /* 0x00008a00000a7ab9 */ /* 0x000fe20000000a00 */
[----:B0-2---:R-:W-:Y:S01]  /*0960*/  MOV R9, R15 ;  /* 0x0000000f00097202 */ /* 0x005fe20000000f00 */
[----:B------:R-:W-:Y:S02]  /*0970*/  ULDC.64 UR12, c[0x0][0x210] ;  /* 0x00008400000c7ab9 */ /* 0x000fe40000000a00 */
[----:B------:R-:W-:-:S04]  /*0980*/  IMAD.X R8, RZ, RZ, R67, P4 ;  /* 0x000000ffff087224 */ /* 0x000fc800020e0643 */
[----:B-1----:R-:W-:Y:S02]  /*0990*/  IMAD R10, R8, UR10, RZ ;  /* 0x0000000a080a7c24 */ /* 0x002fe4000f8e02ff */
[----:B------:R-:W-:Y:S02]  /*09a0*/  IMAD.MOV.U32 R8, RZ, RZ, R6 ;  /* 0x000000ffff087224 */ /* 0x000fe400078e0006 */
[C---:B------:R-:W-:Y:S02]  /*09b0*/  VIADD R6, R64.reuse, 0x80 ;  /* 0x0000008040067836 */ /* 0x040fe40000000000 */
[C---:B------:R-:W-:Y:S01]  /*09c0*/  IMAD.WIDE.U32 R8, R7.reuse, UR10, R8 ;  /* 0x0000000a07087c25 */ /* 0x040fe2000f8e0008 */
[----:B------:R-:W-:Y:S02]  /*09d0*/  ULDC UR10, c[0x0][0x21c] ;  /* 0x00008700000a7ab9 */ /* 0x000fe40000000800 */
[----:B------:R-:W-:Y:S01]  /*09e0*/  ISETP.GE.AND P5, PT, R64, UR10, PT ;  /* 0x0000000a40007c0c */ /* 0x000fe2000bfa6270 */
[----:B------:R-:W-:Y:S01]  /*09f0*/  IMAD R7, R7, UR11, R10 ;  /* 0x0000000b07077c24 */ /* 0x000fe2000f8e020a */
[----:B------:R-:W-:-:S02]  /*0a00*/  ISETP.GE.AND P6, PT, R6, UR10, PT ;  /* 0x0000000a06007c0c */ /* 0x000fc4000bfc6270 */
[----:B------:R-:W-:Y:S01]  /*0a10*/  LEA R6, P4, R8, UR12, 0x1 ;  /* 0x0000000c08067c11 */ /* 0x000fe2000f8808ff */
[----:B------:R-:W-:-:S05]  /*0a20*/  IMAD.IADD R7, R9, 0x1, R7 ;  /* 0x0000000109077824 */ /* 0x000fca00078e0207 */
[----:B------:R-:W-:-:S05]  /*0a30*/  LEA.HI.X R7, R8, UR13, R7, 0x1, P4 ;  /* 0x0000000d08077c11 */ /* 0x000fca000a0f0c07 */
[----:B------:R3:W5:Y:S04]  /*0a40*/  @!P5 LDG.E.128 R20, desc[UR4][R6.64] ;  /* 0x000000040614d981 */ /* 0x000768000c1e1d00 */
[----:B------:R3:W5:Y:S02]  /*0a50*/  @!P6 LDG.E.128 R28, desc[UR4][R6.64+0x100] ;  /* 0x00010004061ce981 */ /* 0x000764000c1e1d00 */
.L_x_852:
[----:B------:R-:W-:Y:S05]  /*0a60*/  BSYNC B0 ;  /* 0x0000000000007941 */ /* 0x000fea0003800000 */
.L_x_851:
[----:B------:R-:W-:Y:S01]  /*0a70*/  MOV R68, R12 ;  /* 0x0000000c00447202 */ /* 0x000fe20000000f00 */
[----:B------:R-:W-:Y:S01]  /*0a80*/  IMAD R71, R5, UR7, R32 ;  /* 0x0000000705477c24 */ /* 0x000fe2000f8e0220 */
[----:B------:R-:W-:Y:S01]  /*0a90*/  BSSY B0, `(.L_x_853) ;  /* 0x0000023000007945 */ /* 0x000fe20003800000 */
[----:B---3--:R-:W-:Y:S02]  /*0aa0*/  CS2R R6, SRZ ;  /* 0x0000000000067805 */ /* 0x008fe4000001ff00 */
[----:B------:R-:W-:Y:S01]  /*0ab0*/  CS2R R12, SRZ ;  /* 0x00000000000c7805 */ /* 0x000fe2000001ff00 */
[----:B------:R-:W-:Y:S01]  /*0ac0*/  IMAD.WIDE.U32 R68, R4, UR7, R68 ;  /* 0x0000000704447c25 */ /* 0x000fe2000f8e0044 */
[----:B------:R-:W-:Y:S02]  /*0ad0*/  CS2R R4, SRZ ;  /* 0x0000000000047805 */ /* 0x000fe4000001ff00 */
[----:B------:R-:W-:Y:S02]  /*0ae0*/  CS2R R14, SRZ ;  /* 0x00000000000e7805 */ /* 0x000fe4000001ff00 */
[----:B------:R-:W-:-:S02]  /*0af0*/  CS2R R52, SRZ ;  /* 0x0000000000347805 */ /* 0x000fc4000001ff00 */
[----:B------:R-:W-:Y:S02]  /*0b00*/  CS2R R54, SRZ ;  /* 0x0000000000367805 */ /* 0x000fe4000001ff00 */
[----:B0-2---:R-:W-:Y:S02]  /*0b10*/  CS2R R8, SRZ ;  /* 0x0000000000087805 */ /* 0x005fe4000001ff00 */
[----:B-1----:R-:W-:Y:S02]  /*0b20*/  CS2R R10, SRZ ;  /* 0x00000000000a7805 */ /* 0x002fe4000001ff00 */
        /* <DEDUP_REMOVED lines=8> */
[----:B------:R-:W-:Y:S01]  /*0bb0*/  IMAD.IADD R71, R69, 0x1, R71 ;  /* 0x0000000145477824 */ /* 0x000fe200078e0247 */
[----:B------:R-:W-:Y:S06]  /*0bc0*/  @P2 BRA `(.L_x_854) ;  /* 0x00000000003c2947 */ /* 0x000fec0003800000 */
[----:B------:R-:W-:Y:S01]  /*0bd0*/  ULDC.64 UR8, c[0x0][0x248] ;  /* 0x0000920000087ab9 */ /* 0x000fe20000000a00 */
[----:B------:R-:W-:Y:S01]  /*0be0*/  MOV R70, R68 ;  /* 0x0000004400467202 */ /* 0x000fe20000000f00 */
[----:B------:R-:W-:Y:S01]  /*0bf0*/  IMAD R77, R67, UR8, RZ ;  /* 0x00000008434d7c24 */ /* 0x000fe2000f8e02ff */
[----:B------:R-:W-:Y:S01]  /*0c00*/  ULDC UR10, c[0x0][0x21c] ;  /* 0x00008700000a7ab9 */ /* 0x000fe20000000800 */
[C---:B------:R-:W-:Y:S01]  /*0c10*/  VIADD R76, R64.reuse, 0x80 ;  /* 0x00000080404c7836 */ /* 0x040fe20000000000 */
[----:B------:R-:W-:Y:S01]  /*0c20*/  ISETP.GE.AND P4, PT, R64, UR10, PT ;  /* 0x0000000a40007c0c */ /* 0x000fe2000bf86270 */
[----:B------:R-:W-:-:S03]  /*0c30*/  IMAD.WIDE.U32 R78, R66, UR8, R70 ;  /* 0x00000008424e7c25 */ /* 0x000fc6000f8e0046 */
[----:B------:R-:W-:Y:S01]  /*0c40*/  ISETP.GE.AND P5, PT, R76, UR10, PT ;  /* 0x0000000a4c007c0c */ /* 0x000fe2000bfa6270 */
[----:B------:R-:W-:Y:S01]  /*0c50*/  IMAD R77, R66, UR9, R77 ;  /* 0x00000009424d7c24 */ /* 0x000fe2000f8e024d */
[----:B------:R-:W-:Y:S02]  /*0c60*/  ULDC.64 UR8, c[0x0][0x240] ;  /* 0x0000900000087ab9 */ /* 0x000fe40000000a00 */
[----:B------:R-:W-:Y:S01]  /*0c70*/  LEA R76, P2, R78, UR8, 0x1 ;  /* 0x000000084e4c7c11 */ /* 0x000fe2000f8408ff */
[----:B------:R-:W-:-:S05]  /*0c80*/  IMAD.IADD R77, R79, 0x1, R77 ;  /* 0x000000014f4d7824 */ /* 0x000fca00078e024d */
[----:B------:R-:W-:-:S05]  /*0c90*/  LEA.HI.X R77, R78, UR9, R77, 0x1, P2 ;  /* 0x000000094e4d7c11 */ /* 0x000fca00090f0c4d */
[----:B------:R0:W5:Y:S04]  /*0ca0*/  @!P4 LDG.E.128 R4, desc[UR4][R76.64] ;  /* 0x000000044c04c981 */ /* 0x000168000c1e1d00 */
[----:B------:R0:W5:Y:S02]  /*0cb0*/  @!P5 LDG.E.128 R48, desc[UR4][R76.64+0x100] ;  /* 0x000100044c30d981 */ /* 0x000164000c1e1d00 */
.L_x_854:
[----:B------:R-:W-:Y:S05]  /*0cc0*/  BSYNC B0 ;  /* 0x0000000000007941 */ /* 0x000fea0003800000 */
.L_x_853:
[----:B------:R-:W-:Y:S04]  /*0cd0*/  BSSY B0, `(.L_x_855) ;  /* 0x0000020000007945 */ /* 0x000fe80003800000 */
[----:B------:R-:W-:Y:S05]  /*0ce0*/  @P1 BRA `(.L_x_856) ;  /* 0x0000000000781947 */ /* 0x000fea0003800000 */
[C---:B0-----:R-:W-:Y:S01]  /*0cf0*/  VIADD R76, R64.reuse, 0x80 ;  /* 0x00000080404c7836 */ /* 0x041fe20000000000 */
[----:B------:R-:W-:Y:S02]  /*0d00*/  ULDC UR8, c[0x0][0x21c] ;  /* 0x0000870000087ab9 */ /* 0x000fe40000000800 */
[----:B------:R-:W-:Y:S02]  /*0d10*/  ISETP.GE.AND P2, PT, R64, UR8, PT ;  /* 0x0000000840007c0c */ /* 0x000fe4000bf46270 */
[----:B------:R-:W-:-:S11]  /*0d20*/  ISETP.GE.AND P1, PT, R76, UR8, PT ;  /* 0x000000084c007c0c */ /* 0x000fd6000bf26270 */
[----:B------:R-:W0:Y:S01]  /*0d30*/  @!P2 LDC.64 R84, c[0x0][0x248] ;  /* 0x00009200ff54ab82 */ /* 0x000e220000000a00 */
[C---:B------:R-:W-:Y:S01]  /*0d40*/  @!P2 IADD3 R83, P4, R66.reuse, 0x10, RZ ;  /* 0x000000104253a810 */ /* 0x040fe20007f9e0ff */
[--C-:B------:R-:W-:Y:S01]  /*0d50*/  @!P2 IMAD.MOV.U32 R76, RZ, RZ, R68.reuse ;  /* 0x000000ffff4ca224 */ /* 0x100fe200078e0044 */
[----:B------:R-:W-:Y:S01]  /*0d60*/  @!P1 IADD3 R89, P5, R66, 0x10, RZ ;  /* 0x0000001042599810 */ /* 0x000fe20007fbe0ff */
[----:B------:R-:W-:Y:S01]  /*0d70*/  @!P1 IMAD.MOV.U32 R78, RZ, RZ, R68 ;  /* 0x000000ffff4e9224 */ /* 0x000fe200078e0044 */
[----:B------:R-:W-:Y:S02]  /*0d80*/  @!P2 IADD3.X R79, RZ, R67, RZ, P4, !PT ;  /* 0x00000043ff4fa210 */ /* 0x000fe400027fe4ff */
[----:B------:R-:W-:Y:S01]  /*0d90*/  @!P2 MOV R77, R71 ;  /* 0x00000047004da202 */ /* 0x000fe20000000f00 */
[----:B------:R-:W1:Y:S01]  /*0da0*/  @!P1 LDC.64 R90, c[0x0][0x248] ;  /* 0x00009200ff5a9b82 */ /* 0x000e620000000a00 */
[----:B------:R-:W-:-:S07]  /*0db0*/  @!P1 IMAD.X R81, RZ, RZ, R67, P5 ;  /* 0x000000ffff519224 */ /* 0x000fce00028e0643 */
[----:B------:R-:W2:Y:S08]  /*0dc0*/  @!P2 LDC.64 R86, c[0x0][0x240] ;  /* 0x00009000ff56ab82 */ /* 0x000eb00000000a00 */
[----:B------:R-:W3:Y:S01]  /*0dd0*/  @!P1 LDC.64 R92, c[0x0][0x240] ;  /* 0x00009000ff5c9b82 */ /* 0x000ee20000000a00 */
[-C--:B0-----:R-:W-:Y:S02]  /*0de0*/  @!P2 IMAD R82, R79, R84.reuse, RZ ;  /* 0x000000544f52a224 */ /* 0x081fe400078e02ff */
[----:B------:R-:W-:-:S04]  /*0df0*/  @!P2 IMAD.WIDE.U32 R76, R83, R84, R76 ;  /* 0x00000054534ca225 */ /* 0x000fc800078e004c */
[----:B------:R-:W-:Y:S02]  /*0e00*/  @!P1 IMAD.MOV.U32 R79, RZ, RZ, R71 ;  /* 0x000000ffff4f9224 */ /* 0x000fe400078e0047 */
[-C--:B-1----:R-:W-:Y:S02]  /*0e10*/  @!P1 IMAD R84, R81, R90.reuse, RZ ;  /* 0x0000005a51549224 */ /* 0x082fe400078e02ff */
[----:B------:R-:W-:-:S04]  /*0e20*/  @!P1 IMAD.WIDE.U32 R80, R89, R90, R78 ;  /* 0x0000005a59509225 */ /* 0x000fc800078e004e */
[----:B------:R-:W-:Y:S01]  /*0e30*/  @!P2 IMAD R79, R83, R85, R82 ;  /* 0x00000055534fa224 */ /* 0x000fe200078e0252 */
[----:B--2---:R-:W-:Y:S01]  /*0e40*/  @!P2 LEA R78, P4, R76, R86, 0x1 ;  /* 0x000000564c4ea211 */ /* 0x004fe200078808ff */
[----:B------:R-:W-:-:S03]  /*0e50*/  @!P1 IMAD R91, R89, R91, R84 ;  /* 0x0000005b595b9224 */ /* 0x000fc600078e0254 */
[----:B------:R-:W-:Y:S01]  /*0e60*/  @!P2 IADD3 R77, R77, R79, RZ ;  /* 0x0000004f4d4da210 */ /* 0x000fe20007ffe0ff */
[----:B------:R-:W-:Y:S01]  /*0e70*/  @!P1 IMAD.IADD R91, R81, 0x1, R91 ;  /* 0x00000001515b9824 */ /* 0x000fe200078e025b */
[----:B---3--:R-:W-:Y:S02]  /*0e80*/  @!P1 LEA R82, P5, R80, R92, 0x1 ;  /* 0x0000005c50529211 */ /* 0x008fe400078a08ff */
[----:B------:R-:W-:Y:S02]  /*0e90*/  @!P2 LEA.HI.X R79, R76, R87, R77, 0x1, P4 ;  /* 0x000000574c4fa211 */ /* 0x000fe400020f0c4d */
[----:B------:R-:W-:-:S03]  /*0ea0*/  @!P1 LEA.HI.X R83, R80, R93, R91, 0x1, P5 ;  /* 0x0000005d50539211 */ /* 0x000fc600028f0c5b */
[----:B------:R1:W5:Y:S04]  /*0eb0*/  @!P2 LDG.E.128 R12, desc[UR4][R78.64] ;  /* 0x000000044e0ca981 */ /* 0x000368000c1e1d00 */
[----:B------:R1:W5:Y:S02]  /*0ec0*/  @!P1 LDG.E.128 R44, desc[UR4][R82.64+0x100] ;  /* 0x00010004522c9981 */ /* 0x000364000c1e1d00 */
.L_x_856:
[----:B------:R-:W-:Y:S05]  /*0ed0*/  BSYNC B0 ;  /* 0x0000000000007941 */ /* 0x000fea0003800000 */
.L_x_855:
[----:B------:R-:W-:Y:S04]  /*0ee0*/  BSSY B0, `(.L_x_857) ;  /* 0x0000020000007945 */ /* 0x000fe80003800000 */
[----:B------:R-:W-:Y:S05]  /*0ef0*/  @P0 BRA `(.L_x_858) ;  /* 0x0000000000780947 */ /* 0x000fea0003800000 */
[C---:B0-----:R-:W-:Y:S01]  /*0f00*/  VIADD R76, R64.reuse, 0x80 ;  /* 0x00000080404c7836 */ /* 0x041fe20000000000 */
[----:B------:R-:W-:Y:S02]  /*0f10*/  ULDC UR8, c[0x0][0x21c] ;  /* 0x0000870000087ab9 */ /* 0x000fe40000000800 */
[----:B------:R-:W-:Y:S02]  /*0f20*/  ISETP.GE.AND P1, PT, R64, UR8, PT ;  /* 0x0000000840007c0c */ /* 0x000fe4000bf26270 */
[----:B------:R-:W-:-:S11]  /*0f30*/  ISETP.GE.AND P2, PT, R76, UR8, PT ;  /* 0x000000084c007c0c */ /* 0x000fd6000bf46270 */
[----:B------:R-:W0:Y:S01]  /*0f40*/  @!P1 LDC.64 R84, c[0x0][0x248] ;  /* 0x00009200ff549b82 */ /* 0x000e220000000a00 */
[C---:B-1----:R-:W-:Y:S01]  /*0f50*/  @!P1 IADD3 R83, P0, R66.reuse, 0x20, RZ ;  /* 0x0000002042539810 */ /* 0x042fe20007f1e0ff */
        /* <DEDUP_REMOVED lines=24> */
.L_x_858:
[----:B------:R-:W-:Y:S05]  /*10e0*/  BSYNC B0 ;  /* 0x0000000000007941 */ /* 0x000fea0003800000 */
.L_x_857:
[----:B------:R-:W-:Y:S04]  /*10f0*/  BSSY B0, `(.L_x_859) ;  /* 0x0000014000007945 */ /* 0x000fe80003800000 */
[----:B------:R-:W-:Y:S05]  /*1100*/  @P3 BRA `(.L_x_860) ;  /* 0x0000000000483947 */ /* 0x000fea0003800000 */
[----:B------:R-:W-:Y:S01]  /*1110*/  IADD3 R69, P0, R66, 0x30, RZ ;  /* 0x0000003042457810 */ /* 0x000fe20007f1e0ff */
[----:B------:R-:W-:Y:S01]  /*1120*/  ULDC.64 UR10, c[0x0][0x248] ;  /* 0x00009200000a7ab9 */ /* 0x000fe20000000a00 */
[----:B------:R-:W-:Y:S01]  /*1130*/  MOV R66, R68 ;  /* 0x0000004400427202 */ /* 0x000fe20000000f00 */
[----:B------:R-:W-:Y:S01]  /*1140*/  ULDC UR8, c[0x0][0x21c] ;  /* 0x0000870000087ab9 */ /* 0x000fe20000000800 */
[----:B------:R-:W-:Y:S01]  /*1150*/  LEA R2, R2, 0x80, 0x3 ;  /* 0x0000008002027811 */ /* 0x000fe200078e18ff */
[----:B------:R-:W-:Y:S01]  /*1160*/  IMAD.X R65, RZ, RZ, R67, P0 ;  /* 0x000000ffff417224 */ /* 0x000fe200000e0643 */
[----:B------:R-:W-:Y:S01]  /*1170*/  ISETP.GE.AND P2, PT, R64, UR8, PT ;  /* 0x0000000840007c0c */ /* 0x000fe2000bf46270 */
[----:B------:R-:W-:Y:S01]  /*1180*/  IMAD.MOV.U32 R67, RZ, RZ, R71 ;  /* 0x000000ffff437224 */ /* 0x000fe200078e0047 */
[----:B------:R-:W-:Y:S01]  /*1190*/  ISETP.GE.AND P0, PT, R2, UR8, PT ;  /* 0x0000000802007c0c */ /* 0x000fe2000bf06270 */
[----:B------:R-:W-:Y:S02]  /*11a0*/  IMAD R65, R65, UR10, RZ ;  /* 0x0000000a41417c24 */ /* 0x000fe4000f8e02ff */
[----:B------:R-:W-:-:S04]  /*11b0*/  IMAD.WIDE.U32 R66, R69, UR10, R66 ;  /* 0x0000000a45427c25 */ /* 0x000fc8000f8e0042 */
[----:B------:R-:W-:Y:S01]  /*11c0*/  IMAD R65, R69, UR11, R65 ;  /* 0x0000000b45417c24 */ /* 0x000fe2000f8e0241 */
[----:B------:R-:W-:Y:S02]  /*11d0*/  ULDC.64 UR10, c[0x0][0x240] ;  /* 0x00009000000a7ab9 */ /* 0x000fe40000000a00 */
[----:B------:R-:W-:Y:S01]  /*11e0*/  LEA R64, P1, R66, UR10, 0x1 ;  /* 0x0000000a42407c11 */ /* 0x000fe2000f8208ff */
[----:B------:R-:W-:-:S05]  /*11f0*/  IMAD.IADD R65, R67, 0x1, R65 ;  /* 0x0000000143417824 */ /* 0x000fca00078e0241 */
[----:B------:R-:W-:-:S05]  /*1200*/  LEA.HI.X R65, R66, UR11, R65, 0x1, P1 ;  /* 0x0000000b42417c11 */ /* 0x000fca00088f0c41 */
[----:B------:R3:W5:Y:S04]  /*1210*/  @!P2 LDG.E.128 R8, desc[UR4][R64.64] ;  /* 0x000000044008a981 */ /* 0x000768000c1e1d00 */
[----:B------:R3:W5:Y:S02]  /*1220*/  @!P0 LDG.E.128 R32, desc[UR4][R64.64+0x100] ;  /* 0x0001000440208981 */ /* 0x000764000c1e1d00 */
.L_x_860:
[----:B------:R-:W-:Y:S05]  /*1230*/  BSYNC B0 ;  /* 0x0000000000007941 */ /* 0x000fea0003800000 */
.L_x_859:
[----:B-----5:R-:W-:Y:S01]  /*1240*/  LOP3.LUT R67, R72, 0xffff0000, RZ, 0xc0, !PT ;  /* 0xffff000048437812 */ /* 0x020fe200078ec0ff */
[----:B------:R-:W-:Y:S01]  /*1250*/  IMAD.U32 R88, R54, 0x10000, RZ ;  /* 0x0001000036587824 */ /* 0x000fe200078e00ff */
[----:B------:R-:W-:Y:S01]  /*1260*/  LOP3.LUT R66, R4, 0xffff0000, RZ, 0xc0, !PT ;  /* 0xffff000004427812 */ /* 0x000fe200078ec0ff */
[C---:B------:R-:W-:Y:S01]  /*1270*/  IMAD.U32 R91, R55.reuse, 0x10000, RZ ;  /* 0x00010000375b7824 */ /* 0x040fe200078e00ff */
[----:B------:R-:W-:Y:S01]  /*1280*/  LOP3.LUT R93, R54, 0xffff0000, RZ, 0xc0, !PT ;  /* 0xffff0000365d7812 */ /* 0x000fe200078ec0ff */
[----:B------:R-:W-:Y:S01]  /*1290*/  IMAD.U32 R4, R4, 0x10000, RZ ;  /* 0x0001000004047824 */ /* 0x000fe200078e00ff */
[----:B------:R-:W-:Y:S01]  /*12a0*/  LOP3.LUT R90, R55, 0xffff0000, RZ, 0xc0, !PT ;  /* 0xffff0000375a7812 */ /* 0x000fe200078ec0ff */
[----:B------:R-:W-:Y:S01]  /*12b0*/  FMUL.FTZ R114, R67, R66 ;  /* 0x0000004243727220 */ /* 0x000fe20000410000 */
[C---:B------:R-:W-:Y:S01]  /*12c0*/  LOP3.LUT R54, R20.reuse, 0xffff0000, RZ, 0xc0, !PT ;  /* 0xffff000014367812 */ /* 0x040fe200078ec0ff */
[----:B------:R-:W-:Y:S01]  /*12d0*/  IMAD.U32 R2, R73, 0x10000, RZ ;  /* 0x0001000049027824 */ /* 0x000fe200078e00ff */
[----:B------:R-:W-:Y:S01]  /*12e0*/  SHF.L.U32 R55, R20, 0x10, RZ ;  /* 0x0000001014377819 */ /* 0x000fe200000006ff */
[----:B------:R-:W-:Y:S01]  /*12f0*/  IMAD.U32 R20, R21, 0x10000, RZ ;  /* 0x0001000015147824 */ /* 0x000fe200078e00ff */
[----:B---3--:R-:W-:Y:S01]  /*1300*/  SHF.L.U32 R65, R72, 0x10, RZ ;  /* 0x0000001048417819 */ /* 0x008fe200000006ff */
[----:B------:R-:W-:Y:S01]  /*1310*/  IMAD.U32 R72, R75, 0x10000, RZ ;  /* 0x000100004b487824 */ /* 0x000fe200078e00ff */
[----:B------:R-:W-:Y:S01]  /*1320*/  LOP3.LUT R92, R21, 0xffff0000, RZ, 0xc0, !PT ;  /* 0xffff0000155c7812 */ /* 0x000fe200078ec0ff */
[----:B------:R-:W-:Y:S01]  /*1330*/  IMAD.U32 R85, R14, 0x10000, RZ ;  /* 0x000100000e557824 */ /* 0x000fe200078e00ff */
[C---:B------:R-:W-:Y:S01]  /*1340*/  LOP3.LUT R21, R8.reuse, 0xffff0000, RZ, 0xc0, !PT ;  /* 0xffff000008157812 */ /* 0x040fe200078ec0ff */
[----:B------:R-:W-:Y:S01]  /*1350*/  FFMA.FTZ R65, R65, R4, R114 ;  /* 0x0000000441417223 */ /* 0x000fe20000010072 */
[----:B------:R-:W-:Y:S01]  /*1360*/  LOP3.LUT R64, R73, 0xffff0000, RZ, 0xc0, !PT ;  /* 0xffff000049407812 */ /* 0x000fe200078ec0ff */
[----:B------:R-:W-:Y:S01]  /*1370*/  IMAD.U32 R73, R7, 0x10000, RZ ;  /* 0x0001000007497824 */ /* 0x000fe200078e00ff */
[C---:B------:R-:W-:Y:S01]  /*1380*/  SHF.L.U32 R69, R5.reuse, 0x10, RZ ;  /* 0x0000001005457819 */ /* 0x040fe200000006ff */
[----:B------:R-:W-:Y:S01]  /*1390*/  IMAD.U32 R8, R8, 0x10000, RZ ;  /* 0x0001000008087824 */ /* 0x000fe200078e00ff */
[----:B------:R-:W-:Y:S01]  /*13a0*/  LOP3.LUT R71, R5, 0xffff0000, RZ, 0xc0, !PT ;  /* 0xffff000005477812 */ /* 0x000fe200078ec0ff */
[----:B------:R-:W-:Y:S01]  /*13b0*/  FMUL.FTZ R114, R54, R21 ;  /* 0x0000001536727220 */ /* 0x000fe20000410000 */
[----:B------:R-:W-:Y:S01]  /*13c0*/  LOP3.LUT R70, R75, 0xffff0000, RZ, 0xc0, !PT ;  /* 0xffff00004b467812 */ /* 0x000fe200078ec0ff */
[----:B------:R-:W-:Y:S01]  /*13d0*/  IMAD.U32 R115, R47, 0x10000, RZ ;  /* 0x000100002f737824 */ /* 0x000fe200078e00ff */
[----:B0-----:R-:W-:Y:S01]  /*13e0*/  LOP3.LUT R77, R7, 0xffff0000, RZ, 0xc0, !PT ;  /* 0xffff0000074d7812 */ /* 0x001fe200078ec0ff */
[----:B-12---:R-:W-:Y:S01]  /*13f0*/  IMAD.U32 R79, R12, 0x10000, RZ ;  /* 0x000100000c4f7824 */ /* 0x006fe200078e00ff */
[C---:B------:R-:W-:Y:S01]  /*1400*/  SHF.L.U32 R5, R6.reuse, 0x10, RZ ;  /* 0x0000001006057819 */ /* 0x040fe200000006ff */
[----:B------:R-:W-:Y:S01]  /*1410*/  FFMA.FTZ R55, R55, R8, R114 ;  /* 0x0000000837377223 */ /* 0x000fe20000010072 */
[----:B------:R-:W-:Y:S01]  /*1420*/  LOP3.LUT R75, R6, 0xffff0000, RZ, 0xc0, !PT ;  /* 0xffff0000064b7812 */ /* 0x000fe200078ec0ff */
[----:B------:R-:W-:Y:S01]  /*1430*/  IMAD.U32 R87, R53, 0x10000, RZ ;  /* 0x0001000035577824 */ /* 0x000fe200078e00ff */
[C---:B------:R-:W-:Y:S01]  /*1440*/  SHF.L.U32 R7, R25.reuse, 0x10, RZ ;  /* 0x0000001019077819 */ /* 0x040fe200000006ff */
[----:B------:R-:W-:Y:S01]  /*1450*/  FFMA.FTZ R69, R2, R69, R65 ;  /* 0x0000004502457223 */ /* 0x000fe20000010041 */
[----:B------:R-:W-:Y:S01]  /*1460*/  LOP3.LUT R76, R25, 0xffff0000, RZ, 0xc0, !PT ;  /* 0xffff0000194c7812 */ /* 0x000fe200078ec0ff */
[----:B------:R-:W-:Y:S01]  /*1470*/  IMAD.U32 R94, R22, 0x10000, RZ ;  /* 0x00010000165e7824 */ /* 0x000fe200078e00ff */
[----:B------:R-:W-:Y:S01]  /*1480*/  LOP3.LUT R83, R14, 0xffff0000, RZ, 0xc0, !PT ;  /* 0xffff00000e537812 */ /* 0x000fe200078ec0ff */
[----:B------:R-:W-:Y:S01]  /*1490*/  IMAD.U32 R14, R17, 0x10000, RZ ;  /* 0x00010000110e7824 */ /* 0x000fe200078e00ff */
[C---:B------:R-:W-:Y:S01]  /*14a0*/  LOP3.LUT R6, R24.reuse, 0xffff0000, RZ, 0xc0, !PT ;  /* 0xffff000018067812 */ /* 0x040fe200078ec0ff */
[----:B------:R-:W-:Y:S01]  /*14b0*/  IMAD.U32 R24, R24, 0x10000, RZ ;  /* 0x0001000018187824 */ /* 0x000fe200078e00ff */
[----:B------:R-:W-:Y:S01]  /*14c0*/  LOP3.LUT R25, R12, 0xffff0000, RZ, 0xc0, !PT ;  /* 0xffff00000c197812 */ /* 0x000fe200078ec0ff */
[----:B------:R-:W-:Y:S01]  /*14d0*/  IMAD.U32 R12, R13, 0x10000, RZ ;  /* 0x000100000d0c7824 */ /* 0x000fe200078e00ff */
[----:B------:R-:W-:Y:S01]  /*14e0*/  LOP3.LUT R86, R17, 0xffff0000, RZ, 0xc0, !PT ;  /* 0xffff000011567812 */ /* 0x000fe200078ec0ff */
[----:B------:R-:W-:Y:S01]  /*14f0*/  IMAD.U32 R68, R74, 0x10000, RZ ;  /* 0x000100004a447824 */ /* 0x000fe200078e00ff */
[----:B------:R-:W-:Y:S01]  /*1500*/  LOP3.LUT R82, R16, 0xffff0000, RZ, 0xc0, !PT ;  /* 0xffff000010527812 */ /* 0x000fe200078ec0ff */
[----:B------:R-:W-:Y:S01]  /*1510*/  FFMA.FTZ R69, R64, R71, R69 ;  /* 0x0000004740457223 */ /* 0x000fe20000010045 */
[----:B------:R-:W-:Y:S01]  /*1520*/  LOP3.LUT R17, R52, 0xffff0000, RZ, 0xc0, !PT ;  /* 0xffff000034117812 */ /* 0x000fe200078ec0ff */
[----:B------:R-:W-:Y:S01]  /*1530*/  IMAD.U32 R2, R28, 0x10000, RZ ;  /* 0x000100001c027824 */ /* 0x000fe200078e00ff */
[C---:B------:R-:W-:Y:S01]  /*1540*/  SHF.L.U32 R81, R15.reuse, 0x10, RZ ;  /* 0x000000100f517819 */ /* 0x040fe200000006ff */
[----:B------:R-:W-:Y:S01]  /*1550*/  FFMA.FTZ R5, R68, R5, R69 ;  /* 0x0000000544057223 */ /* 0x000fe20000010045 */
[----:B------:R-:W-:Y:S01]  /*1560*/  LOP3.LUT R84, R15, 0xffff0000, RZ, 0xc0, !PT ;  /* 0xffff00000f547812 */ /* 0x000fe200078ec0ff */
[----:B------:R-:W-:Y:S01]  /*1570*/  IMAD.U32 R15, R16, 0x10000, RZ ;  /* 0x00010000100f7824 */ /* 0x000fe200078e00ff */
[----:B------:R-:W-:Y:S01]  /*1580*/  SHF.L.U32 R95, R9, 0x10, RZ ;  /* 0x00000010095f7819 */ /* 0x000fe200000006ff */
[----:B------:R-:W-:Y:S01]  /*1590*/  FMUL.FTZ R82, R82, R17 ;  /* 0x0000001152527220 */ /* 0x000fe20000410000 */
[----:B------:R-:W-:Y:S01]  /*15a0*/  LOP3.LUT R112, R47, 0xffff0000, RZ, 0xc0, !PT ;  /* 0xffff00002f707812 */ /* 0x000fe200078ec0ff */
[----:B------:R-:W-:Y:S01]  /*15b0*/  FMUL.FTZ R47, R6, R25 ;  /* 0x00000019062f7220 */ /* 0x000fe20000410000 */
[----:B------:R-:W-:Y:S01]  /*15c0*/  SHF.L.U32 R16, R52, 0x10, RZ ;  /* 0x0000001034107819 */ /* 0x000fe200000006ff */
[----:B------:R-:W-:Y:S01]  /*15d0*/  FFMA.FTZ R55, R20, R95, R55 ;  /* 0x0000005f14377223 */ /* 0x000fe20000010037 */
[----:B------:R-:W-:Y:S01]  /*15e0*/  LOP3.LUT R97, R9, 0xffff0000, RZ, 0xc0, !PT ;  /* 0xffff000009617812 */ /* 0x000fe200078ec0ff */
[----:B------:R-:W-:Y:S01]  /*15f0*/  FFMA.FTZ R24, R24, R79, R47 ;  /* 0x0000004f18187223 */ /* 0x000fe2000001002f */
[----:B------:R-:W-:Y:S01]  /*1600*/  LOP3.LUT R13, R13, 0xffff0000, RZ, 0xc0, !PT ;  /* 0xffff00000d0d7812 */ /* 0x000fe200078ec0ff */
[----:B------:R-:W-:Y:S01]  /*1610*/  FFMA.FTZ R15, R15, R16, R82 ;  /* 0x000000100f0f7223 */ /* 0x000fe20000010052 */
[----:B------:R-:W-:Y:S01]  /*1620*/  SHF.L.U32 R101, R10, 0x10, RZ ;  /* 0x000000100a657819 */ /* 0x000fe200000006ff */
[----:B------:R-:W-:Y:S01]  /*1630*/  FFMA.FTZ R119, R7, R12, R24 ;  /* 0x0000000c07777223 */ /* 0x000fe20000010018 */
[----:B------:R-:W-:Y:S01]  /*1640*/  LOP3.LUT R89, R53, 0xffff0000, RZ, 0xc0, !PT ;  /* 0xffff000035597812 */ /* 0x000fe200078ec0ff */
[----:B------:R-:W-:Y:S01]  /*1650*/  FFMA.FTZ R55, R92, R97, R55 ;  /* 0x000000615c377223 */ /* 0x000fe20000010037 */
[----:B------:R-:W-:Y:S01]  /*1660*/  FFMA.FTZ R121, R14, R87, R15 ;  /* 0x000000570e797223 */ /* 0x000fe2000001000f */
[----:B------:R-:W-:Y:S01]  /*1670*/  SHF.L.U32 R80, R26, 0x10, RZ ;  /* 0x000000101a507819 */ /* 0x000fe200000006ff */
[----:B------:R-:W-:Y:S01]  /*1680*/  FFMA.FTZ R13, R76, R13, R119 ;  /* 0x0000000d4c0d7223 */ /* 0x000fe20000010077 */
[----:B------:R-:W-:Y:S01]  /*1690*/  LOP3.LUT R22, R22, 0xffff0000, RZ, 0xc0, !PT ;  /* 0xffff000016167812 */ /* 0x000fe200078ec0ff */
[----:B------:R-:W-:Y:S01]  /*16a0*/  FFMA.FTZ R55, R94, R101, R55 ;  /* 0x000000655e377223 */ /* 0x000fe20000010037 */
[----:B------:R-:W-:Y:S01]  /*16b0*/  LOP3.LUT R99, R10, 0xffff0000, RZ, 0xc0, !PT ;  /* 0xffff00000a637812 */ /* 0x000fe200078ec0ff */
[----:B------:R-:W-:-:S02]  /*16c0*/  IMAD.U32 R53, R18, 0x10000, RZ ;  /* 0x0001000012357824 */ /* 0x000fc400078e00ff */
[----:B------:R-:W-:Y:S01]  /*16d0*/  FFMA.FTZ R86, R86, R89, R121 ;  /* 0x0000005956567223 */ /* 0x000fe20000010079 */
[----:B------:R-:W-:Y:S01]  /*16e0*/  LOP3.LUT R74, R74, 0xffff0000, RZ, 0xc0, !PT ;  /* 0xffff00004a4a7812 */ /* 0x000fe200078ec0ff */
[----:B------:R-:W-:Y:S01]  /*16f0*/  IMAD.U32 R9, R23, 0x10000, RZ ;  /* 0x0001000017097824 */ /* 0x000fe200078e00ff */
[----:B------:R-:W-:Y:S01]  /*1700*/  LOP3.LUT R78, R26, 0xffff0000, RZ, 0xc0, !PT ;  /* 0xffff00001a4e7812 */ /* 0x000fe200078ec0ff */
[----:B------:R-:W-:Y:S01]  /*1710*/  IMAD.U32 R10, R11, 0x10000, RZ ;  /* 0x000100000b0a7824 */ /* 0x000fe200078e00ff */
[----:B------:R-:W-:Y:S01]  /*1720*/  LOP3.LUT R52, R18, 0xffff0000, RZ, 0xc0, !PT ;  /* 0xffff000012347812 */ /* 0x000fe200078ec0ff */
[----:B------:R-:W-:Y:S01]  /*1730*/  FFMA.FTZ R13, R80, R85, R13 ;  /* 0x00000055500d7223 */ /* 0x000fe2000001000d */
[----:B------:R-:W-:Y:S01]  /*1740*/  FFMA.FTZ R22, R22, R99, R55 ;  /* 0x0000006316167223 */ /* 0x000fe20000010037 */
[----:B------:R-:W-:Y:S01]  /*1750*/  FFMA.FTZ R53, R53, R88, R86 ;  /* 0x0000005835357223 */ /* 0x000fe20000010056 */
[----:B------:R-:W-:Y:S01]  /*1760*/  LOP3.LUT R23, R23, 0xffff0000, RZ, 0xc0, !PT ;  /* 0xffff000017177812 */ /* 0x000fe200078ec0ff */
[----:B------:R-:W-:Y:S01]  /*1770*/  FFMA.FTZ R5, R74, R75, R5 ;  /* 0x0000004b4a057223 */ /* 0x000fe20000010005 */
[----:B------:R-:W-:Y:S01]  /*1780*/  LOP3.LUT R98, R11, 0xffff0000, RZ, 0xc0, !PT ;  /* 0xffff00000b627812 */ /* 0x000fe200078ec0ff */
[----:B------:R-:W-:Y:S01]  /*1790*/  IMAD.U32 R26, R27, 0x10000, RZ ;  /* 0x000100001b1a7824 */ /* 0x000fe200078e00ff */
[----:B------:R-:W-:Y:S01]  /*17a0*/  SHF.L.U32 R18, R19, 0x10, RZ ;  /* 0x0000001013127819 */ /* 0x000fe200000006ff */
[----:B------:R-:W-:Y:S01]  /*17b0*/  FFMA.FTZ R13, R78, R83, R13 ;  /* 0x000000534e0d7223 */ /* 0x000fe2000001000d */
[----:B------:R-:W-:Y:S01]  /*17c0*/  FFMA.FTZ R10, R9, R10, R22 ;  /* 0x0000000a090a7223 */ /* 0x000fe20000010016 */
        /* <DEDUP_REMOVED lines=9> */
[----:B------:R-:W-:Y:S01]  /*1860*/  IMAD.U32 R11, R60, 0x10000, RZ ;  /* 0x000100003c0b7824 */ /* 0x000fe200078e00ff */
[C---:B------:R-:W-:Y:S01]  /*1870*/  SHF.L.U32 R109, R51.reuse, 0x10, RZ ;  /* 0x00000010336d7819 */ /* 0x040fe200000006ff */
[----:B------:R-:W-:Y:S01]  /*1880*/  FFMA.FTZ R70, R70, R77, R5 ;  /* 0x0000004d46467223 */ /* 0x000fe20000010005 */
[----:B------:R-:W-:Y:S01]  /*1890*/  LOP3.LUT R106, R51, 0xffff0000, RZ, 0xc0, !PT ;  /* 0xffff0000336a7812 */ /* 0x000fe200078ec0ff */
[----:B------:R-:W-:Y:S01]  /*18a0*/  IMAD.U32 R51, R40, 0x10000, RZ ;  /* 0x0001000028337824 */ /* 0x000fe200078e00ff */
[----:B------:R-:W-:Y:S01]  /*18b0*/  LOP3.LUT R28, R28, 0xffff0000, RZ, 0xc0, !PT ;  /* 0xffff00001c1c7812 */ /* 0x000fe200078ec0ff */
[----:B------:R-:W-:Y:S01]  /*18c0*/  IMAD.U32 R66, R44, 0x10000, RZ ;  /* 0x000100002c427824 */ /* 0x000fe200078e00ff */
[----:B------:R-:W-:Y:S01]  /*18d0*/  LOP3.LUT R87, R32, 0xffff0000, RZ, 0xc0, !PT ;  /* 0xffff000020577812 */ /* 0x000fe200078ec0ff */
[----:B------:R-:W-:Y:S01]  /*18e0*/  FFMA.FTZ R26, R27, R84, R26 ;  /* 0x000000541b1a7223 */ /* 0x000fe2000001001a */
[----:B------:R-:W-:Y:S01]  /*18f0*/  SHF.L.U32 R4, R56, 0x10, RZ ;  /* 0x0000001038047819 */ /* 0x000fe200000006ff */
[----:B------:R-:W-:Y:S01]  /*1900*/  FFMA.FTZ R23, R2, R117, R23 ;  /* 0x0000007502177223 */ /* 0x000fe20000010017 */
[----:B------:R-:W-:-:S02]  /*1910*/  IMAD.U32 R21, R36, 0x10000, RZ ;  /* 0x0001000024157824 */ /* 0x000fc400078e00ff */
[----:B------:R-:W-:Y:S01]  /*1920*/  FFMA.FTZ R19, R19, R90, R18 ;  /* 0x0000005a13137223 */ /* 0x000fe20000010012 */
[----:B------:R-:W-:Y:S01]  /*1930*/  LOP3.LUT R100, R60, 0xffff0000, RZ, 0xc0, !PT ;  /* 0xffff00003c647812 */ /* 0x000fe200078ec0ff */
[----:B------:R-:W-:Y:S01]  /*1940*/  FFMA.FTZ R11, R11, R104, R70 ;  /* 0x000000680b0b7223 */ /* 0x000fe20000010046 */
[----:B------:R-:W-:Y:S01]  /*1950*/  LOP3.LUT R107, R48, 0xffff0000, RZ, 0xc0, !PT ;  /* 0xffff0000306b7812 */ /* 0x000fe200078ec0ff */
[----:B------:R-:W-:Y:S01]  /*1960*/  IMAD.U32 R47, R37, 0x10000, RZ ;  /* 0x00010000252f7824 */ /* 0x000fe200078e00ff */
[----:B------:R-:W-:Y:S01]  /*1970*/  LOP3.LUT R108, R40, 0xffff0000, RZ, 0xc0, !PT ;  /* 0xffff0000286c7812 */ /* 0x000fe200078ec0ff */
[----:B------:R-:W-:Y:S01]  /*1980*/  IMAD.U32 R15, R33, 0x10000, RZ ;  /* 0x00010000210f7824 */ /* 0x000fe200078e00ff */
[----:B------:R-:W-:Y:S01]  /*1990*/  LOP3.LUT R113, R44, 0xffff0000, RZ, 0xc0, !PT ;  /* 0xffff00002c717812 */ /* 0x000fe200078ec0ff */
[----:B------:R-:W-:Y:S01]  /*19a0*/  FFMA.FTZ R51, R51, R66, R26 ;  /* 0x0000004233337223 */ /* 0x000fe2000001001a */
[----:B------:R-:W-:Y:S01]  /*19b0*/  LOP3.LUT R79, R36, 0xffff0000, RZ, 0xc0, !PT ;  /* 0xffff0000244f7812 */ /* 0x000fe200078ec0ff */
[----:B------:R-:W-:Y:S01]  /*19c0*/  FFMA.FTZ R23, R28, R87, R23 ;  /* 0x000000571c177223 */ /* 0x000fe20000010017 */
[----:B------:R-:W-:Y:S01]  /*19d0*/  SHF.L.U32 R8, R29, 0x10, RZ ;  /* 0x000000101d087819 */ /* 0x000fe200000006ff */
[----:B------:R-:W-:Y:S01]  /*19e0*/  FFMA.FTZ R19, R4, R21, R19 ;  /* 0x0000001504137223 */ /* 0x000fe20000010013 */
[----:B------:R-:W-:Y:S01]  /*19f0*/  LOP3.LUT R56, R56, 0xffff0000, RZ, 0xc0, !PT ;  /* 0xffff000038387812 */ /* 0x000fe200078ec0ff */
[----:B------:R-:W-:Y:S01]  /*1a00*/  IMAD.U32 R105, R49, 0x10000, RZ ;  /* 0x0001000031697824 */ /* 0x000fe200078e00ff */
[----:B------:R-:W-:Y:S01]  /*1a10*/  LOP3.LUT R36, R37, 0xffff0000, RZ, 0xc0, !PT ;  /* 0xffff000025247812 */ /* 0x000fe200078ec0ff */
[----:B------:R-:W-:Y:S01]  /*1a20*/  FFMA.FTZ R11, R100, R107, R11 ;  /* 0x0000006b640b7223 */ /* 0x000fe2000001000b */
[C---:B------:R-:W-:Y:S01]  /*1a30*/  SHF.L.U32 R16, R38.reuse, 0x10, RZ ;  /* 0x0000001026107819 */ /* 0x040fe200000006ff */
[----:B------:R-:W-:Y:S01]  /*1a40*/  IMAD.U32 R40, R41, 0x10000, RZ ;  /* 0x0001000029287824 */ /* 0x000fe200078e00ff */
[----:B------:R-:W-:Y:S01]  /*1a50*/  LOP3.LUT R37, R38, 0xffff0000, RZ, 0xc0, !PT ;  /* 0xffff000026257812 */ /* 0x000fe200078ec0ff */
[----:B------:R-:W-:Y:S01]  /*1a60*/  IMAD.U32 R38, R39, 0x10000, RZ ;  /* 0x0001000027267824 */ /* 0x000fe200078e00ff */
[----:B------:R-:W-:Y:S01]  /*1a70*/  SHF.L.U32 R60, R61, 0x10, RZ ;  /* 0x000000103d3c7819 */ /* 0x000fe200000006ff */
[----:B------:R-:W-:Y:S01]  /*1a80*/  FFMA.FTZ R51, R108, R113, R51 ;  /* 0x000000716c337223 */ /* 0x000fe20000010033 */
[----:B------:R-:W-:Y:S01]  /*1a90*/  LOP3.LUT R54, R39, 0xffff0000, RZ, 0xc0, !PT ;  /* 0xffff000027367812 */ /* 0x000fe200078ec0ff */
[----:B------:R-:W-:Y:S01]  /*1aa0*/  FFMA.FTZ R8, R8, R15, R23 ;  /* 0x0000000f08087223 */ /* 0x000fe20000010017 */
[----:B------:R-:W-:Y:S01]  /*1ab0*/  SHF.L.U32 R67, R45, 0x10, RZ ;  /* 0x000000102d437819 */ /* 0x000fe200000006ff */
[----:B------:R-:W-:Y:S01]  /*1ac0*/  IMAD.U32 R6, R57, 0x10000, RZ ;  /* 0x0001000039067824 */ /* 0x000fe200078e00ff */
[----:B------:R-:W-:Y:S01]  /*1ad0*/  LOP3.LUT R39, R29, 0xffff0000, RZ, 0xc0, !PT ;  /* 0xffff00001d277812 */ /* 0x000fe200078ec0ff */
        /* <DEDUP_REMOVED lines=11> */
[----:B------:R-:W-:Y:S01]  /*1b90*/  LOP3.LUT R57, R57, 0xffff0000, RZ, 0xc0, !PT ;  /* 0xffff000039397812 */ /* 0x000fe200078ec0ff */
[----:B------:R-:W-:Y:S01]  /*1ba0*/  FFMA.FTZ R6, R6, R47, R19 ;  /* 0x0000002f06067223 */ /* 0x000fe20000010013 */
[----:B------:R-:W-:Y:S01]  /*1bb0*/  IMAD.U32 R61, R62, 0x10000, RZ ;  /* 0x000100003e3d7824 */ /* 0x000fe200078e00ff */
[----:B------:R-:W-:Y:S01]  /*1bc0*/  SHF.L.U32 R41, R42, 0x10, RZ ;  /* 0x000000102a297819 */ /* 0x000fe200000006ff */
[----:B------:R-:W-:Y:S01]  /*1bd0*/  IMAD.U32 R48, R50, 0x10000, RZ ;  /* 0x0001000032307824 */ /* 0x000fe200078e00ff */
[----:B------:R-:W-:Y:S01]  /*1be0*/  LOP3.LUT R65, R30, 0xffff0000, RZ, 0xc0, !PT ;  /* 0xffff00001e417812 */ /* 0x000fe200078ec0ff */
[----:B------:R-:W-:Y:S01]  /*1bf0*/  FFMA.FTZ R102, R102, R49, R11 ;  /* 0x0000003166667223 */ /* 0x000fe2000001000b */
[----:B------:R-:W-:Y:S01]  /*1c00*/  LOP3.LUT R34, R34, 0xffff0000, RZ, 0xc0, !PT ;  /* 0xffff000022227812 */ /* 0x000fe200078ec0ff */
[----:B------:R-:W-:-:S02]  /*1c10*/  IMAD.U32 R44, R46, 0x10000, RZ ;  /* 0x000100002e2c7824 */ /* 0x000fc400078e00ff */
[----:B------:R-:W-:Y:S01]  /*1c20*/  FFMA.FTZ R110, R110, R45, R51 ;  /* 0x0000002d6e6e7223 */ /* 0x000fe20000010033 */
[----:B------:R-:W-:Y:S01]  /*1c30*/  FFMA.FTZ R8, R29, R14, R8 ;  /* 0x0000000e1d087223 */ /* 0x000fe20000010008 */
[----:B------:R-:W-:Y:S02]  /*1c40*/  IMAD.U32 R17, R58, 0x10000, RZ ;  /* 0x000100003a117824 */ /* 0x000fe400078e00ff */
[----:B------:R-:W-:Y:S01]  /*1c50*/  FFMA.FTZ R6, R57, R36, R6 ;  /* 0x0000002439067223 */ /* 0x000fe20000010006 */
[----:B------:R-:W-:Y:S01]  /*1c60*/  LOP3.LUT R103, R62, 0xffff0000, RZ, 0xc0, !PT ;  /* 0xffff00003e677812 */ /* 0x000fe200078ec0ff */
[----:B------:R-:W-:Y:S01]  /*1c70*/  FFMA.FTZ R48, R61, R48, R102 ;  /* 0x000000303d307223 */ /* 0x000fe20000010066 */
        /* <DEDUP_REMOVED lines=20> */
[----:B------:R-:W-:Y:S01]  /*1dc0*/  LOP3.LUT R43, R43, 0xffff0000, RZ, 0xc0, !PT ;  /* 0xffff00002b2b7812 */ /* 0x000fe200078ec0ff */
[----:B------:R-:W-:Y:S01]  /*1dd0*/  FFMA.FTZ R42, R42, R115, R111 ;  /* 0x000000732a2a7223 */ /* 0x000fe2000001006f */
[----:B------:R-:W-:Y:S01]  /*1de0*/  LOP3.LUT R59, R59, 0xffff0000, RZ, 0xc0, !PT ;  /* 0xffff00003b3b7812 */ /* 0x000fe200078ec0ff */
[----:B------:R-:W-:Y:S01]  /*1df0*/  FFMA.FTZ R12, R31, R12, R30 ;  /* 0x0000000c1f0c7223 */ /* 0x000fe2000001001e */
[----:B------:R-:W-:Y:S01]  /*1e00*/  FFMA.FTZ R38, R25, R38, R58 ;  /* 0x0000002619267223 */ /* 0x000fe2000001003a */
[----:B------:R-:W-:Y:S01]  /*1e10*/  FFMA.FTZ R62, R63, R106, R62 ;  /* 0x0000006a3f3e7223 */ /* 0x000fe2000001003e */
[----:B------:R-:W-:Y:S01]  /*1e20*/  FFMA.FTZ R42, R43, R112, R42 ;  /* 0x000000702b2a7223 */ /* 0x000fe2000001002a */
[----:B------:R-:W0:Y:S01]  /*1e30*/  S2R R21, SR_TID.X ;  /* 0x0000000000157919 */ /* 0x000e220000002100 */
[----:B------:R-:W-:Y:S01]  /*1e40*/  FFMA.FTZ R38, R59, R54, R38 ;  /* 0x000000363b267223 */ /* 0x000fe20000010026 */
[----:B------:R-:W1:Y:S01]  /*1e50*/  LDC.64 R16, c[0x0][0x2d0] ;  /* 0x0000b400ff107b82 */ /* 0x000e620000000a00 */
[----:B------:R-:W-:Y:S01]  /*1e60*/  USHF.R.S32.HI UR12, URZ, 0x1f, UR6 ;  /* 0x0000001f3f0c7899 */ /* 0x000fe20008011406 */
[----:B------:R-:W2:Y:S01]  /*1e70*/  SHFL.BFLY PT, R11, R12, 0x8, 0x1f ;  /* 0x0d001f000c0b7f89 */ /* 0x000ea200000e0000 */
[----:B------:R-:W-:Y:S01]  /*1e80*/  USHF.R.S32.HI UR13, URZ, 0x1f, UR7 ;  /* 0x0000001f3f0d7899 */ /* 0x000fe20008011407 */
[----:B------:R-:W-:Y:S02]  /*1e90*/  BSSY B0, `(.L_x_861) ;  /* 0x000005e000007945 */ /* 0x000fe40003800000 */
[----:B------:R-:W3:Y:S02]  /*1ea0*/  SHFL.BFLY PT, R5, R62, 0x8, 0x1f ;  /* 0x0d001f003e057f89 */ /* 0x000ee400000e0000 */
[----:B------:R-:W4:Y:S02]  /*1eb0*/  LDC.64 R18, c[0x0][0x2d8] ;  /* 0x0000b600ff127b82 */ /* 0x000f240000000a00 */
[----:B------:R-:W0:Y:S04]  /*1ec0*/  SHFL.BFLY PT, R7, R42, 0x8, 0x1f ;  /* 0x0d001f002a077f89 */ /* 0x000e2800000e0000 */
[----:B------:R-:W0:Y:S01]  /*1ed0*/  SHFL.BFLY PT, R9, R38, 0x8, 0x1f ;  /* 0x0d001f0026097f89 */ /* 0x000e2200000e0000 */
[----:B--2---:R-:W-:Y:S01]  /*1ee0*/  FADD.FTZ R13, R12, R11 ;  /* 0x0000000b0c0d7221 */ /* 0x004fe20000010000 */
[----:B---3--:R-:W-:-:S04]  /*1ef0*/  FADD.FTZ R5, R62, R5 ;  /* 0x000000053e057221 */ /* 0x008fc80000010000 */
[----:B------:R-:W2:Y:S01]  /*1f00*/  SHFL.BFLY PT, R14, R13, 0x4, 0x1f ;  /* 0x0c801f000d0e7f89 */ /* 0x000ea200000e0000 */
[----:B0-----:R-:W-:-:S03]  /*1f10*/  FADD.FTZ R4, R42, R7 ;  /* 0x000000072a047221 */ /* 0x001fc60000010000 */
[----:B------:R-:W0:Y:S01]  /*1f20*/  SHFL.BFLY PT, R2, R5, 0x4, 0x1f ;  /* 0x0c801f0005027f89 */ /* 0x000e2200000e0000 */
[----:B------:R-:W-:-:S03]  /*1f30*/  FADD.FTZ R8, R38, R9 ;  /* 0x0000000926087221 */ /* 0x000fc60000010000 */
[----:B------:R-:W3:Y:S04]  /*1f40*/  SHFL.BFLY PT, R7, R4, 0x4, 0x1f ;  /* 0x0c801f0004077f89 */ /* 0x000ee800000e0000 */
[----:B------:R-:W1:Y:S01]  /*1f50*/  SHFL.BFLY PT, R9, R8, 0x4, 0x1f ;  /* 0x0c801f0008097f89 */ /* 0x000e6200000e0000 */
[----:B--2---:R-:W-:Y:S01]  /*1f60*/  FADD.FTZ R14, R13, R14 ;  /* 0x0000000e0d0e7221 */ /* 0x004fe20000010000 */
[----:B0-----:R-:W-:-:S04]  /*1f70*/  FADD.FTZ R2, R5, R2 ;  /* 0x0000000205027221 */ /* 0x001fc80000010000 */
[----:B------:R-:W0:Y:S01]  /*1f80*/  SHFL.BFLY PT, R15, R14, 0x2, 0x1f ;  /* 0x0c401f000e0f7f89 */ /* 0x000e2200000e0000 */
[----:B------:R-:W-:Y:S02]  /*1f90*/  IMAD.SHL.U32 R5, R0, 0x4000, RZ ;  /* 0x0000400000057824 */ /* 0x000fe400078e00ff */
[----:B---3--:R-:W-:Y:S01]  /*1fa0*/  FADD.FTZ R6, R4, R7 ;  /* 0x0000000704067221 */ /* 0x008fe20000010000 */
[----:B------:R-:W-:Y:S01]  /*1fb0*/  IMAD.SHL.U32 R4, R21, 0x4, RZ ;  /* 0x0000000415047824 */ /* 0x000fe200078e00ff */
[----:B------:R-:W2:Y:S01]  /*1fc0*/  SHFL.BFLY PT, R7, R2, 0x2, 0x1f ;  /* 0x0c401f0002077f89 */ /* 0x000ea200000e0000 */
[----:B-1----:R-:W-:-:S03]  /*1fd0*/  FADD.FTZ R10, R8, R9 ;  /* 0x00000009080a7221 */ /* 0x002fc60000010000 */
[----:B------:R-:W1:Y:S01]  /*1fe0*/  SHFL.BFLY PT, R9, R6, 0x2, 0x1f ;  /* 0x0c401f0006097f89 */ /* 0x000e6200000e0000 */
[----:B------:R-:W-:Y:S02]  /*1ff0*/  SHF.R.S32.HI R8, RZ, 0x1f, R4 ;  /* 0x0000001fff087819 */ /* 0x000fe40000011404 */
[C---:B------:R-:W-:Y:S01]  /*2000*/  IADD3 R4, P0, R5.reuse, R4, RZ ;  /* 0x0000000405047210 */ /* 0x040fe20007f1e0ff */
[----:B------:R-:W3:Y:S03]  /*2010*/  SHFL.BFLY PT, R11, R10, 0x2, 0x1f ;  /* 0x0c401f000a0b7f89 */ /* 0x000ee600000e0000 */
[----:B------:R-:W-:-:S03]  /*2020*/  LEA.HI.X.SX32 R5, R5, R8, 0x1, P0 ;  /* 0x0000000805057211 */ /* 0x000fc600000f0eff */
[----:B------:R-:W-:-:S04]  /*2030*/  IMAD.WIDE.U32 R4, R16, UR6, R4 ;  /* 0x0000000610047c25 */ /* 0x000fc8000f8e0004 */
[----:B0-----:R-:W-:Y:S01]  /*2040*/  FADD.FTZ R15, R14, R15 ;  /* 0x0000000f0e0f7221 */ /* 0x001fe20000010000 */
[----:B------:R-:W-:Y:S01]  /*2050*/  SHF.R.S32.HI R14, RZ, 0x1f, R21 ;  /* 0x0000001fff0e7819 */ /* 0x000fe20000011415 */
[----:B--2---:R-:W-:Y:S01]  /*2060*/  FADD.FTZ R7, R2, R7 ;  /* 0x0000000702077221 */ /* 0x004fe20000010000 */
[----:B------:R-:W-:Y:S02]  /*2070*/  IMAD R2, R16, UR12, RZ ;  /* 0x0000000c10027c24 */ /* 0x000fe4000f8e02ff */
[----:B------:R-:W-:Y:S01]  /*2080*/  LEA.HI R20, R14, R21, RZ, 0x4 ;  /* 0x000000150e147211 */ /* 0x000fe200078f20ff */
[----:B------:R-:W0:Y:S01]  /*2090*/  SHFL.BFLY PT, R12, R15, 0x1, 0x1f ;  /* 0x0c201f000f0c7f89 */ /* 0x000e2200000e0000 */
[----:B-1----:R-:W-:Y:S01]  /*20a0*/  FADD.FTZ R6, R6, R9 ;  /* 0x0000000906067221 */ /* 0x002fe20000010000 */
[----:B------:R-:W-:Y:S01]  /*20b0*/  IADD3 R9, R3, 0x3f, RZ ;  /* 0x0000003f03097810 */ /* 0x000fe20007ffe0ff */
[----:B------:R-:W-:Y:S01]  /*20c0*/  IMAD R17, R17, UR6, R2 ;  /* 0x0000000611117c24 */ /* 0x000fe2000f8e0202 */
[----:B------:R-:W-:Y:S01]  /*20d0*/  LOP3.LUT R16, R20, 0xfffffff0, RZ, 0xc0, !PT ;  /* 0xfffffff014107812 */ /* 0x000fe200078ec0ff */
[----:B---3--:R-:W-:Y:S01]  /*20e0*/  FADD.FTZ R10, R10, R11 ;  /* 0x0000000b0a0a7221 */ /* 0x008fe20000010000 */
[----:B------:R-:W1:Y:S01]  /*20f0*/  SHFL.BFLY PT, R2, R7, 0x1, 0x1f ;  /* 0x0c201f0007027f89 */ /* 0x000e6200000e0000 */
[--C-:B------:R-:W-:Y:S01]  /*2100*/  SHF.R.S32.HI R8, RZ, 0x1f, R9.reuse ;  /* 0x0000001fff087819 */ /* 0x100fe20000011409 */
[----:B------:R-:W-:-:S02]  /*2110*/  IMAD R14, R0, -0x40, R9 ;  /* 0xffffffc0000e7824 */ /* 0x000fc400078e0209 */
[----:B------:R-:W2:Y:S01]  /*2120*/  SHFL.BFLY PT, R11, R6, 0x1, 0x1f ;  /* 0x0c201f00060b7f89 */ /* 0x000ea200000e0000 */
[----:B------:R-:W-:Y:S01]  /*2130*/  IMAD.IADD R16, R21, 0x1, -R16 ;  /* 0x0000000115107824 */ /* 0x000fe200078e0a10 */
[----:B------:R-:W-:Y:S01]  /*2140*/  LEA.HI R8, R8, R9, RZ, 0x6 ;  /* 0x0000000908087211 */ /* 0x000fe200078f30ff */
[----:B------:R-:W-:Y:S01]  /*2150*/  IMAD.IADD R5, R5, 0x1, R17 ;  /* 0x0000000105057824 */ /* 0x000fe200078e0211 */
[----:B------:R-:W3:Y:S02]  /*2160*/  SHFL.BFLY PT, R13, R10, 0x1, 0x1f ;  /* 0x0c201f000a0d7f89 */ /* 0x000ee400000e0000 */
[----:B------:R-:W-:Y:S02]  /*2170*/  ISETP.NE.AND P1, PT, R16, RZ, PT ;  /* 0x000000ff1000720c */ /* 0x000fe40003f25270 */
[----:B------:R-:W-:-:S04]  /*2180*/  LOP3.LUT R8, R8, 0xffffffc0, RZ, 0xc0, !PT ;  /* 0xffffffc008087812 */ /* 0x000fc800078ec0ff */
[----:B------:R-:W-:Y:S01]  /*2190*/  IADD3 R8, R14, R8, -R9 ;  /* 0x000000080e087210 */ /* 0x000fe20007ffe809 */
[C---:B----4-:R-:W-:Y:S02]  /*21a0*/  IMAD R14, R18.reuse, UR13, RZ ;  /* 0x0000000d120e7c24 */ /* 0x050fe4000f8e02ff */
[----:B0-----:R-:W-:Y:S01]  /*21b0*/  FADD.FTZ R15, R15, R12 ;  /* 0x0000000c0f0f7221 */ /* 0x001fe20000010000 */
[----:B------:R-:W-:Y:S01]  /*21c0*/  ISETP.GE.AND P0, PT, R21, R8, PT ;  /* 0x000000081500720c */ /* 0x000fe20003f06270 */
[----:B------:R-:W-:Y:S02]  /*21d0*/  IMAD R17, R19, UR7, R14 ;  /* 0x0000000713117c24 */ /* 0x000fe4000f8e020e */
[----:B------:R-:W-:Y:S01]  /*21e0*/  IMAD.WIDE.U32 R8, R18, UR7, R4 ;  /* 0x0000000712087c25 */ /* 0x000fe2000f8e0004 */
[----:B------:R-:W-:-:S03]  /*21f0*/  ISETP.GT.OR P0, PT, R21, 0x3f, P0 ;  /* 0x0000003f1500780c */ /* 0x000fc60000704670 */
[----:B-1----:R-:W-:Y:S01]  /*2200*/  FADD.FTZ R14, R7, R2 ;  /* 0x00000002070e7221 */ /* 0x002fe20000010000 */
[----:B--2---:R-:W-:Y:S01]  /*2210*/  FADD.FTZ R16, R6, R11 ;  /* 0x0000000b06107221 */ /* 0x004fe20000010000 */
[----:B------:R-:W-:Y:S01]  /*2220*/  IADD3 R17, R9, R17, RZ ;  /* 0x0000001109117210 */ /* 0x000fe20007ffe0ff */
[----:B------:R-:W-:Y:S02]  /*2230*/  IMAD.SHL.U32 R6, R0, 0x40, RZ ;  /* 0x0000004000067824 */ /* 0x000fe400078e00ff */
[----:B---3--:R-:W-:Y:S01]  /*2240*/  FADD.FTZ R18, R10, R13 ;  /* 0x0000000d0a127221 */ /* 0x008fe20000010000 */
[----:B------:R-:W-:Y:S06]  /*2250*/  @P1 BRA `(.L_x_862) ;  /* 0x0000000000841947 */ /* 0x000fec0003800000 */
[----:B------:R-:W0:Y:S01]  /*2260*/  LDC.64 R10, c[0x0][0x278] ;  /* 0x00009e00ff0a7b82 */ /* 0x000e220000000a00 */
[----:B------:R-:W-:Y:S01]  /*2270*/  SHF.R.S32.HI R7, RZ, 0x1f, R6 ;  /* 0x0000001fff077819 */ /* 0x000fe20000011406 */
[----:B------:R-:W-:Y:S01]  /*2280*/  ULDC.64 UR8, c[0x0][0x260] ;  /* 0x0000980000087ab9 */ /* 0x000fe20000000a00 */
[----:B------:R-:W-:-:S05]  /*2290*/  SHF.R.S32.HI R19, RZ, 0x4, R20 ;  /* 0x00000004ff137819 */ /* 0x000fca0000011414 */
[----:B------:R-:W1:Y:S01]  /*22a0*/  LDC.64 R12, c[0x0][0x280] ;  /* 0x0000a000ff0c7b82 */ /* 0x000e620000000a00 */
[C---:B0-----:R-:W-:Y:S02]  /*22b0*/  IMAD R2, R10.reuse, UR12, RZ ;  /* 0x0000000c0a027c24 */ /* 0x041fe4000f8e02ff */
[----:B------:R-:W-:-:S04]  /*22c0*/  IMAD.WIDE.U32 R4, R10, UR6, R6 ;  /* 0x000000060a047c25 */ /* 0x000fc8000f8e0006 */
[----:B------:R-:W-:Y:S02]  /*22d0*/  IMAD R11, R11, UR6, R2 ;  /* 0x000000060b0b7c24 */ /* 0x000fe4000f8e0202 */
[C---:B-1----:R-:W-:Y:S02]  /*22e0*/  IMAD R2, R12.reuse, UR13, RZ ;  /* 0x0000000d0c027c24 */ /* 0x042fe4000f8e02ff */
[----:B------:R-:W-:Y:S02]  /*22f0*/  IMAD.IADD R5, R5, 0x1, R11 ;  /* 0x0000000105057824 */ /* 0x000fe400078e020b */
[----:B------:R-:W-:Y:S01]  /*2300*/  IMAD R11, R13, UR7, R2 ;  /* 0x000000070d0b7c24 */ /* 0x000fe2000f8e0202 */
[----:B------:R-:W-:Y:S01]  /*2310*/  SHF.R.S32.HI R2, RZ, 0x1f, R19 ;  /* 0x0000001fff027819 */ /* 0x000fe20000011413 */
[----:B------:R-:W-:-:S04]  /*2320*/  IMAD.WIDE.U32 R4, R12, UR7, R4 ;  /* 0x000000070c047c25 */ /* 0x000fc8000f8e0004 */
[----:B------:R-:W-:Y:S01]  /*2330*/  IMAD R10, R0, -0x40, R3 ;  /* 0xffffffc0000a7824 */ /* 0x000fe200078e0203 */
[----:B------:R-:W-:-:S04]  /*2340*/  IADD3 R3, P1, R19, R4, RZ ;  /* 0x0000000413037210 */ /* 0x000fc80007f3e0ff */
[----:B------:R-:W-:Y:S01]  /*2350*/  IADD3.X R4, R2, R5, R11, P1, !PT ;  /* 0x0000000502047210 */ /* 0x000fe20000ffe40b */
[C---:B------:R-:W-:Y:S01]  /*2360*/  VIADD R11, R19.reuse, 0x10 ;  /* 0x00000010130b7836 */ /* 0x040fe20000000000 */
[CC--:B------:R-:W-:Y:S02]  /*2370*/  ISETP.GE.AND P4, PT, R19.reuse, R10.reuse, PT ;  /* 0x0000000a1300720c */ /* 0x0c0fe40003f86270 */
[C---:B------:R-:W-:Y:S01]  /*2380*/  IADD3 R5, R19.reuse, 0x30, RZ ;  /* 0x0000003013057810 */ /* 0x040fe20007ffe0ff */
[----:B------:R-:W-:Y:S01]  /*2390*/  VIADD R19, R19, 0x20 ;  /* 0x0000002013137836 */ /* 0x000fe20000000000 */
[----:B------:R-:W-:Y:S02]  /*23a0*/  LEA R2, P5, R3, UR8, 0x2 ;  /* 0x0000000803027c11 */ /* 0x000fe4000f8a10ff */
[-C--:B------:R-:W-:Y:S02]  /*23b0*/  ISETP.GE.AND P1, PT, R5, R10.reuse, PT ;  /* 0x0000000a0500720c */ /* 0x080fe40003f26270 */
[----:B------:R-:W-:-:S02]  /*23c0*/  ISETP.GE.AND P3, PT, R11, R10, PT ;  /* 0x0000000a0b00720c */ /* 0x000fc40003f66270 */
[----:B------:R-:W-:Y:S02]  /*23d0*/  ISETP.GE.AND P2, PT, R19, R10, PT ;  /* 0x0000000a1300720c */ /* 0x000fe40003f46270 */
[----:B------:R-:W-:Y:S02]  /*23e0*/  LEA.HI.X R3, R3, UR9, R4, 0x2, P5 ;  /* 0x0000000903037c11 */ /* 0x000fe4000a8f1404 */
[----:B------:R-:W-:Y:S02]  /*23f0*/  FSEL R5, R14, RZ, !P4 ;  /* 0x000000ff0e057208 */ /* 0x000fe40006000000 */
[----:B------:R-:W-:Y:S02]  /*2400*/  FSEL R11, R16, RZ, !P3 ;  /* 0x000000ff100b7208 */ /* 0x000fe40005800000 */
[----:B------:R-:W-:Y:S01]  /*2410*/  FSEL R13, R18, RZ, !P2 ;  /* 0x000000ff120d7208 */ /* 0x000fe20005000000 */
[----:B------:R0:W-:Y:S01]  /*2420*/  STG.E desc[UR4][R2.64], R5 ;  /* 0x0000000502007986 */ /* 0x0001e2000c101904 */
[----:B------:R-:W-:-:S03]  /*2430*/  FSEL R15, R15, RZ, !P1 ;  /* 0x000000ff0f0f7208 */ /* 0x000fc60004800000 */
[----:B------:R0:W-:Y:S04]  /*2440*/  STG.E desc[UR4][R2.64+0x40], R11 ;  /* 0x0000400b02007986 */ /* 0x0001e8000c101904 */
[----:B------:R0:W-:Y:S04]  /*2450*/  STG.E desc[UR4][R2.64+0x80], R13 ;  /* 0x0000800d02007986 */ /* 0x0001e8000c101904 */
[----:B------:R0:W-:Y:S02]  /*2460*/  STG.E desc[UR4][R2.64+0xc0], R15 ;  /* 0x0000c00f02007986 */ /* 0x0001e4000c101904 */
.L_x_862:
[----:B------:R-:W-:Y:S05]  /*2470*/  BSYNC B0 ;  /* 0x0000000000007941 */ /* 0x000fea0003800000 */
.L_x_861:
[----:B------:R-:W-:Y:S04]  /*2480*/  BSSY B0, `(.L_x_863) ;  /* 0x0000016000007945 */ /* 0x000fe80003800000 */
[----:B------:R-:W-:Y:S05]  /*2490*/  @P0 BRA `(.L_x_864) ;  /* 0x0000000000500947 */ /* 0x000fea0003800000 */
[----:B0-----:R-:W0:Y:S01]  /*24a0*/  LDC.64 R10, c[0x0][0x2a8] ;  /* 0x0000aa00ff0a7b82 */ /* 0x001e220000000a00 */
[----:B------:R-:W-:Y:S01]  /*24b0*/  SHF.R.S32.HI R3, RZ, 0x1f, R21 ;  /* 0x0000001fff037819 */ /* 0x000fe20000011415 */
[----:B------:R-:W-:Y:S01]  /*24c0*/  ULDC.64 UR8, c[0x0][0x2a0] ;  /* 0x0000a80000087ab9 */ /* 0x000fe20000000a00 */
[----:B------:R-:W-:-:S04]  /*24d0*/  IADD3 R2, P0, R6, R21, RZ ;  /* 0x0000001506027210 */ /* 0x000fc80007f1e0ff */
[----:B------:R-:W-:Y:S01]  /*24e0*/  LEA.HI.X.SX32 R3, R6, R3, 0x1, P0 ;  /* 0x0000000306037211 */ /* 0x000fe200000f0eff */
[----:B------:R-:W1:Y:S01]  /*24f0*/  LDC.64 R12, c[0x0][0x2b0] ;  /* 0x0000ac00ff0c7b82 */ /* 0x000e620000000a00 */
[C---:B------:R-:W-:Y:S01]  /*2500*/  FMUL.FTZ R6, R96.reuse, 1.4426950216293334961 ;  /* 0x3fb8aa3b60067820 */ /* 0x040fe20000410000 */
[----:B------:R-:W-:Y:S01]  /*2510*/  FSETP.NEU.FTZ.AND P0, PT, R96, -INF , PT ;  /* 0xff8000006000780b */ /* 0x000fe20003f1d000 */
[C---:B0-----:R-:W-:Y:S02]  /*2520*/  IMAD R4, R10.reuse, UR12, RZ ;  /* 0x0000000c0a047c24 */ /* 0x041fe4000f8e02ff */
[----:B------:R-:W-:-:S04]  /*2530*/  IMAD.WIDE.U32 R2, R10, UR6, R2 ;  /* 0x000000060a027c25 */ /* 0x000fc8000f8e0002 */
[----:B------:R-:W-:Y:S02]  /*2540*/  IMAD R5, R11, UR6, R4 ;  /* 0x000000060b057c24 */ /* 0x000fe4000f8e0204 */
[----:B-1----:R-:W-:-:S03]  /*2550*/  IMAD R4, R12, UR13, RZ ;  /* 0x0000000d0c047c24 */ /* 0x002fc6000f8e02ff */
[----:B------:R-:W-:Y:S01]  /*2560*/  IADD3 R3, R3, R5, RZ ;  /* 0x0000000503037210 */ /* 0x000fe20007ffe0ff */
[----:B------:R-:W-:Y:S02]  /*2570*/  IMAD R5, R13, UR7, R4 ;  /* 0x000000070d057c24 */ /* 0x000fe4000f8e0204 */
[----:B------:R-:W-:-:S04]  /*2580*/  IMAD.WIDE.U32 R2, R12, UR7, R2 ;  /* 0x000000070c027c25 */ /* 0x000fc8000f8e0002 */
[----:B------:R-:W-:Y:S01]  /*2590*/  IMAD.IADD R3, R3, 0x1, R5 ;  /* 0x0000000103037824 */ /* 0x000fe200078e0205 */
[----:B------:R-:W-:-:S04]  /*25a0*/  LEA R4, P1, R2, UR8, 0x2 ;  /* 0x0000000802047c11 */ /* 0x000fc8000f8210ff */
[----:B------:R-:W-:Y:S02]  /*25b0*/  LEA.HI.X R5, R2, UR9, R3, 0x2, P1 ;  /* 0x0000000902057c11 */ /* 0x000fe400088f1403 */
[----:B------:R-:W-:-:S05]  /*25c0*/  FSEL R3, R6, RZ, P0 ;  /* 0x000000ff06037208 */ /* 0x000fca0000000000 */
[----:B------:R1:W-:Y:S02]  /*25d0*/  STG.E desc[UR4][R4.64], R3 ;  /* 0x0000000304007986 */ /* 0x0003e4000c101904 */
.L_x_864:
[----:B------:R-:W-:Y:S05]  /*25e0*/  BSYNC B0 ;  /* 0x0000000000007941 */ /* 0x000fea0003800000 */
.L_x_863:
[----:B------:R-:W-:Y:S01]  /*25f0*/  ULDC.64 UR10, c[0x0][0x2e8] ;  /* 0x0000ba00000a7ab9 */ /* 0x000fe20000000a00 */
[----:B------:R-:W-:Y:S01]  /*2600*/  ULDC.64 UR8, c[0x0][0x2b8] ;  /* 0x0000ae0000087ab9 */ /* 0x000fe20000000a00 */
[----:B------:R-:W-:Y:S02]  /*2610*/  ISETP.NE.U32.AND P0, PT, RZ, UR10, PT ;  /* 0x0000000aff007c0c */ /* 0x000fe4000bf05070 */
[C---:B0-----:R-:W-:Y:S02]  /*2620*/  LEA R2, P1, R8.reuse, UR8, 0x2 ;  /* 0x0000000808027c11 */ /* 0x041fe4000f8210ff */
[----:B------:R-:W-:Y:S02]  /*2630*/  ISETP.NE.AND.EX P0, PT, RZ, UR11, PT, P0 ;  /* 0x0000000bff007c0c */ /* 0x000fe4000bf05300 */
[----:B-1----:R-:W-:Y:S02]  /*2640*/  LEA.HI.X R3, R8, UR9, R17, 0x2, P1 ;  /* 0x0000000908037c11 */ /* 0x002fe400088f1411 */
[----:B------:R-:W-:-:S03]  /*2650*/  ISETP.NE.OR P0, PT, R21, RZ, !P0 ;  /* 0x000000ff1500720c */ /* 0x000fc60004705670 */
[----:B------:R0:W-:Y:S04]  /*2660*/  STG.E.128 desc[UR4][R2.64], RZ ;  /* 0x000000ff02007986 */ /* 0x0001e8000c101d04 */
        /* <DEDUP_REMOVED lines=14> */
[----:B------:R0:W-:Y:S01]  /*2750*/  STG.E.128 desc[UR4][R2.64+0xf000], RZ ;  /* 0x00f000ff02007986 */ /* 0x0001e2000c101d04 */
[----:B------:R-:W-:Y:S05]  /*2760*/  @P0 EXIT ;  /* 0x000000000000094d */ /* 0x000fea0003800000 */
[----:B------:R-:W1:Y:S08]  /*2770*/  LDC R5, c[0x0][0x2e0] ;  /* 0x0000b800ff057b82 */ /* 0x000e700000000800 */
[----:B------:R-:W2:Y:S08]  /*2780*/  LDC R7, c[0x0][0x220] ;  /* 0x00008800ff077b82 */ /* 0x000eb00000000800 */
[----:B0-----:R-:W0:Y:S01]  /*2790*/  LDC.64 R2, c[0x0][0x2e8] ;  /* 0x0000ba00ff027b82 */ /* 0x001e220000000a00 */
[----:B-1----:R-:W-:-:S04]  /*27a0*/  IMAD R0, R0, R5, UR7 ;  /* 0x0000000700007e24 */ /* 0x002fc8000f8e0205 */
[----:B--2---:R-:W-:-:S04]  /*27b0*/  IMAD R5, R0, R7, UR6 ;  /* 0x0000000600057e24 */ /* 0x004fc8000f8e0207 */
[----:B0-----:R-:W-:-:S05]  /*27c0*/  IMAD.WIDE R2, R5, 0x4, R2 ;  /* 0x0000000405027825 */ /* 0x001fca00078e0202 */
[----:B------:R-:W-:Y:S01]  /*27d0*/  STG.E desc[UR4][R2.64], RZ ;  /* 0x000000ff02007986 */ /* 0x000fe2000c101904 */
[----:B------:R-:W-:Y:S05]  /*27e0*/  EXIT ;  /* 0x000000000000794d */ /* 0x000fea0003800000 */
.L_x_865:
        /* <DEDUP_REMOVED lines=9> */
.L_x_1155:


//--------------------- .text._ZN7cutlass13device_kernelIN5flash11enable_sm90INS1_16FlashAttnBwdSm90INS1_25CollectiveMainloopBwdSm90ILi2ELi1ELi1EN4cute5tupleIJNS5_1CILi1EEES8_S8_EEENS6_IJNS7_ILi64EEENS7_ILi80EEENS7_ILi256EEEEEENS_10bfloat16_tEfNS_4arch4Sm90ELb1ELb0ELb1ELb1ELb0ELb0ELb1ELb1ELi2ELi1ELi1ELi1ELb0EEENS1_21CollectiveEpilogueBwdISD_SE_SG_Li256ELb1ELb1ELi2EEENS1_25SingleTileBwdLPTSchedulerILb1ELi80ELb0EEEEEEEEEvNT_6ParamsE --------------------------
	.section	.text._ZN7cutlass13device_kernelIN5flash11enable_sm90INS1_16FlashAttnBwdSm90INS1_25CollectiveMainloopBwdSm90ILi2ELi1ELi1EN4cute5tupleIJNS5_1CILi1EEES8_S8_EEENS6_IJNS7_ILi64EEENS7_ILi80EEENS7_ILi256EEEEEENS_10bfloat16_tEfNS_4arch4Sm90ELb1ELb0ELb1ELb1ELb0ELb0ELb1ELb1ELi2ELi1ELi1ELi1ELb0EEENS1_21CollectiveEpilogueBwdISD_SE_SG_Li256ELb1ELb1ELi2EEENS1_25SingleTileBwdLPTSchedulerILb1ELi80ELb0EEEEEEEEEvNT_6ParamsE,"ax",@progbits
	.align	128
.text._ZN7cutlass13device_kernelIN5flash11enable_sm90INS1_16FlashAttnBwdSm90INS1_25CollectiveMainloopBwdSm90ILi2ELi1ELi1EN4cute5tupleIJNS5_1CILi1EEES8_S8_EEENS6_IJNS7_ILi64EEENS7_ILi80EEENS7_ILi256EEEEEENS_10bfloat16_tEfNS_4arch4Sm90ELb1ELb0ELb1ELb1ELb0ELb0ELb1ELb1ELi2ELi1ELi1ELi1ELb0EEENS1_21CollectiveEpilogueBwdISD_SE_SG_Li256ELb1ELb1ELi2EEENS1_25SingleTileBwdLPTSchedulerILb1ELi80ELb0EEEEEEEEEvNT_6ParamsE:
        .type           _ZN7cutlass13device_kernelIN5flash11enable_sm90INS1_16FlashAttnBwdSm90INS1_25CollectiveMainloopBwdSm90ILi2ELi1ELi1EN4cute5tupleIJNS5_1CILi1EEES8_S8_EEENS6_IJNS7_ILi64EEENS7_ILi80EEENS7_ILi256EEEEEENS_10bfloat16_tEfNS_4arch4Sm90ELb1ELb0ELb1ELb1ELb0ELb0ELb1ELb1ELi2ELi1ELi1ELi1ELb0EEENS1_21CollectiveEpilogueBwdISD_SE_SG_Li256ELb1ELb1ELi2EEENS1_25SingleTileBwdLPTSchedulerILb1ELi80ELb0EEEEEEEEEvNT_6ParamsE,@function
        .size           _ZN7cutlass13device_kernelIN5flash11enable_sm90INS1_16FlashAttnBwdSm90INS1_25CollectiveMainloopBwdSm90ILi2ELi1ELi1EN4cute5tupleIJNS5_1CILi1EEES8_S8_EEENS6_IJNS7_ILi64EEENS7_ILi80EEENS7_ILi256EEEEEENS_10bfloat16_tEfNS_4arch4Sm90ELb1ELb0ELb1ELb1ELb0ELb0ELb1ELb1ELi2ELi1ELi1ELi1ELb0EEENS1_21CollectiveEpilogueBwdISD_SE_SG_Li256ELb1ELb1ELi2EEENS1_25SingleTileBwdLPTSchedulerILb1ELi80ELb0EEEEEEEEEvNT_6ParamsE,(.L_x_1156 - _ZN7cutlass13device_kernelIN5flash11enable_sm90INS1_16FlashAttnBwdSm90INS1_25CollectiveMainloopBwdSm90ILi2ELi1ELi1EN4cute5tupleIJNS5_1CILi1EEES8_S8_EEENS6_IJNS7_ILi64EEENS7_ILi80EEENS7_ILi256EEEEEENS_10bfloat16_tEfNS_4arch4Sm90ELb1ELb0ELb1ELb1ELb0ELb0ELb1ELb1ELi2ELi1ELi1ELi1ELb0EEENS1_21CollectiveEpilogueBwdISD_SE_SG_Li256ELb1ELb1ELi2EEENS1_25SingleTileBwdLPTSchedulerILb1ELi80ELb0EEEEEEEEEvNT_6ParamsE)
        .other          _ZN7cutlass13device_kernelIN5flash11enable_sm90INS1_16FlashAttnBwdSm90INS1_25CollectiveMainloopBwdSm90ILi2ELi1ELi1EN4cute5tupleIJNS5_1CILi1EEES8_S8_EEENS6_IJNS7_ILi64EEENS7_ILi80EEENS7_ILi256EEEEEENS_10bfloat16_tEfNS_4arch4Sm90ELb1ELb0ELb1ELb1ELb0ELb0ELb1ELb1ELi2ELi1ELi1ELi1ELb0EEENS1_21CollectiveEpilogueBwdISD_SE_SG_Li256ELb1ELb1ELi2EEENS1_25SingleTileBwdLPTSchedulerILb1ELi80ELb0EEEEEEEEEvNT_6ParamsE,@"STO_CUDA_ENTRY STV_DEFAULT"
_ZN7cutlass13device_kernelIN5flash11enable_sm90INS1_16FlashAttnBwdSm90INS1_25CollectiveMainloopBwdSm90ILi2ELi1ELi1EN4cute5tupleIJNS5_1CILi1EEES8_S8_EEENS6_IJNS7_ILi64EEENS7_ILi80EEENS7_ILi256EEEEEENS_10bfloat16_tEfNS_4arch4Sm90ELb1ELb0ELb1ELb1ELb0ELb0ELb1ELb1ELi2ELi1ELi1ELi1ELb0EEENS1_21CollectiveEpilogueBwdISD_SE_SG_Li256ELb1ELb1ELi2EEENS1_25SingleTileBwdLPTSchedulerILb1ELi80ELb0EEEEEEEEEvNT_6ParamsE:
        /* <DEDUP_REMOVED lines=24> */
.L_x_867:
[----:B------:R-:W-:Y:S05]  /*0180*/  BSYNC B0 ;  /* 0x0000000000007941 */ /* 0x000fea0003800000 */
.L_x_866:
        /* <DEDUP_REMOVED lines=19> */
[----:B------:R0:W-:Y:S01]  /*02c0*/  STL [R1+0x14], R2 ;  /* 0x0000140201007387 */ /* 0x0001e20000100800 */
        /* <DEDUP_REMOVED lines=19> */
.L_x_868:
        /* <DEDUP_REMOVED lines=20> */
.L_x_869:
[----:B------:R-:W-:Y:S01]  /*0540*/  PLOP3.LUT P0, PT, PT, PT, UP0, 0x80, 0x0 ;  /* 0x000000000000781c */ /* 0x000fe20003f0f008 */
[----:B------:R-:W-:Y:S01]  /*0550*/  NOP ;  /* 0x0000000000007918 */ /* 0x000fe20000000000 */
[----:B------:R-:W-:Y:S01]  /*0560*/  BSSY B0, `(.L_x_870) ;  /* 0x0000f55000007945 */ /* 0x000fe20003800000 */
[----:B------:R-:W-:Y:S01]  /*0570*/  LOP3.LUT R11, R21, 0x7f, RZ, 0xc0, !PT ;  /* 0x0000007f150b7812 */ /* 0x000fe200078ec0ff */
[----:B01234-:R-:W-:Y:S09]  /*0580*/  BAR.SYNC.DEFER_BLOCKING 0x0 ;  /* 0x0000000000007b1d */ /* 0x01fff20000010000 */
[----:B------:R-:W-:Y:S05]  /*0590*/  @!P0 BRA `(.L_x_871) ;  /* 0x000000cc00fc8947 */ /* 0x000fea0003800000 */
.L_x_872:
[----:B------:R-:W-:-:S08]  /*05a0*/  NOP ;  /* 0x0000000000007918 */ /* 0x000fd00000000000 */
[----:B------:R-:W0:Y:S02]  /*05b0*/  USETMAXREG.TRY_ALLOC.CTAPOOL UP0, 0xf0 ;  /* 0x000000f0000079c8 */ /* 0x000e240008000600 */
[----:B0-----:R-:W-:-:S13]  /*05c0*/  PLOP3.LUT P0, PT, PT, PT, UP0, 0x80, 0x0 ;  /* 0x000000000000781c */ /* 0x001fda0003f0f008 */
[----:B------:R-:W-:Y:S05]  /*05d0*/  @!P0 BRA `(.L_x_872) ;  /* 0xfffffffc00f08947 */ /* 0x000fea000383ffff */
[----:B------:R-:W0:Y:S01]  /*05e0*/  S2UR UR7, SR_CTAID.X ;  /* 0x00000000000779c3 */ /* 0x000e220000002500 */
[----:B------:R-:W-:Y:S02]  /*05f0*/  ULDC UR8, c[0x0][0x8d0] ;  /* 0x0002340000087ab9 */ /* 0x000fe40000000800 */
[----:B------:R-:W-:-:S05]  /*0600*/  UISETP.NE.AND UP0, UPT, UR8, 0x1, UPT ;  /* 0x000000010800788c */ /* 0x000fca000bf05270 */
[----:B------:R-:W1:Y:S06]  /*0610*/  LDC R0, c[0x0][0x8e8] ;  /* 0x00023a00ff007b82 */ /* 0x000e6c0000000800 */
[----:B------:R-:W-:Y:S01]  /*0620*/  @UP0 ULDC UR4, c[0x0][0x8d4] ;  /* 0x0002350000040ab9 */ /* 0x000fe20000000800 */
[----:B------:R-:W-:Y:S01]  /*0630*/  @UP0 ULDC UR9, c[0x0][0x8d8] ;  /* 0x0002360000090ab9 */ /* 0x000fe20000000800 */
[----:B0-----:R-:W-:Y:S02]  /*0640*/  UIMAD.WIDE.U32 UR4, UR7, UR4, URZ ;  /* 0x00000004070472a5 */ /* 0x001fe4000f8e003f */
[----:B------:R-:W-:-:S02]  /*0650*/  UMOV UR6, UR7 ;  /* 0x0000000700067c82 */ /* 0x000fc40008000000 */
[----:B------:R-:W-:-:S04]  /*0660*/  @UP0 USHF.R.U32.HI UR6, URZ, UR9, UR5 ;  /* 0x000000093f060299 */ /* 0x000fc80008011605 */
[----:B------:R-:W-:Y:S02]  /*0670*/  UIADD3 UR4, -UR6, URZ, URZ ;  /* 0x0000003f06047290 */ /* 0x000fe4000fffe13f */
[----:B-1----:R-:W-:Y:S02]  /*0680*/  ISETP.LE.AND P0, PT, R0, UR6, PT ;  /* 0x0000000600007c0c */ /* 0x002fe4000bf03270 */
        /* <DEDUP_REMOVED lines=9> */
[----:B------:R-:W-:-:S04]  /*0720*/  IMAD.U32 R2, RZ, RZ, UR11 ;  /* 0x0000000bff027e24 */ /* 0x000fc8000f8e00ff */
[----:B------:R-:W-:Y:S01]  /*0730*/  IMAD.U32 R0, RZ, RZ, UR4 ;  /* 0x00000004ff007e24 */ /* 0x000fe2000f8e00ff */
[----:B------:R0:W-:Y:S01]  /*0740*/  STL [R1+0xc], R2 ;  /* 0x00000c0201007387 */ /* 0x0001e20000100800 */
[----:B------:R-:W-:Y:S05]  /*0750*/  BRA `(.L_x_874) ;  /* 0x0000000000287947 */ /* 0x000fea0003800000 */
.L_x_873:
        /* <DEDUP_REMOVED lines=9> */
[----:B------:R1:W-:Y:S06]  /*07f0*/  STL [R1+0xc], R2 ;  /* 0x00000c0201007387 */ /* 0x0003ec0000100800 */
.L_x_874:
[----:B01----:R-:W0:Y:S01]  /*0800*/  LDC R2, c[0x0][0x8b8] ;  /* 0x00022e00ff027b82 */ /* 0x003e220000000800 */
[----:B------:R-:W-:Y:S01]  /*0810*/  IADD3 R0, -R0, UR10, RZ ;  /* 0x0000000a00007c10 */ /* 0x000fe2000fffe1ff */
[----:B------:R-:W-:Y:S02]  /*0820*/  ULDC.64 UR4, c[0x0][0x8f8] ;  /* 0x00023e0000047ab9 */ /* 0x000fe40000000a00 */
[----:B------:R-:W-:-:S04]  /*0830*/  ISETP.NE.U32.AND P0, PT, RZ, UR4, PT ;  /* 0x00000004ff007c0c */ /* 0x000fc8000bf05070 */
[----:B------:R-:W1:Y:S01]  /*0840*/  LDC R5, c[0x0][0x8c4] ;  /* 0x00023100ff057b82 */ /* 0x000e620000000800 */
[----:B------:R-:W-:Y:S02]  /*0850*/  ISETP.NE.AND.EX P0, PT, RZ, UR5, PT, P0 ;  /* 0x00000005ff007c0c */ /* 0x000fe4000bf05300 */
[----:B0-----:R-:W-:Y:S01]  /*0860*/  ISETP.NE.AND P1, PT, R2, 0x1, PT ;  /* 0x000000010200780c */ /* 0x001fe20003f25270 */
[----:B-1----:R-:W-:-:S04]  /*0870*/  IMAD R4, R5, UR6, R0 ;  /* 0x0000000605047c24 */ /* 0x002fc8000f8e0200 */
[----:B------:R-:W-:-:S08]  /*0880*/  IMAD.MOV.U32 R5, RZ, RZ, R4 ;  /* 0x000000ffff057224 */ /* 0x000fd000078e0004 */
[----:B------:R-:W0:Y:S08]  /*0890*/  @P1 LDC R3, c[0x0][0x8bc] ;  /* 0x00022f00ff031b82 */ /* 0x000e300000000800 */
[----:B------:R-:W1:Y:S01]  /*08a0*/  @P1 LDC R7, c[0x0][0x8c0] ;  /* 0x00023000ff071b82 */ /* 0x000e620000000800 */
[----:B0-----:R-:W-:-:S05]  /*08b0*/  @P1 IMAD.HI.U32 R0, R4, R3, RZ ;  /* 0x0000000304001227 */ /* 0x001fca00078e00ff */
[----:B-1----:R-:W-:-:S05]  /*08c0*/  @P1 SHF.R.U32.HI R5, RZ, R7, R0 ;  /* 0x00000007ff051219 */ /* 0x002fca0000011600 */
[----:B------:R-:W-:-:S04]  /*08d0*/  IMAD.MOV R3, RZ, RZ, -R5 ;  /* 0x000000ffff037224 */ /* 0x000fc800078e0a05 */
[----:B------:R-:W-:-:S05]  /*08e0*/  IMAD R10, R2, R3, R4 ;  /* 0x00000003020a7224 */ /* 0x000fca00078e0204 */
[----:B------:R0:W-:Y:S01]  /*08f0*/  STL [R1+0x8], R10 ;  /* 0x0000080a01007387 */ /* 0x0001e20000100800 */
[----:B------:R-:W-:Y:S05]  /*0900*/  @!P0 BRA `(.L_x_875) ;  /* 0x0000000000148947 */ /* 0x000fea0003800000 */
[----:B------:R-:W1:Y:S01]  /*0910*/  LDC.64 R2, c[0x0][0x8f8] ;  /* 0x00023e00ff027b82 */ /* 0x000e620000000a00 */
[----:B------:R-:W-:Y:S01]  /*0920*/  ULDC.64 UR4, c[0x0][0x208] ;  /* 0x0000820000047ab9 */ /* 0x000fe20000000a00 */
[----:B-1----:R-:W-:-:S05]  /*0930*/  IMAD.WIDE R2, R5, 0x4, R2 ;  /* 0x0000000405027825 */ /* 0x002fca00078e0202 */
[----:B------:R2:W5:Y:S01]  /*0940*/  LDG.E R0, desc[UR4][R2.64] ;  /* 0x0000000402007981 */ /* 0x000562000c1e1900 */
[----:B------:R-:W-:Y:S05]  /*0950*/  BRA `(.L_x_876) ;  /* 0x0000000000307947 */ /* 0x000fea0003800000 */
.L_x_875:
        /* <DEDUP_REMOVED lines=11> */
.L_x_877:
[----:B------:R-:W1:Y:S02]  /*0a10*/  LDC R0, c[0x0][0x8ec] ;  /* 0x00023b00ff007b82 */ /* 0x000e640000000800 */
.L_x_876:
[----:B------:R-:W3:Y:S01]  /*0a20*/  LDL R8, [R1+0xc] ;  /* 0x00000c0001087983 */ /* 0x000ee20000100800 */
[----:B-1---5:R-:W-:-:S04]  /*0a30*/  VIADD R0, R0, 0x4f ;  /* 0x0000004f00007836 */ /* 0x022fc80000000000 */
[----:B------:R-:W-:-:S05]  /*0a40*/  IMAD.HI R0, R0, 0x66666667, RZ ;  /* 0x6666666700007827 */ /* 0x000fca00078e02ff */
[----:B--2---:R-:W-:-:S04]  /*0a50*/  SHF.R.U32.HI R3, RZ, 0x1f, R0 ;  /* 0x0000001fff037819 */ /* 0x004fc80000011600 */
[----:B------:R-:W-:Y:S02]  /*0a60*/  LEA.HI.SX32 R3, R0, R3, 0x1b ;  /* 0x0000000300037211 */ /* 0x000fe400078fdaff */
[----:B---3--:R-:W-:-:S13]  /*0a70*/  R2UR UR4, R8 ;  /* 0x00000000080472ca */ /* 0x008fda00000e0000 */
[----:B------:R-:W-:-:S04]  /*0a80*/  ISETP.LE.AND P0, PT, R3, UR4, PT ;  /* 0x0000000403007c0c */ /* 0x000fc8000bf03270 */
        /* <DEDUP_REMOVED lines=8> */
[----:B------:R-:W-:Y:S02]  /*0b10*/  ISETP.NE.AND.EX P0, PT, R5, RZ, PT, P0 ;  /* 0x000000ff0500720c */ /* 0x000fe40003f05300 */
[----:B--2---:R-:W-:-:S04]  /*0b20*/  ISETP.NE.U32.AND P1, PT, R6, RZ, PT ;  /* 0x000000ff0600720c */ /* 0x004fc80003f25070 */
[----:B------:R-:W-:Y:S01]  /*0b30*/  ISETP.NE.AND.EX P1, PT, R7, RZ, PT, P1 ;  /* 0x000000ff0700720c */ /* 0x000fe20003f25310 */
[----:B---3--:R-:W-:-:S06]  /*0b40*/  IMAD.WIDE R6, R236, 0x4, R2 ;  /* 0x00000004ec067825 */ /* 0x008fcc00078e0202 */
[----:B------:R-:W1:Y:S06]  /*0b50*/  @P0 LDC.64 R4, c[0x0][0x780] ;  /* 0x0001e000ff040b82 */ /* 0x000e6c0000000a00 */
[----:B------:R-:W2:Y:S01]  /*0b60*/  @P1 LDG.E R9, desc[UR4][R6.64] ;  /* 0x0000000406091981 */ /* 0x000ea2000c1e1900 */
[----:B-1----:R-:W-:-:S06]  /*0b70*/  @P0 IMAD.WIDE R2, R236, 0x4, R4 ;  /* 0x00000004ec020825 */ /* 0x002fcc00078e0204 */
[----:B------:R-:W3:Y:S01]  /*0b80*/  @P0 LDG.E R2, desc[UR4][R2.64] ;  /* 0x0000000402020981 */ /* 0x000ee2000c1e1900 */
[----:B------:R-:W-:Y:S02]  /*0b90*/  ULDC.64 UR4, c[0x0][0x788] ;  /* 0x0001e20000047ab9 */ /* 0x000fe40000000a00 */
[----:B------:R-:W-:Y:S01]  /*0ba0*/  ISETP.NE.U32.AND P2, PT, RZ, UR4, PT ;  /* 0x00000004ff007c0c */ /* 0x000fe2000bf45070 */
[----:B------:R-:W-:-:S03]  /*0bb0*/  ULDC UR4, c[0x0][0x280] ;  /* 0x0000a00000047ab9 */ /* 0x000fc60000000800 */
[----:B------:R-:W-:Y:S01]  /*0bc0*/  ISETP.NE.AND.EX P2, PT, RZ, UR5, PT, P2 ;  /* 0x00000005ff007c0c */ /* 0x000fe2000bf45320 */
[----:B--2---:R-:W-:-:S05]  /*0bd0*/  @P1 IMAD R9, R236, 0x40, R9 ;  /* 0x00000040ec091824 */ /* 0x004fca00078e0209 */
[----:B------:R-:W-:-:S04]  /*0be0*/  @P1 SHF.R.S32.HI R0, RZ, 0x1f, R9 ;  /* 0x0000001fff001819 */ /* 0x000fc80000011409 */
[----:B------:R-:W-:Y:S01]  /*0bf0*/  @P1 LEA.HI R9, R0, R9, RZ, 0x6 ;  /* 0x0000000900091211 */ /* 0x000fe200078f30ff */
[----:B------:R-:W-:-:S04]  /*0c00*/  IMAD.MOV.U32 R0, RZ, RZ, RZ ;  /* 0x000000ffff007224 */ /* 0x000fc800078e00ff */
[----:B------:R-:W-:Y:S01]  /*0c10*/  @P1 IMAD.SHL.U32 R9, R9, 0x100, RZ ;  /* 0x0000010009091824 */ /* 0x000fe200078e00ff */
[----:B---3--:R-:W-:Y:S01]  /*0c20*/  @P0 R2UR UR4, R2 ;  /* 0x00000000020402ca */ /* 0x008fe200000e0000 */
[----:B------:R-:W-:-:S14]  /*0c30*/  @P0 BRA `(.L_x_879) ;  /* 0x00000000001c0947 */ /* 0x000fdc0003800000 */
[----:B------:R-:W-:Y:S05]  /*0c40*/  @!P1 BRA `(.L_x_879) ;  /* 0x0000000000189947 */ /* 0x000fea0003800000 */
[----:B------:R-:W-:Y:S02]  /*0c50*/  ULDC.64 UR4, c[0x0][0x208] ;  /* 0x0000820000047ab9 */ /* 0x000fe40000000a00 */
[----:B------:R-:W2:Y:S04]  /*0c60*/  LDG.E R3, desc[UR4][R6.64] ;  /* 0x0000000406037981 */ /* 0x000ea8000c1e1900 */
[----:B------:R-:W3:Y:S01]  /*0c70*/  LDG.E R2, desc[UR4][R6.64+0x4] ;  /* 0x0000040406027981 */ /* 0x000ee2000c1e1900 */
[----:B--2---:R-:W-:Y:S02]  /*0c80*/  R2UR UR5, R3 ;  /* 0x00000000030572ca */ /* 0x004fe400000e0000 */
[----:B---3--:R-:W-:-:S13]  /*0c90*/  R2UR UR4, R2 ;  /* 0x00000000020472ca */ /* 0x008fda00000e0000 */
[----:B------:R-:W-:-:S12]  /*0ca0*/  UIADD3 UR4, -UR5, UR4, URZ ;  /* 0x0000000405047290 */ /* 0x000fd8000fffe13f */
.L_x_879:
[----:B------:R-:W-:Y:S01]  /*0cb0*/  SHF.R.S32.HI R2, RZ, 0x1f, R10 ;  /* 0x0000001fff027819 */ /* 0x000fe2000001140a */
[----:B------:R-:W-:Y:S01]  /*0cc0*/  ULDC UR5, c[0x0][0x290] ;  /* 0x0000a40000057ab9 */ /* 0x000fe20000000800 */
[----:B------:R-:W-:-:S03]  /*0cd0*/  @P1 LOP3.LUT R0, R9, 0xffffc000, RZ, 0xc0, !PT ;  /* 0xffffc00009001812 */ /* 0x000fc600078ec0ff */
[----:B------:R1:W-:Y:S01]  /*0ce0*/  STL [R1+0x10], R2 ;  /* 0x0000100201007387 */ /* 0x0003e20000100800 */
[----:B------:R-:W-:Y:S05]  /*0cf0*/  @!P2 BRA `(.L_x_880) ;  /* 0x000000000018a947 */ /* 0x000fea0003800000 */
[----:B-1----:R-:W1:Y:S01]  /*0d00*/  LDC.64 R2, c[0x0][0x788] ;  /* 0x0001e200ff027b82 */ /* 0x002e620000000a00 */
[----:B------:R-:W-:Y:S01]  /*0d10*/  ULDC.64 UR6, c[0x0][0x208] ;  /* 0x0000820000067ab9 */ /* 0x000fe20000000a00 */
[----:B-1----:R-:W-:-:S06]  /*0d20*/  IMAD.WIDE R2, R236, 0x4, R2 ;  /* 0x00000004ec027825 */ /* 0x002fcc00078e0202 */
[----:B------:R-:W2:Y:S02]  /*0d30*/  LDG.E R2, desc[UR6][R2.64] ;  /* 0x0000000602027981 */ /* 0x000ea4000c1e1900 */
[----:B--2---:R-:W-:Y:S01]  /*0d40*/  R2UR UR5, R2 ;  /* 0x00000000020572ca */ /* 0x004fe200000e0000 */
[----:B------:R-:W-:-:S14]  /*0d50*/  BRA `(.L_x_881) ;  /* 0x0000000000307947 */ /* 0x000fdc0003800000 */
.L_x_880:
[----:B------:R-:W-:Y:S02]  /*0d60*/  ULDC.64 UR6, c[0x0][0x778] ;  /* 0x0001de0000067ab9 */ /* 0x000fe40000000a00 */
[----:B------:R-:W-:-:S04]  /*0d70*/  ISETP.NE.U32.AND P0, PT, RZ, UR6, PT ;  /* 0x00000006ff007c0c */ /* 0x000fc8000bf05070 */
[----:B------:R-:W-:-:S13]  /*0d80*/  ISETP.NE.AND.EX P0, PT, RZ, UR7, PT, P0 ;  /* 0x00000007ff007c0c */ /* 0x000fda000bf05300 */
[----:B------:R-:W-:Y:S05]  /*0d90*/  @!P0 BRA `(.L_x_881) ;  /* 0x0000000000208947 */ /* 0x000fea0003800000 */
[----:B-1----:R-:W1:Y:S01]  /*0da0*/  LDC.64 R2, c[0x0][0x778] ;  /* 0x0001de00ff027b82 */ /* 0x002e620000000a00 */
[----:B------:R-:W-:Y:S01]  /*0db0*/  ULDC.64 UR6, c[0x0][0x208] ;  /* 0x0000820000067ab9 */ /* 0x000fe20000000a00 */
[----:B-1----:R-:W-:-:S05]  /*0dc0*/  IMAD.WIDE R2, R236, 0x4, R2 ;  /* 0x00000004ec027825 */ /* 0x002fca00078e0202 */
[----:B------:R-:W2:Y:S04]  /*0dd0*/  LDG.E R5, desc[UR6][R2.64] ;  /* 0x0000000602057981 */ /* 0x000ea8000c1e1900 */
[----:B------:R-:W3:Y:S01]  /*0de0*/  LDG.E R4, desc[UR6][R2.64+0x4] ;  /* 0x0000040602047981 */ /* 0x000ee2000c1e1900 */
[----:B--2---:R-:W-:Y:S02]  /*0df0*/  R2UR UR5, R5 ;  /* 0x00000000050572ca */ /* 0x004fe400000e0000 */
[----:B---3--:R-:W-:-:S13]  /*0e00*/  R2UR UR6, R4 ;  /* 0x00000000040672ca */ /* 0x008fda00000e0000 */
[----:B------:R-:W-:-:S12]  /*0e10*/  UIADD3 UR5, -UR5, UR6, URZ ;  /* 0x0000000605057290 */ /* 0x000fd8000fffe13f */
.L_x_881:
[----:B------:R-:W-:Y:S01]  /*0e20*/  R2UR UR9, R8 ;  /* 0x00000000080972ca */ /* 0x000fe200000e0000 */
[----:B------:R-:W-:Y:S01]  /*0e30*/  UIADD3 UR7, -UR5, UR4, URZ ;  /* 0x0000000405077290 */ /* 0x000fe2000fffe13f */
[----:B------:R-:W-:Y:S01]  /*0e40*/  PLOP3.LUT P0, PT, PT, PT, PT, 0x80, 0x0 ;  /* 0x000000000000781c */ /* 0x000fe20003f0f070 */
[----:B------:R-:W-:Y:S01]  /*0e50*/  ULDC UR8, c[0x0][0x74c] ;  /* 0x0001d30000087ab9 */ /* 0x000fe20000000800 */
[----:B------:R-:W-:Y:S01]  /*0e60*/  UIADD3 UR6, UR4, 0x3f, URZ ;  /* 0x0000003f04067890 */ /* 0x000fe2000fffe03f */
        /* <DEDUP_REMOVED lines=8> */
[----:B------:R-:W-:Y:S01]  /*0ef0*/  UIMAD UR7, UR9, 0x50, UR7 ;  /* 0x00000050090778a4 */ /* 0x000fe2000f8e0207 */
[----:B------:R-:W-:Y:S02]  /*0f00*/  CS2R R126, SRZ ;  /* 0x00000000007e7805 */ /* 0x000fe4000001ff00 */
[----:B------:R-:W-:-:S02]  /*0f10*/  CS2R R124, SRZ ;  /* 0x00000000007c7805 */ /* 0x000fc4000001ff00 */
[----:B------:R-:W-:Y:S01]  /*0f20*/  CS2R R122, SRZ ;  /* 0x00000000007a7805 */ /* 0x000fe2000001ff00 */
[----:B------:R-:W-:Y:S01]  /*0f30*/  UIADD3 UR7, UR7, -UR8, URZ ;  /* 0x8000000807077290 */ /* 0x000fe2000fffe03f */
[----:B------:R-:W-:Y:S02]  /*0f40*/  CS2R R120, SRZ ;  /* 0x0000000000787805 */ /* 0x000fe4000001ff00 */
[----:B------:R-:W-:Y:S02]  /*0f50*/  CS2R R86, SRZ ;  /* 0x0000000000567805 */ /* 0x000fe4000001ff00 */
[----:B------:R-:W-:Y:S01]  /*0f60*/  CS2R R84, SRZ ;  /* 0x0000000000547805 */ /* 0x000fe2000001ff00 */
[----:B------:R-:W-:Y:S01]  /*0f70*/  USHF.R.S32.HI UR8, URZ, 0x1f, UR7 ;  /* 0x0000001f3f087899 */ /* 0x000fe20008011407 */
[----:B------:R-:W-:Y:S02]  /*0f80*/  CS2R R82, SRZ ;  /* 0x0000000000527805 */ /* 0x000fe4000001ff00 */
[----:B------:R-:W-:-:S02]  /*0f90*/  CS2R R80, SRZ ;  /* 0x0000000000507805 */ /* 0x000fc4000001ff00 */
[----:B------:R-:W-:Y:S01]  /*0fa0*/  CS2R R118, SRZ ;  /* 0x0000000000767805 */ /* 0x000fe2000001ff00 */
[----:B------:R-:W-:Y:S01]  /*0fb0*/  ULEA.HI UR8, UR8, UR7, URZ, 0x6 ;  /* 0x0000000708087291 */ /* 0x000fe2000f8f303f */
[----:B------:R-:W-:Y:S01]  /*0fc0*/  CS2R R116, SRZ ;  /* 0x0000000000747805 */ /* 0x000fe2000001ff00 */
[----:B------:R-:W-:Y:S01]  /*0fd0*/  USHF.R.S32.HI UR7, URZ, 0x1f, UR6 ;  /* 0x0000001f3f077899 */ /* 0x000fe20008011406 */
[----:B------:R-:W-:Y:S01]  /*0fe0*/  CS2R R114, SRZ ;  /* 0x0000000000727805 */ /* 0x000fe2000001ff00 */
[----:B------:R-:W-:Y:S01]  /*0ff0*/  USHF.R.S32.HI UR8, URZ, 0x6, UR8 ;  /* 0x000000063f087899 */ /* 0x000fe20008011408 */
[----:B------:R-:W-:Y:S01]  /*1000*/  CS2R R112, SRZ ;  /* 0x0000000000707805 */ /* 0x000fe2000001ff00 */
[----:B------:R-:W-:Y:S01]  /*1010*/  ULEA.HI UR7, UR7, UR6, URZ, 0x6 ;  /* 0x0000000607077291 */ /* 0x000fe2000f8f303f */
[----:B------:R-:W-:Y:S01]  /*1020*/  CS2R R78, SRZ ;  /* 0x00000000004e7805 */ /* 0x000fe2000001ff00 */
[----:B------:R-:W-:Y:S01]  /*1030*/  UISETP.LT.AND UP0, UPT, URZ, UR8, UPT ;  /* 0x000000083f00728c */ /* 0x000fe2000bf01270 */
[----:B------:R-:W-:Y:S01]  /*1040*/  CS2R R76, SRZ ;  /* 0x00000000004c7805 */ /* 0x000fe2000001ff00 */
[----:B------:R-:W-:Y:S01]  /*1050*/  USHF.R.S32.HI UR61, URZ, 0x6, UR7 ;  /* 0x000000063f3d7899 */ /* 0x000fe20008011407 */
[----:B------:R-:W-:Y:S01]  /*1060*/  CS2R R74, SRZ ;  /* 0x00000000004a7805 */ /* 0x000fe2000001ff00 */
[----:B------:R-:W-:Y:S01]  /*1070*/  USEL UR60, URZ, UR8, !UP0 ;  /* 0x000000083f3c7287 */ /* 0x000fe2000c000000 */
[----:B------:R-:W-:-:S02]  /*1080*/  CS2R R72, SRZ ;  /* 0x0000000000487805 */ /* 0x000fc4000001ff00 */
[----:B------:R-:W-:Y:S02]  /*1090*/  CS2R R110, SRZ ;  /* 0x00000000006e7805 */ /* 0x000fe4000001ff00 */
[----:B------:R-:W-:Y:S01]  /*10a0*/  CS2R R108, SRZ ;  /* 0x00000000006c7805 */ /* 0x000fe2000001ff00 */
[----:B------:R-:W-:Y:S01]  /*10b0*/  UISETP.GT.AND UP0, UPT, UR61, UR60, UPT ;  /* 0x0000003c3d00728c */ /* 0x000fe2000bf04270 */
[----:B------:R-:W-:Y:S02]  /*10c0*/  CS2R R106, SRZ ;  /* 0x00000000006a7805 */ /* 0x000fe4000001ff00 */
[----:B------:R-:W-:Y:S02]  /*10d0*/  CS2R R104, SRZ ;  /* 0x0000000000687805 */ /* 0x000fe4000001ff00 */
[----:B------:R-:W-:Y:S02]  /*10e0*/  CS2R R70, SRZ ;  /* 0x0000000000467805 */ /* 0x000fe4000001ff00 */
[----:B------:R-:W-:-:S02]  /*10f0*/  CS2R R68, SRZ ;  /* 0x0000000000447805 */ /* 0x000fc4000001ff00 */
[----:B------:R-:W-:Y:S02]  /*1100*/  CS2R R66, SRZ ;  /* 0x0000000000427805 */ /* 0x000fe4000001ff00 */
[----:B------:R-:W-:Y:S02]  /*1110*/  PLOP3.LUT P2, PT, PT, PT, UP0, 0x80, 0x0 ;  /* 0x000000000000781c */ /* 0x000fe40003f4f008 */
        /* <DEDUP_REMOVED lines=49> */
[----:B------:R-:W-:Y:S06]  /*1430*/  @!P2 BRA `(.L_x_882) ;  /* 0x0000007c007ca947 */ /* 0x000fec0003800000 */
[----:B------:R-:W2:Y:S01]  /*1440*/  S2R R4, SR_CgaCtaId ;  /* 0x0000000000047919 */ /* 0x000ea20000008800 */
[----:B------:R-:W-:Y:S01]  /*1450*/  VIADD R21, R21, 0xffffff80 ;  /* 0xffffff8015157836 */ /* 0x000fe20000000000 */
[----:B------:R-:W-:Y:S02]  /*1460*/  MOV R225, 0x400 ;  /* 0x0000040000e17802 */ /* 0x000fe40000000f00 */
[----:B0-----:R-:W-:Y:S02]  /*1470*/  SHF.L.U32 R10, RZ, 0x1f, RZ ;  /* 0x0000001fff0a7819 */ /* 0x001fe400000006ff */
[----:B-1----:R-:W-:-:S04]  /*1480*/  SHF.R.S32.HI R2, RZ, 0x1f, R21 ;  /* 0x0000001fff027819 */ /* 0x002fc80000011415 */
[CC--:B------:R-:W-:Y:S02]  /*1490*/  LEA.HI R3, R2.reuse, R21.reuse, RZ, 0x7 ;  /* 0x0000001502037211 */ /* 0x0c0fe400078f38ff */
[CC--:B------:R-:W-:Y:S02]  /*14a0*/  LEA.HI R6, R2.reuse, R21.reuse, RZ, 0x5 ;  /* 0x0000001502067211 */ /* 0x0c0fe400078f28ff */
[----:B------:R-:W-:Y:S02]  /*14b0*/  LEA.HI R7, R2, R21, RZ, 0x4 ;  /* 0x0000001502077211 */ /* 0x000fe400078f20ff */
[----:B------:R-:W-:Y:S02]  /*14c0*/  LOP3.LUT R2, R3, 0xffffff80, RZ, 0xc0, !PT ;  /* 0xffffff8003027812 */ /* 0x000fe400078ec0ff */
[----:B------:R-:W-:-:S03]  /*14d0*/  LOP3.LUT R8, R7, 0xffffff0, RZ, 0xc0, !PT ;  /* 0x0ffffff007087812 */ /* 0x000fc600078ec0ff */
[C---:B------:R-:W-:Y:S02]  /*14e0*/  IMAD.IADD R7, R21.reuse, 0x1, -R2 ;  /* 0x0000000115077824 */ /* 0x040fe400078e0a02 */
[----:B------:R-:W-:Y:S01]  /*14f0*/  IMAD.IADD R21, R21, 0x1, -R8 ;  /* 0x0000000115157824 */ /* 0x000fe200078e0a08 */
[----:B--2---:R-:W-:Y:S02]  /*1500*/  LEA R225, R4, R225, 0x18 ;  /* 0x000000e104e17211 */ /* 0x004fe400078ec0ff */
[----:B------:R-:W-:Y:S02]  /*1510*/  SHF.R.S32.HI R4, RZ, 0x7, R3 ;  /* 0x00000007ff047819 */ /* 0x000fe40000011403 */
[----:B------:R-:W0:Y:S01]  /*1520*/  SYNCS.PHASECHK.TRANS64.TRYWAIT P0, [R225+URZ+0x31600], R10 ;  /* 0x0316000ae10075a7 */ /* 0x000e22000800017f */
[--C-:B------:R-:W-:Y:S02]  /*1530*/  SHF.R.S32.HI R3, RZ, 0x5, R6.reuse ;  /* 0x00000005ff037819 */ /* 0x100fe40000011406 */
[----:B------:R-:W1:Y:S01]  /*1540*/  SHFL.IDX PT, R5, R4, RZ, 0x1f ;  /* 0x00001fff04057589 */ /* 0x000e6200000e0000 */
[----:B------:R-:W-:Y:S01]  /*1550*/  SHF.R.S32.HI R6, RZ, 0x1f, R6 ;  /* 0x0000001fff067819 */ /* 0x000fe20000011406 */
[C---:B------:R-:W-:Y:S01]  /*1560*/  IMAD R21, R4.reuse, 0x40, R21 ;  /* 0x0000004004157824 */ /* 0x040fe200078e0215 */
[----:B------:R-:W-:-:S02]  /*1570*/  LEA.HI R9, R4, R4, RZ, 0x1 ;  /* 0x0000000404097211 */ /* 0x000fc400078f08ff */
[----:B------:R-:W-:Y:S02]  /*1580*/  LEA.HI R6, R6, R3, RZ, 0x2 ;  /* 0x0000000306067211 */ /* 0x000fe400078f10ff */
[----:B------:R-:W-:Y:S02]  /*1590*/  LOP3.LUT R9, R9, 0x1ffffffe, RZ, 0xc0, !PT ;  /* 0x1ffffffe09097812 */ /* 0x000fe400078ec0ff */
[----:B------:R-:W-:-:S03]  /*15a0*/  LOP3.LUT R6, R6, 0xfffffc, RZ, 0xc0, !PT ;  /* 0x00fffffc06067812 */ /* 0x000fc600078ec0ff */
[C---:B------:R-:W-:Y:S02]  /*15b0*/  IMAD.IADD R11, R4.reuse, 0x1, -R9 ;  /* 0x00000001040b7824 */ /* 0x040fe400078e0a09 */
[----:B------:R-:W-:Y:S02]  /*15c0*/  IMAD R9, R4, 0x800, R7 ;  /* 0x0000080004097824 */ /* 0x000fe400078e0207 */
[----:B------:R-:W-:Y:S02]  /*15d0*/  IMAD.IADD R6, R3, 0x1, -R6 ;  /* 0x0000000103067824 */ /* 0x000fe400078e0a06 */
[----:B------:R-:W-:Y:S01]  /*15e0*/  IMAD.SHL.U32 R9, R9, 0x4, RZ ;  /* 0x0000000409097824 */ /* 0x000fe200078e00ff */
[----:B-1----:R-:W-:-:S04]  /*15f0*/  LEA.HI R2, R5, R5, RZ, 0x1 ;  /* 0x0000000505027211 */ /* 0x002fc800078f08ff */
[----:B------:R-:W-:-:S05]  /*1600*/  LOP3.LUT R2, R2, 0xfffffffe, RZ, 0xc0, !PT ;  /* 0xfffffffe02027812 */ /* 0x000fca00078ec0ff */
[----:B------:R-:W-:Y:S01]  /*1610*/  IMAD.IADD R3, R5, 0x1, -R2 ;  /* 0x0000000105037824 */ /* 0x000fe200078e0a02 */
[----:B------:R-:W-:Y:S01]  /*1620*/  SHF.R.S32.HI R2, RZ, 0x1f, R7 ;  /* 0x0000001fff027819 */ /* 0x000fe20000011407 */
[----:B0-----:R-:W-:Y:S06]  /*1630*/  @P0 BRA `(.L_x_883) ;  /* 0x0000000000080947 */ /* 0x001fec0003800000 */
[----:B------:R-:W0:Y:S02]  /*1640*/  SYNCS.PHASECHK.TRANS64.TRYWAIT P0, [R225+URZ+0x31600], R10 ;  /* 0x0316000ae10075a7 */ /* 0x000e24000800017f */
[----:B0-----:R-:W-:Y:S05]  /*1650*/  @!P0 BRA `(.L_x_884) ;  /* 0x000000e4001c8947 */ /* 0x001fea0003800000 */
.L_x_883:
[----:B------:R-:W2:Y:S04]  /*1660*/  LDL R4, [R1+0x14] ;  /* 0x0000140001047983 */ /* 0x000ea80000100800 */
[----:B------:R-:W3:Y:S04]  /*1670*/  LDL R14, [R1+0x10] ;  /* 0x00001000010e7983 */ /* 0x000ee80000100800 */
[----:B------:R-:W4:Y:S04]  /*1680*/  LDL R12, [R1+0x8] ;  /* 0x00000800010c7983 */ /* 0x000f280000100800 */
[----:B0-----:R-:W5:Y:S01]  /*1690*/  LDL R10, [R1+0xc] ;  /* 0x00000c00010a7983 */ /* 0x001f620000100800 */
[----:B------:R-:W-:Y:S01]  /*16a0*/  LEA.HI R5, R2, R7, RZ, 0x2 ;  /* 0x0000000702057211 */ /* 0x000fe200078f10ff */
[----:B------:R-:W-:Y:S01]  /*16b0*/  IMAD R21, R6, 0x10, R21 ;  /* 0x0000001006157824 */ /* 0x000fe200078e0215 */
[----:B------:R-:W-:Y:S01]  /*16c0*/  SHF.R.S32.HI R13, RZ, 0x1f, R9 ;  /* 0x0000001fff0d7819 */ /* 0x000fe20000011409 */
[----:B------:R-:W-:Y:S01]  /*16d0*/  ULDC.64 UR6, c[0x0][0x2d8] ;  /* 0x0000b60000067ab9 */ /* 0x000fe20000000a00 */
[----:B------:R-:W-:-:S02]  /*16e0*/  LOP3.LUT R8, R5, 0x7ffffffc, RZ, 0xc0, !PT ;  /* 0x7ffffffc05087812 */ /* 0x000fc400078ec0ff */
[----:B------:R-:W-:Y:S02]  /*16f0*/  SHF.R.S32.HI R6, RZ, 0x2, R5 ;  /* 0x00000002ff067819 */ /* 0x000fe40000011405 */
[----:B------:R-:W-:Y:S01]  /*1700*/  LEA.HI R2, R2, R7, RZ, 0x5 ;  /* 0x0000000702027211 */ /* 0x000fe200078f28ff */
[----:B------:R-:W-:Y:S01]  /*1710*/  IMAD.IADD R8, R7, 0x1, -R8 ;  /* 0x0000000107087824 */ /* 0x000fe200078e0a08 */
[----:B------:R-:W-:-:S03]  /*1720*/  SEL R233, R236, RZ, !P1 ;  /* 0x000000ffece97207 */ /* 0x000fc60004800000 */
[----:B------:R-:W-:Y:S01]  /*1730*/  IMAD R8, R11, 0x4, R8 ;  /* 0x000000040b087824 */ /* 0x000fe200078e0208 */
[----:B------:R-:W-:-:S03]  /*1740*/  SHF.R.S32.HI R2, RZ, 0x5, R2 ;  /* 0x00000005ff027819 */ /* 0x000fc60000011402 */
[----:B------:R-:W-:Y:S01]  /*1750*/  IMAD.SHL.U32 R229, R8, 0x2, RZ ;  /* 0x0000000208e57824 */ /* 0x000fe200078e00ff */
[----:B------:R-:W-:Y:S01]  /*1760*/  CS2R R134, SRZ ;  /* 0x0000000000867805 */ /* 0x000fe2000001ff00 */
[----:B------:R-:W-:Y:S01]  /*1770*/  IMAD.MOV.U32 R228, RZ, RZ, RZ ;  /* 0x000000ffffe47224 */ /* 0x000fe200078e00ff */
[----:B------:R-:W-:Y:S01]  /*1780*/  CS2R R132, SRZ ;  /* 0x0000000000847805 */ /* 0x000fe2000001ff00 */
[----:B------:R-:W-:Y:S01]  /*1790*/  IMAD.MOV.U32 R226, RZ, RZ, RZ ;  /* 0x000000ffffe27224 */ /* 0x000fe200078e00ff */
        /* <DEDUP_REMOVED lines=78> */
[----:B--2---:R-:W-:Y:S02]  /*1c80*/  R2UR UR8, R4 ;  /* 0x00000000040872ca */ /* 0x004fe400000e0000 */
[----:B------:R-:W-:Y:S02]  /*1c90*/  IADD3 R4, P0, R9, R0, RZ ;  /* 0x0000000009047210 */ /* 0x000fe40007f1e0ff */
[----:B------:R-:W-:Y:S02]  /*1ca0*/  SHF.R.S32.HI R9, RZ, 0x1f, R5 ;  /* 0x0000001fff097819 */ /* 0x000fe40000011405 */
[----:B------:R-:W-:-:S02]  /*1cb0*/  LEA.HI.X.SX32 R5, R0, R13, 0x1, P0 ;  /* 0x0000000d00057211 */ /* 0x000fc400000f0eff */
[----:B------:R-:W-:Y:S01]  /*1cc0*/  SHF.R.S32.HI R0, RZ, 0x1f, R236 ;  /* 0x0000001fff007819 */ /* 0x000fe200000114ec */
[----:B---3--:R-:W-:-:S03]  /*1cd0*/  IMAD R7, R14, UR6, RZ ;  /* 0x000000060e077c24 */ /* 0x008fc6000f8e02ff */
[----:B------:R-:W-:Y:S01]  /*1ce0*/  SEL R0, R0, RZ, !P1 ;  /* 0x000000ff00007207 */ /* 0x000fe20004800000 */
[----:B----4-:R-:W-:-:S04]  /*1cf0*/  IMAD.WIDE.U32 R4, R12, UR6, R4 ;  /* 0x000000060c047c25 */ /* 0x010fc8000f8e0004 */
[----:B------:R-:W-:Y:S01]  /*1d00*/  IMAD R7, R12, UR7, R7 ;  /* 0x000000070c077c24 */ /* 0x000fe2000f8e0207 */
[----:B------:R-:W-:Y:S02]  /*1d10*/  ULDC.64 UR6, c[0x0][0x2e0] ;  /* 0x0000b80000067ab9 */ /* 0x000fe40000000a00 */
[----:B------:R-:W-:Y:S02]  /*1d20*/  IMAD R0, R0, UR6, RZ ;  /* 0x0000000600007c24 */ /* 0x000fe4000f8e02ff */
[----:B------:R-:W-:Y:S02]  /*1d30*/  IMAD.IADD R5, R5, 0x1, R7 ;  /* 0x0000000105057824 */ /* 0x000fe400078e0207 */
[C---:B------:R-:W-:Y:S01]  /*1d40*/  IMAD R7, R233.reuse, UR7, R0 ;  /* 0x00000007e9077c24 */ /* 0x040fe2000f8e0200 */
[----:B------:R-:W-:Y:S01]  /*1d50*/  ULOP3.LUT UR7, UR8, 0x1, URZ, 0xfc, !UPT ;  /* 0x0000000108077892 */ /* 0x000fe2000f8efc3f */
[----:B------:R-:W-:Y:S01]  /*1d60*/  IMAD.WIDE.U32 R232, R233, UR6, R4 ;  /* 0x00000006e9e87c25 */ /* 0x000fe2000f8e0004 */
[----:B-----5:R-:W-:-:S03]  /*1d70*/  R2UR UR6, R10 ;  /* 0x000000000a0672ca */ /* 0x020fc600000e0000 */
[----:B------:R-:W-:Y:S02]  /*1d80*/  IMAD.IADD R4, R233, 0x1, R7 ;  /* 0x00000001e9047824 */ /* 0x000fe400078e0207 */
[----:B------:R-:W-:-:S05]  /*1d90*/  IMAD.U32 R0, RZ, RZ, UR7 ;  /* 0x00000007ff007e24 */ /* 0x000fca000f8e00ff */
[----:B------:R0:W-:Y:S04]  /*1da0*/  STL [R1+0x4], R0 ;  /* 0x0000040001007387 */ /* 0x0001e80000100800 */
[----:B------:R1:W-:Y:S01]  /*1db0*/  STL [R1], R4 ;  /* 0x0000000401007387 */ /* 0x0003e20000100800 */
[----:B------:R-:W-:Y:S01]  /*1dc0*/  LEA.HI R9, R9, R6, RZ, 0x3 ;  /* 0x0000000609097211 */ /* 0x000fe200078f18ff */
[----:B------:R-:W-:-:S03]  /*1dd0*/  UIMAD UR5, UR6, -0x50, UR5 ;  /* 0xffffffb0060578a4 */ /* 0x000fc6000f8e0205 */
[----:B------:R-:W-:Y:S01]  /*1de0*/  LOP3.LUT R9, R9, 0xfffffff8, RZ, 0xc0, !PT ;  /* 0xfffffff809097812 */ /* 0x000fe200078ec0ff */
[----:B------:R-:W-:Y:S01]  /*1df0*/  UIADD3 UR4, -UR4, 0x1, UR5 ;  /* 0x0000000104047890 */ /* 0x000fe2000fffe105 */
[----:B0-----:R-:W-:-:S03]  /*1e00*/  IMAD.SHL.U32 R0, R21, 0x8, RZ ;  /* 0x0000000815007824 */ /* 0x001fc600078e00ff */
[----:B------:R-:W-:Y:S01]  /*1e10*/  IMAD.IADD R9, R6, 0x1, -R9 ;  /* 0x0000000106097824 */ /* 0x000fe200078e0a09 */
[C---:B------:R-:W-:Y:S01]  /*1e20*/  IADD3 R230, -R229.reuse, UR5, RZ ;  /* 0x00000005e5e67c10 */ /* 0x040fe2000fffe1ff */
[----:B------:R-:W-:Y:S01]  /*1e30*/  IMAD R0, R0, 0x2, R225 ;  /* 0x0000000200007824 */ /* 0x000fe200078e02e1 */
[----:B------:R-:W-:Y:S01]  /*1e40*/  IADD3 R229, -R229, UR4, RZ ;  /* 0x00000004e5e57c10 */ /* 0x000fe2000fffe1ff */
[----:B------:R-:W-:Y:S02]  /*1e50*/  IMAD R227, R2, 0x10, R9 ;  /* 0x0000001002e37824 */ /* 0x000fe400078e0209 */
[----:B-1----:R-:W-:-:S07]  /*1e60*/  IMAD.MOV.U32 R2, RZ, RZ, RZ ;  /* 0x000000ffff027224 */ /* 0x002fce00078e00ff */
.L_x_895:
[----:B------:R-:W2:Y:S02]  /*1e70*/  LDL R4, [R1+0x4] ;  /* 0x0000040001047983 */ /* 0x000ea40000100800 */
[----:B--2---:R-:W-:-:S13]  /*1e80*/  R2UR UR4, R4 ;  /* 0x00000000040472ca */ /* 0x004fda00000e0000 */
[----:B------:R-:W-:-:S06]  /*1e90*/  UISETP.NE.AND UP0, UPT, UR4, 0x3, UPT ;  /* 0x000000030400788c */ /* 0x000fcc000bf05270 */
[----:B------:R-:W-:-:S13]  /*1ea0*/  PLOP3.LUT P0, PT, PT, PT, UP0, 0x80, 0x0 ;  /* 0x000000000000781c */ /* 0x000fda0003f0f008 */
[----:B------:R-:W-:Y:S05]  /*1eb0*/  @!P0 BRA `(.L_x_885) ;  /* 0x0000000000048947 */ /* 0x000fea0003800000 */
[----:B------:R-:W-:Y:S01]  /*1ec0*/  BPT.TRAP 0x1 ;  /* 0x000000040000795c */ /* 0x000fe20000300000 */
.L_x_885:
[----:B------:R-:W-:Y:S01]  /*1ed0*/  IMAD R224, R2, 0x8, R225 ;  /* 0x0000000802e07824 */ /* 0x000fe200078e02e1 */
[----:B------:R-:W-:-:S04]  /*1ee0*/  SHF.L.U32 R7, R228, 0x1f, RZ ;  /* 0x0000001fe4077819 */ /* 0x000fc800000006ff */
[----:B------:R0:W1:Y:S01]  /*1ef0*/  SYNCS.PHASECHK.TRANS64.TRYWAIT P1, [R224+URZ+0x31610], R7 ;  /* 0x03161007e00075a7 */ /* 0x000062000802017f */
[----:B------:R-:W-:Y:S05]  /*1f00*/  @!P0 BRA `(.L_x_886) ;  /* 0x0000000000048947 */ /* 0x000fea0003800000 */
[----:B------:R-:W-:Y:S01]  /*1f10*/  BPT.TRAP 0x1 ;  /* 0x000000040000795c */ /* 0x000fe20000300000 */
.L_x_886:
        /* <DEDUP_REMOVED lines=11> */
.L_x_887:
        /* <DEDUP_REMOVED lines=436> */
[----:B0-----:R-:W-:Y:S05]  /*3b10*/  @!P0 BRA `(.L_x_889) ;  /* 0x0000000000048947 */ /* 0x001fea0003800000 */
[----:B------:R-:W-:Y:S01]  /*3b20*/  BPT.TRAP 0x1 ;  /* 0x000000040000795c */ /* 0x000fe20000300000 */
.L_x_889:
[----:B------:R-:W-:-:S04]  /*3b30*/  SHF.L.U32 R10, R226, 0x1f, RZ ;  /* 0x0000001fe20a7819 */ /* 0x000fc800000006ff */
[----:B------:R0:W3:Y:S01]  /*3b40*/  SYNCS.PHASECHK.TRANS64.TRYWAIT P1, [R225+URZ+0x31630], R10 ;  /* 0x0316300ae10075a7 */ /* 0x0000e2000802017f */
[----:B------:R-:W-:Y:S05]  /*3b50*/  @!P0 BRA `(.L_x_890) ;  /* 0x0000000000048947 */ /* 0x000fea0003800000 */
[----:B------:R-:W-:Y:S01]  /*3b60*/  BPT.TRAP 0x1 ;  /* 0x000000040000795c */ /* 0x000fe20000300000 */
.L_x_890:
        /* <DEDUP_REMOVED lines=11> */
.L_x_891:
        /* <DEDUP_REMOVED lines=14> */
[----:B------:R-:W-:-:S02]  /*3d00*/  VIADD R10, R7, 0x82 ;  /* 0x00000082070a7836 */ /* 0x000fc40000000000 */
        /* <DEDUP_REMOVED lines=10> */
[----:B------:R-:W-:Y:S01]  /*3db0*/  UMOV UR7, 0x40000000 ;  /* 0x4000000000077882 */ /* 0x000fe20000000000 */
[----:B------:R-:W-:Y:S01]  /*3dc0*/  IMAD R234, R227, 0x4, R225 ;  /* 0x00000004e3ea7824 */ /* 0x000fe200078e02e1 */
        /* <DEDUP_REMOVED lines=9> */
[----:B------:R-:W-:-:S02]  /*3e60*/  VIADD R10, R7, 0x84 ;  /* 0x00000084070a7836 */ /* 0x000fc40000000000 */
        /* <DEDUP_REMOVED lines=402> */
[----:B------:R-:W-:Y:S02]  /*5790*/  IMAD.U32 R24, RZ, RZ, UR60 ;  /* 0x0000003cff187e24 */ /* 0x000fe4000f8e00ff */
[----:B------:R-:W-:Y:S01]  /*57a0*/  FMUL.FTZ R15, R32, UR8 ;  /* 0x00000008200f7c20 */ /* 0x000fe20008410000 */
[----:B------:R-:W0:Y:S01]  /*57b0*/  MUFU.TANH R7, R7 ;  /* 0x0000000700077308 */ /* 0x000e220000002400 */
[----:B------:R-:W-:Y:S01]  /*57c0*/  FMUL.FTZ R16, R33, UR8 ;  /* 0x0000000821107c20 */ /* 0x000fe20008410000 */
[----:B------:R-:W-:Y:S02]  /*57d0*/  IMAD R24, R24, 0x40, R227 ;  /* 0x0000004018187824 */ /* 0x000fe400078e02e3 */
[----:B------:R-:W-:Y:S01]  /*57e0*/  FMUL.FTZ R19, R36, UR8 ;  /* 0x0000000824137c20 */ /* 0x000fe20008410000 */
[----:B------:R-:W-:Y:S01]  /*57f0*/  FMUL.FTZ R20, R37, UR8 ;  /* 0x0000000825147c20 */ /* 0x000fe20008410000 */
[----:B------:R-:W-:Y:S01]  /*5800*/  FMUL.FTZ R10, R27, UR8 ;  /* 0x000000081b0a7c20 */ /* 0x000fe20008410000 */
[----:B------:R-:W-:Y:S01]  /*5810*/  FMUL.FTZ R18, R35, UR8 ;  /* 0x0000000823127c20 */ /* 0x000fe20008410000 */
[----:B------:R-:W-:Y:S01]  /*5820*/  VIADDMNMX R22, R24, R229, R230, PT ;  /* 0x000000e518167246 */ /* 0x000fe200038001e6 */
[----:B------:R-:W3:Y:S01]  /*5830*/  MUFU.TANH R8, R8 ;  /* 0x0000000800087308 */ /* 0x000ee20000002400 */
[----:B------:R-:W-:Y:S01]  /*5840*/  FMUL.FTZ R9, R26, UR8 ;  /* 0x000000081a097c20 */ /* 0x000fe20008410000 */
[----:B------:R-:W-:Y:S01]  /*5850*/  FMUL.FTZ R13, R30, UR8 ;  /* 0x000000081e0d7c20 */ /* 0x000fe20008410000 */
[C---:B------:R-:W-:Y:S01]  /*5860*/  ISETP.GT.AND P6, PT, R22.reuse, RZ, PT ;  /* 0x000000ff1600720c */ /* 0x040fe20003fc4270 */
[----:B------:R-:W-:Y:S01]  /*5870*/  FMUL.FTZ R14, R31, UR8 ;  /* 0x000000081f0e7c20 */ /* 0x000fe20008410000 */
[----:B------:R-:W-:Y:S01]  /*5880*/  ISETP.GT.AND P1, PT, R22, 0x1, PT ;  /* 0x000000011600780c */ /* 0x000fe20003f24270 */
[----:B------:R-:W-:Y:S01]  /*5890*/  FMUL.FTZ R21, R40, UR8 ;  /* 0x0000000828157c20 */ /* 0x000fe20008410000 */
[C---:B------:R-:W-:Y:S01]  /*58a0*/  ISETP.GT.AND P2, PT, R22.reuse, 0x10, PT ;  /* 0x000000101600780c */ /* 0x040fe20003f44270 */
[----:B------:R-:W4:Y:S01]  /*58b0*/  MUFU.TANH R11, R11 ;  /* 0x0000000b000b7308 */ /* 0x000f220000002400 */
[----:B------:R-:W-:Y:S01]  /*58c0*/  ISETP.GT.AND P3, PT, R22, 0x11, PT ;  /* 0x000000111600780c */ /* 0x000fe20003f64270 */
[----:B------:R-:W-:Y:S01]  /*58d0*/  FMUL.FTZ R17, R34, UR8 ;  /* 0x0000000822117c20 */ /* 0x000fe20008410000 */
[C---:B0-----:R-:W-:Y:S01]  /*58e0*/  FSEL R235, R7.reuse, -INF , P6 ;  /* 0xff80000007eb7808 */ /* 0x041fe20003000000 */
[----:B------:R-:W-:Y:S01]  /*58f0*/  FMUL.FTZ R25, R42, UR8 ;  /* 0x000000082a197c20 */ /* 0x000fe20008410000 */
[C---:B------:R-:W-:Y:S01]  /*5900*/  ISETP.GT.AND P4, PT, R22.reuse, 0x20, PT ;  /* 0x000000201600780c */ /* 0x040fe20003f84270 */
[----:B------:R-:W-:Y:S01]  /*5910*/  FFMA.FTZ R7, -R7, R7, 1 ;  /* 0x3f80000007077423 */ /* 0x000fe20000010107 */
[----:B------:R-:W-:Y:S01]  /*5920*/  ISETP.GT.AND P5, PT, R22, 0x21, PT ;  /* 0x000000211600780c */ /* 0x000fe20003fa4270 */
[----:B------:R-:W0:Y:S01]  /*5930*/  MUFU.TANH R12, R12 ;  /* 0x0000000c000c7308 */ /* 0x000e220000002400 */
[----:B---3--:R-:W-:Y:S01]  /*5940*/  FSEL R37, R8, -INF , P1 ;  /* 0xff80000008257808 */ /* 0x008fe20000800000 */
[----:B-1----:R-:W-:Y:S01]  /*5950*/  FFMA.FTZ R235, R235, UR4, -R6 ;  /* 0x00000004ebeb7c23 */ /* 0x002fe20008010806 */
[----:B------:R-:W-:Y:S01]  /*5960*/  ISETP.GT.AND P6, PT, R22, 0x30, PT ;  /* 0x000000301600780c */ /* 0x000fe20003fc4270 */
[----:B------:R-:W-:Y:S01]  /*5970*/  FFMA.FTZ R8, -R8, R8, 1 ;  /* 0x3f80000008087423 */ /* 0x000fe20000010108 */
[----:B------:R-:W-:-:S02]  /*5980*/  ISETP.GT.AND P1, PT, R22, 0x31, PT ;  /* 0x000000311600780c */ /* 0x000fc40003f24270 */
[----:B------:R-:W-:Y:S01]  /*5990*/  IADD3 R23, R229, 0x8, R24 ;  /* 0x00000008e5177810 */ /* 0x000fe20007ffe018 */
[----:B------:R-:W1:Y:S01]  /*59a0*/  MUFU.TANH R15, R15 ;  /* 0x0000000f000f7308 */ /* 0x000e620000002400 */
[----:B----4-:R-:W-:Y:S01]  /*59b0*/  FSEL R35, R11, -INF , P2 ;  /* 0xff8000000b237808 */ /* 0x010fe20001000000 */
[----:B------:R-:W-:Y:S01]  /*59c0*/  FMUL.FTZ R24, R39, UR8 ;  /* 0x0000000827187c20 */ /* 0x000fe20008410000 */
[----:B------:R-:W-:Y:S01]  /*59d0*/  ISETP.GT.AND P2, PT, R22, 0x40, PT ;  /* 0x000000401600780c */ /* 0x000fe20003f44270 */
[----:B------:R-:W-:Y:S01]  /*59e0*/  FFMA.FTZ R11, -R11, R11, 1 ;  /* 0x3f8000000b0b7423 */ /* 0x000fe2000001010b */
[----:B------:R-:W-:Y:S01]  /*59f0*/  VIMNMX R28, R230, R23, PT ;  /* 0x00000017e61c7248 */ /* 0x000fe20003fe0100 */
[----:B------:R-:W-:Y:S01]  /*5a00*/  FMUL.FTZ R23, R38, UR8 ;  /* 0x0000000826177c20 */ /* 0x000fe20008410000 */
[----:B------:R-:W-:Y:S01]  /*5a10*/  FFMA.FTZ R42, R35, UR4, -R6 ;  /* 0x00000004232a7c23 */ /* 0x000fe20008010806 */
[----:B------:R-:W3:Y:S01]  /*5a20*/  MUFU.TANH R16, R16 ;  /* 0x0000001000107308 */ /* 0x000ee20000002400 */
[----:B0-----:R-:W-:-:S02]  /*5a30*/  FSEL R27, R12, -INF , P3 ;  /* 0xff8000000c1b7808 */ /* 0x001fc40001800000 */
[----:B------:R-:W-:Y:S01]  /*5a40*/  ISETP.GT.AND P3, PT, R22, 0x41, PT ;  /* 0x000000411600780c */ /* 0x000fe20003f64270 */
[----:B------:R-:W-:Y:S02]  /*5a50*/  FMUL.FTZ R22, R41, UR8 ;  /* 0x0000000829167c20 */ /* 0x000fe40008410000 */
[----:B------:R-:W-:Y:S02]  /*5a60*/  FFMA.FTZ R41, R27, UR4, -R6 ;  /* 0x000000041b297c23 */ /* 0x000fe40008010806 */
[----:B------:R-:W0:Y:S01]  /*5a70*/  MUFU.TANH R19, R19 ;  /* 0x0000001300137308 */ /* 0x000e220000002400 */
[----:B-1----:R-:W-:Y:S02]  /*5a80*/  FSEL R39, R15, -INF , P4 ;  /* 0xff8000000f277808 */ /* 0x002fe40002000000 */
[----:B------:R-:W-:-:S03]  /*5a90*/  ISETP.GT.AND P4, PT, R28, RZ, PT ;  /* 0x000000ff1c00720c */ /* 0x000fc60003f84270 */
[----:B------:R-:W-:Y:S02]  /*5aa0*/  FFMA.FTZ R39, R39, UR4, -R6 ;  /* 0x0000000427277c23 */ /* 0x000fe40008010806 */
[----:B------:R-:W1:Y:S01]  /*5ab0*/  MUFU.TANH R20, R20 ;  /* 0x0000001400147308 */ /* 0x000e620000002400 */
[----:B---3--:R-:W-:Y:S02]  /*5ac0*/  FSEL R36, R16, -INF , P5 ;  /* 0xff80000010247808 */ /* 0x008fe40002800000 */
[----:B------:R-:W-:-:S03]  /*5ad0*/  ISETP.GT.AND P5, PT, R28, 0x1, PT ;  /* 0x000000011c00780c */ /* 0x000fc60003fa4270 */
[----:B------:R-:W-:Y:S02]  /*5ae0*/  FFMA.FTZ R36, R36, UR4, -R6 ;  /* 0x0000000424247c23 */ /* 0x000fe40008010806 */
[----:B------:R-:W3:Y:S01]  /*5af0*/  MUFU.TANH R9, R9 ;  /* 0x0000000900097308 */ /* 0x000ee20000002400 */
[----:B0-----:R-:W-:Y:S02]  /*5b00*/  FSEL R32, R19, -INF , P6 ;  /* 0xff80000013207808 */ /* 0x001fe40003000000 */
[----:B------:R-:W-:-:S03]  /*5b10*/  ISETP.GT.AND P6, PT, R28, 0x10, PT ;  /* 0x000000101c00780c */ /* 0x000fc60003fc4270 */
[----:B------:R-:W-:Y:S02]  /*5b20*/  FFMA.FTZ R27, R32, UR4, -R6 ;  /* 0x00000004201b7c23 */ /* 0x000fe40008010806 */
[----:B------:R-:W0:Y:S01]  /*5b30*/  MUFU.TANH R10, R10 ;  /* 0x0000000a000a7308 */ /* 0x000e220000002400 */
[----:B-1----:R-:W-:Y:S02]  /*5b40*/  FSEL R26, R20, -INF , P1 ;  /* 0xff800000141a7808 */ /* 0x002fe40000800000 */
[----:B------:R-:W-:-:S03]  /*5b50*/  ISETP.GT.AND P1, PT, R28, 0x11, PT ;  /* 0x000000111c00780c */ /* 0x000fc60003f24270 */
[----:B------:R-:W-:Y:S02]  /*5b60*/  FFMA.FTZ R26, R26, UR4, -R6 ;  /* 0x000000041a1a7c23 */ /* 0x000fe40008010806 */
[----:B------:R-:W1:Y:S01]  /*5b70*/  MUFU.TANH R13, R13 ;  /* 0x0000000d000d7308 */ /* 0x000e620000002400 */
[----:B---3--:R-:W-:Y:S02]  /*5b80*/  FSEL R30, R9, -INF , P4 ;  /* 0xff800000091e7808 */ /* 0x008fe40002000000 */
[----:B------:R-:W-:-:S05]  /*5b90*/  ISETP.GT.AND P4, PT, R28, 0x30, PT ;  /* 0x000000301c00780c */ /* 0x000fca0003f84270 */
[----:B------:R-:W3:Y:S01]  /*5ba0*/  MUFU.TANH R14, R14 ;  /* 0x0000000e000e7308 */ /* 0x000ee20000002400 */
[----:B0-----:R-:W-:Y:S02]  /*5bb0*/  FSEL R231, R10, -INF , P5 ;  /* 0xff8000000ae77808 */ /* 0x001fe40002800000 */
[----:B------:R-:W-:-:S03]  /*5bc0*/  ISETP.GT.AND P5, PT, R28, 0x31, PT ;  /* 0x000000311c00780c */ /* 0x000fc60003fa4270 */
[----:B--2---:R-:W-:Y:S02]  /*5bd0*/  FFMA.FTZ R231, R231, UR4, -R5 ;  /* 0x00000004e7e77c23 */ /* 0x004fe40008010805 */
[----:B------:R-:W0:Y:S01]  /*5be0*/  MUFU.TANH R21, R21 ;  /* 0x0000001500157308 */ /* 0x000e220000002400 */
[----:B-1----:R-:W-:Y:S02]  /*5bf0*/  FSEL R34, R13, -INF , P6 ;  /* 0xff8000000d227808 */ /* 0x002fe40003000000 */
[----:B------:R-:W-:-:S03]  /*5c00*/  ISETP.GT.AND P6, PT, R28, 0x40, PT ;  /* 0x000000401c00780c */ /* 0x000fc60003fc4270 */
[----:B------:R-:W-:Y:S02]  /*5c10*/  FFMA.FTZ R34, R34, UR4, -R5 ;  /* 0x0000000422227c23 */ /* 0x000fe40008010805 */
[----:B------:R-:W1:Y:S01]  /*5c20*/  MUFU.TANH R22, R22 ;  /* 0x0000001600167308 */ /* 0x000e620000002400 */
[----:B---3--:R-:W-:Y:S02]  /*5c30*/  FSEL R31, R14, -INF , P1 ;  /* 0xff8000000e1f7808 */ /* 0x008fe40000800000 */
[----:B------:R-:W-:-:S03]  /*5c40*/  ISETP.GT.AND P1, PT, R28, 0x41, PT ;  /* 0x000000411c00780c */ /* 0x000fc60003f24270 */
[----:B------:R-:W-:Y:S02]  /*5c50*/  FFMA.FTZ R31, R31, UR4, -R5 ;  /* 0x000000041f1f7c23 */ /* 0x000fe40008010805 */
[----:B------:R-:W2:Y:S01]  /*5c60*/  MUFU.TANH R17, R17 ;  /* 0x0000001100117308 */ /* 0x000ea20000002400 */
[----:B0-----:R-:W-:Y:S02]  /*5c70*/  FSEL R29, R21, -INF , P2 ;  /* 0xff800000151d7808 */ /* 0x001fe40001000000 */
[----:B------:R-:W-:-:S03]  /*5c80*/  ISETP.GT.AND P2, PT, R28, 0x20, PT ;  /* 0x000000201c00780c */ /* 0x000fc60003f44270 */
[--C-:B------:R-:W-:Y:S02]  /*5c90*/  FFMA.FTZ R29, R29, UR4, -R6.reuse ;  /* 0x000000041d1d7c23 */ /* 0x100fe40008010806 */
[----:B------:R-:W0:Y:S01]  /*5ca0*/  MUFU.TANH R18, R18 ;  /* 0x0000001200127308 */ /* 0x000e220000002400 */
[----:B-1----:R-:W-:Y:S02]  /*5cb0*/  FSEL R33, R22, -INF , P3 ;  /* 0xff80000016217808 */ /* 0x002fe40001800000 */
[----:B------:R-:W-:Y:S01]  /*5cc0*/  ISETP.GT.AND P3, PT, R28, 0x21, PT ;  /* 0x000000211c00780c */ /* 0x000fe20003f64270 */
[----:B------:R-:W-:Y:S01]  /*5cd0*/  FMUL.FTZ R28, R43, UR8 ;  /* 0x000000082b1c7c20 */ /* 0x000fe20008410000 */
[--C-:B------:R-:W-:Y:S01]  /*5ce0*/  FFMA.FTZ R43, R37, UR4, -R6.reuse ;  /* 0x00000004252b7c23 */ /* 0x100fe20008010806 */
[----:B------:R-:W-:Y:S01]  /*5cf0*/  FFMA.FTZ R33, R33, UR4, -R6 ;  /* 0x0000000421217c23 */ /* 0x000fe20008010806 */
[----:B------:R-:W-:Y:S01]  /*5d00*/  FFMA.FTZ R6, R30, UR4, -R5 ;  /* 0x000000041e067c23 */ /* 0x000fe20008010805 */
[----:B------:R-:W1:Y:S01]  /*5d10*/  MUFU.TANH R23, R23 ;  /* 0x0000001700177308 */ /* 0x000e620000002400 */
[----:B--2---:R-:W-:-:S05]  /*5d20*/  FSEL R38, R17, -INF , P2 ;  /* 0xff80000011267808 */ /* 0x004fca0001000000 */
[----:B------:R-:W-:Y:S02]  /*5d30*/  FFMA.FTZ R38, R38, UR4, -R5 ;  /* 0x0000000426267c23 */ /* 0x000fe40008010805 */
[----:B------:R-:W2:Y:S01]  /*5d40*/  MUFU.TANH R24, R24 ;  /* 0x0000001800187308 */ /* 0x000ea20000002400 */
[----:B0-----:R-:W-:-:S05]  /*5d50*/  FSEL R30, R18, -INF , P3 ;  /* 0xff800000121e7808 */ /* 0x001fca0001800000 */
[----:B------:R-:W-:Y:S02]  /*5d60*/  FFMA.FTZ R30, R30, UR4, -R5 ;  /* 0x000000041e1e7c23 */ /* 0x000fe40008010805 */
[----:B------:R-:W0:Y:S01]  /*5d70*/  MUFU.TANH R25, R25 ;  /* 0x0000001900197308 */ /* 0x000e220000002400 */
[----:B-1----:R-:W-:-:S05]  /*5d80*/  FSEL R32, R23, -INF , P4 ;  /* 0xff80000017207808 */ /* 0x002fca0002000000 */
[----:B------:R-:W-:Y:S02]  /*5d90*/  FFMA.FTZ R32, R32, UR4, -R5 ;  /* 0x0000000420207c23 */ /* 0x000fe40008010805 */
[----:B------:R-:W1:Y:S01]  /*5da0*/  MUFU.TANH R28, R28 ;  /* 0x0000001c001c7308 */ /* 0x000e620000002400 */
[----:B--2---:R-:W-:-:S05]  /*5db0*/  FSEL R37, R24, -INF , P5 ;  /* 0xff80000018257808 */ /* 0x004fca0002800000 */
[----:B------:R-:W-:Y:S02]  /*5dc0*/  FFMA.FTZ R37, R37, UR4, -R5 ;  /* 0x0000000425257c23 */ /* 0x000fe40008010805 */
[----:B------:R-:W-:Y:S01]  /*5dd0*/  MUFU.EX2 R235, R235 ;  /* 0x000000eb00eb7308 */ /* 0x000fe20000000800 */
[----:B0-----:R-:W-:-:S05]  /*5de0*/  FSEL R35, R25, -INF , P6 ;  /* 0xff80000019237808 */ /* 0x001fca0003000000 */
[----:B------:R-:W-:Y:S02]  /*5df0*/  FFMA.FTZ R35, R35, UR4, -R5 ;  /* 0x0000000423237c23 */ /* 0x000fe40008010805 */
[----:B------:R-:W0:Y:S01]  /*5e00*/  MUFU.EX2 R43, R43 ;  /* 0x0000002b002b7308 */ /* 0x000e220000000800 */
[----:B-1----:R-:W-:-:S05]  /*5e10*/  FSEL R40, R28, -INF , P1 ;  /* 0xff8000001c287808 */ /* 0x002fca0000800000 */
[----:B------:R-:W-:Y:S02]  /*5e20*/  FFMA.FTZ R40, R40, UR4, -R5 ;  /* 0x0000000428287c23 */ /* 0x000fe40008010805 */
[----:B------:R-:W1:Y:S01]  /*5e30*/  LDS R5, [R234+0x2c300] ;  /* 0x02c30000ea057984 */ /* 0x000e620000000800 */
[----:B------:R0:W-:Y:S03]  /*5e40*/  MUFU.EX2 R237, R6 ;  /* 0x0000000600ed7308 */ /* 0x0001e60000000800 */
[----:B------:R-:W2:Y:S01]  /*5e50*/  LDS R234, [R234+0x2c320] ;  /* 0x02c32000eaea7984 */ /* 0x000ea20000000800 */
[----:B------:R-:W-:-:S04]  /*5e60*/  WARPGROUP.DEPBAR.LE gsb0, 0x0 ;  /* 0x00008000000079c5 */ /* 0x000fc80000010000 */
[----:B------:R-:W-:Y:S01]  /*5e70*/  MUFU.EX2 R231, R231 ;  /* 0x000000e700e77308 */ /* 0x000fe20000000800 */
[----:B0-----:R-:W-:-:S07]  /*5e80*/  F2FP.BF16.F32.PACK_AB R6, R43, R235 ;  /* 0x000000eb2b06723e */ /* 0x001fce00000010ff */
[----:B------:R-:W0:Y:S08]  /*5e90*/  MUFU.EX2 R42, R42 ;  /* 0x0000002a002a7308 */ /* 0x000e300000000800 */
[----:B------:R-:W3:Y:S08]  /*5ea0*/  MUFU.EX2 R41, R41 ;  /* 0x0000002900297308 */ /* 0x000ef00000000800 */
[----:B------:R-:W4:Y:S01]  /*5eb0*/  MUFU.EX2 R39, R39 ;  /* 0x0000002700277308 */ /* 0x000f220000000800 */
[--C-:B-1----:R-:W-:Y:S01]  /*5ec0*/  FADD.FTZ R44, R44, -R5.reuse ;  /* 0x800000052c2c7221 */ /* 0x102fe20000010000 */
[--C-:B------:R-:W-:Y:S01]  /*5ed0*/  FADD.FTZ R48, R48, -R5.reuse ;  /* 0x8000000530307221 */ /* 0x100fe20000010000 */
[----:B------:R-:W-:-:S02]  /*5ee0*/  FADD.FTZ R45, R45, -R5 ;  /* 0x800000052d2d7221 */ /* 0x000fc40000010000 */
[----:B------:R-:W-:Y:S01]  /*5ef0*/  FMUL.FTZ R44, R235, R44 ;  /* 0x0000002ceb2c7220 */ /* 0x000fe20000410000 */
[----:B0-----:R-:W-:Y:S02]  /*5f00*/  FMUL.FTZ R48, R42, R48 ;  /* 0x000000302a307220 */ /* 0x001fe40000410000 */
[----:B------:R-:W0:Y:S01]  /*5f10*/  MUFU.EX2 R36, R36 ;  /* 0x0000002400247308 */ /* 0x000e220000000800 */
[----:B------:R-:W-:Y:S01]  /*5f20*/  FMUL.FTZ R45, R43, R45 ;  /* 0x0000002d2b2d7220 */ /* 0x000fe20000410000 */
[----:B------:R-:W-:Y:S01]  /*5f30*/  FMUL.FTZ R44, R7, R44 ;  /* 0x0000002c072c7220 */ /* 0x000fe20000410000 */
[----:B------:R-:W-:Y:S01]  /*5f40*/  F2FP.BF16.F32.PACK_AB R7, R231, R237 ;  /* 0x000000ede707723e */ /* 0x000fe200000010ff */
[----:B------:R-:W-:Y:S01]  /*5f50*/  BAR.SYNC.DEFER_BLOCKING 0x9, 0x100 ;  /* 0x0244000000007b1d */ /* 0x000fe20000010000 */
[----:B------:R-:W-:Y:S01]  /*5f60*/  FMUL.FTZ R11, R11, R48 ;  /* 0x000000300b0b7220 */ /* 0x000fe20000410000 */
[----:B------:R-:W-:-:S04]  /*5f70*/  FADD.FTZ R48, R49, -R5 ;  /* 0x8000000531307221 */ /* 0x000fc80000010000 */
[----:B------:R-:W1:Y:S01]  /*5f80*/  MUFU.EX2 R27, R27 ;  /* 0x0000001b001b7308 */ /* 0x000e620000000800 */
[----:B---3--:R-:W-:Y:S01]  /*5f90*/  FMUL.FTZ R48, R41, R48 ;  /* 0x0000003029307220 */ /* 0x008fe20000410000 */
[----:B------:R-:W-:-:S06]  /*5fa0*/  FADD.FTZ R52, R52, -R5 ;  /* 0x8000000534347221 */ /* 0x000fcc0000010000 */
[----:B------:R-:W-:Y:S01]  /*5fb0*/  MUFU.EX2 R29, R29 ;  /* 0x0000001d001d7308 */ /* 0x000fe20000000800 */
[--C-:B------:R-:W-:Y:S01]  /*5fc0*/  FADD.FTZ R53, R53, -R5.reuse ;  /* 0x8000000535357221 */ /* 0x100fe20000010000 */
[----:B------:R-:W-:Y:S01]  /*5fd0*/  FFMA.FTZ R15, -R15, R15, 1 ;  /* 0x3f8000000f0f7423 */ /* 0x000fe2000001010f */
[----:B------:R-:W-:Y:S01]  /*5fe0*/  FFMA.FTZ R10, -R10, R10, 1 ;  /* 0x3f8000000a0a7423 */ /* 0x000fe2000001010a */
[--C-:B------:R-:W-:Y:S01]  /*5ff0*/  FADD.FTZ R216, R216, -R5.reuse ;  /* 0x80000005d8d87221 */ /* 0x100fe20000010000 */
[--C-:B------:R-:W-:Y:S01]  /*6000*/  FADD.FTZ R217, R217, -R5.reuse ;  /* 0x80000005d9d97221 */ /* 0x100fe20000010000 */
[----:B------:R-:W-:Y:S01]  /*6010*/  FADD.FTZ R220, R220, -R5 ;  /* 0x80000005dcdc7221 */ /* 0x000fe20000010000 */
[----:B--2---:R-:W-:Y:S01]  /*6020*/  FADD.FTZ R50, R50, -R234 ;  /* 0x800000ea32327221 */ /* 0x004fe20000010000 */
[----:B------:R-:W2:Y:S01]  /*6030*/  MUFU.EX2 R43, R34 ;  /* 0x00000022002b7308 */ /* 0x000ea20000000800 */
[----:B------:R-:W-:Y:S01]  /*6040*/  FFMA.FTZ R19, -R19, R19, 1 ;  /* 0x3f80000013137423 */ /* 0x000fe20000010113 */
[----:B------:R3:W-:Y:S01]  /*6050*/  STSM.16.M88.2 [R0+0x2c500], R6 ;  /* 0x02c5000600007844 */ /* 0x0007e20000000100 */
[----:B------:R-:W-:-:S05]  /*6060*/  FFMA.FTZ R21, -R21, R21, 1 ;  /* 0x3f80000015157423 */ /* 0x000fca0000010115 */
[----:B------:R-:W-:Y:S08]  /*6070*/  MUFU.EX2 R26, R26 ;  /* 0x0000001a001a7308 */ /* 0x000ff00000000800 */
[----:B------:R-:W-:Y:S01]  /*6080*/  MUFU.EX2 R30, R30 ;  /* 0x0000001e001e7308 */ /* 0x000fe20000000800 */
[----:B---3--:R-:W-:Y:S01]  /*6090*/  FFMA.FTZ R7, -R12, R12, 1 ;  /* 0x3f8000000c077423 */ /* 0x008fe2000001010c */
[----:B------:R-:W-:-:S06]  /*60a0*/  FADD.FTZ R6, R47, -R234 ;  /* 0x800000ea2f067221 */ /* 0x000fcc0000010000 */
[----:B------:R-:W-:Y:S01]  /*60b0*/  MUFU.EX2 R40, R40 ;  /* 0x0000002800287308 */ /* 0x000fe20000000800 */
[--C-:B------:R-:W-:Y:S01]  /*60c0*/  FADD.FTZ R222, R222, -R234.reuse ;  /* 0x800000eadede7221 */ /* 0x100fe20000010000 */
[----:B------:R-:W-:Y:S01]  /*60d0*/  F2FP.BF16.F32.PACK_AB R42, R41, R42 ;  /* 0x0000002a292a723e */ /* 0x000fe200000010ff */
[--C-:B------:R-:W-:Y:S01]  /*60e0*/  FADD.FTZ R46, R46, -R234.reuse ;  /* 0x800000ea2e2e7221 */ /* 0x100fe20000010000 */
[----:B------:R-:W-:Y:S01]  /*60f0*/  FFMA.FTZ R9, -R9, R9, 1 ;  /* 0x3f80000009097423 */ /* 0x000fe20000010109 */
[--C-:B------:R-:W-:Y:S01]  /*6100*/  FADD.FTZ R51, R51, -R234.reuse ;  /* 0x800000ea33337221 */ /* 0x100fe20000010000 */
[----:B------:R-:W-:Y:S01]  /*6110*/  FMUL.FTZ R8, R8, R45 ;  /* 0x0000002d08087220 */ /* 0x000fe20000410000 */
[--C-:B------:R-:W-:Y:S01]  /*6120*/  FADD.FTZ R54, R54, -R234.reuse ;  /* 0x800000ea36367221 */ /* 0x100fe20000010000 */
[----:B------:R3:W5:Y:S01]  /*6130*/  MUFU.EX2 R12, R33 ;  /* 0x00000021000c7308 */ /* 0x0007620000000800 */
[----:B------:R-:W-:Y:S01]  /*6140*/  FMUL.FTZ R231, R231, R6 ;  /* 0x00000006e7e77220 */ /* 0x000fe20000410000 */
[----:B------:R-:W-:Y:S01]  /*6150*/  FMUL.FTZ R6, R7, R48 ;  /* 0x0000003007067220 */ /* 0x000fe20000410000 */
[----:B------:R-:W-:Y:S01]  /*6160*/  FFMA.FTZ R7, -R16, R16, 1 ;  /* 0x3f80000010077423 */ /* 0x000fe20000010110 */
[----:B----4-:R-:W-:Y:S01]  /*6170*/  FMUL.FTZ R16, R39, R52 ;  /* 0x0000003427107220 */ /* 0x010fe20000410000 */
[----:B------:R-:W-:Y:S01]  /*6180*/  FADD.FTZ R5, R221, -R5 ;  /* 0x80000005dd057221 */ /* 0x000fe20000010000 */
[----:B0-----:R-:W-:Y:S01]  /*6190*/  FMUL.FTZ R48, R36, R53 ;  /* 0x0000003524307220 */ /* 0x001fe20000410000 */
[----:B------:R-:W-:Y:S01]  /*61a0*/  FMUL.FTZ R231, R10, R231 ;  /* 0x000000e70ae77220 */ /* 0x000fe20000410000 */
[----:B------:R-:W-:Y:S01]  /*61b0*/  FMUL.FTZ R16, R15, R16 ;  /* 0x000000100f107220 */ /* 0x000fe20000410000 */
[----:B------:R-:W-:Y:S01]  /*61c0*/  FFMA.FTZ R15, -R20, R20, 1 ;  /* 0x3f800000140f7423 */ /* 0x000fe20000010114 */
[----:B------:R-:W-:Y:S01]  /*61d0*/  FFMA.FTZ R10, -R13, R13, 1 ;  /* 0x3f8000000d0a7423 */ /* 0x000fe2000001010d */
[----:B-1----:R-:W-:Y:S01]  /*61e0*/  FMUL.FTZ R20, R27, R216 ;  /* 0x000000d81b147220 */ /* 0x002fe20000410000 */
[----:B---3--:R-:W-:Y:S01]  /*61f0*/  FFMA.FTZ R33, -R22, R22, 1 ;  /* 0x3f80000016217423 */ /* 0x008fe20000010116 */
[----:B--2---:R-:W-:Y:S01]  /*6200*/  FMUL.FTZ R13, R43, R50 ;  /* 0x000000322b0d7220 */ /* 0x004fe20000410000 */
[----:B------:R-:W-:Y:S01]  /*6210*/  FMUL.FTZ R22, R29, R220 ;  /* 0x000000dc1d167220 */ /* 0x000fe20000410000 */
[----:B------:R-:W-:Y:S01]  /*6220*/  FADD.FTZ R55, R55, -R234 ;  /* 0x800000ea37377221 */ /* 0x000fe20000010000 */
[----:B------:R-:W-:-:S02]  /*6230*/  IMAD R4, R3, 0x2000, R4 ;  /* 0x0000200003047824 */ /* 0x000fc400078e0204 */
[----:B-----5:R-:W-:Y:S01]  /*6240*/  FMUL.FTZ R34, R12, R5 ;  /* 0x000000050c227220 */ /* 0x020fe20000410000 */
[----:B------:R-:W-:Y:S01]  /*6250*/  FMUL.FTZ R7, R7, R48 ;  /* 0x0000003007077220 */ /* 0x000fe20000410000 */
[----:B------:R-:W-:Y:S01]  /*6260*/  FMUL.FTZ R20, R19, R20 ;  /* 0x0000001413147220 */ /* 0x000fe20000410000 */
[----:B------:R-:W0:Y:S01]  /*6270*/  MUFU.EX2 R48, R31 ;  /* 0x0000001f00307308 */ /* 0x000e220000000800 */
[----:B------:R-:W-:Y:S01]  /*6280*/  FMUL.FTZ R22, R21, R22 ;  /* 0x0000001615167220 */ /* 0x000fe20000410000 */
[----:B------:R-:W-:Y:S01]  /*6290*/  FMUL.FTZ R5, R33, R34 ;  /* 0x0000002221057220 */ /* 0x000fe20000410000 */
[----:B------:R-:W-:Y:S01]  /*62a0*/  FMUL.FTZ R10, R10, R13 ;  /* 0x0000000d0a0a7220 */ /* 0x000fe20000410000 */
[--C-:B------:R-:W-:Y:S01]  /*62b0*/  FADD.FTZ R218, R218, -R234.reuse ;  /* 0x800000eadada7221 */ /* 0x100fe20000010000 */
[--C-:B------:R-:W-:Y:S01]  /*62c0*/  FADD.FTZ R219, R219, -R234.reuse ;  /* 0x800000eadbdb7221 */ /* 0x100fe20000010000 */
[----:B------:R-:W-:Y:S01]  /*62d0*/  FADD.FTZ R223, R223, -R234 ;  /* 0x800000eadfdf7221 */ /* 0x000fe20000010000 */
[----:B------:R-:W-:Y:S01]  /*62e0*/  FFMA.FTZ R17, -R17, R17, 1 ;  /* 0x3f80000011117423 */ /* 0x000fe20000010111 */
[----:B------:R-:W1:Y:S01]  /*62f0*/  MUFU.EX2 R19, R38 ;  /* 0x0000002600137308 */ /* 0x000e620000000800 */
[----:B------:R-:W-:Y:S01]  /*6300*/  FFMA.FTZ R28, -R28, R28, 1 ;  /* 0x3f8000001c1c7423 */ /* 0x000fe2000001011c */
[----:B------:R-:W-:Y:S01]  /*6310*/  UMOV UR57, 0x40000040 ;  /* 0x4000004000397882 */ /* 0x000fe20000000000 */
[----:B------:R-:W-:Y:S01]  /*6320*/  UMOV UR59, 0x40 ;  /* 0x00000040003b7882 */ /* 0x000fe20000000000 */
[----:B------:R-:W-:Y:S01]  /*6330*/  UMOV UR15, 0x40 ;  /* 0x00000040000f7882 */ /* 0x000fe20000000000 */
[----:B------:R-:W-:Y:S01]  /*6340*/  UMOV UR19, 0x40 ;  /* 0x0000004000137882 */ /* 0x000fe20000000000 */
[----:B------:R-:W-:Y:S01]  /*6350*/  UMOV UR45, 0x40000040 ;  /* 0x40000040002d7882 */ /* 0x000fe20000000000 */
[----:B------:R-:W-:Y:S01]  /*6360*/  UMOV UR47, 0x40 ;  /* 0x00000040002f7882 */ /* 0x000fe20000000000 */
[----:B------:R-:W-:Y:S01]  /*6370*/  MUFU.EX2 R21, R32 ;  /* 0x0000002000157308 */ /* 0x000fe20000000800 */
[----:B------:R-:W-:Y:S01]  /*6380*/  UMOV UR55, 0x40 ;  /* 0x0000004000377882 */ /* 0x000fe20000000000 */
[----:B------:R-:W-:Y:S01]  /*6390*/  UMOV UR51, 0x40 ;  /* 0x0000004000337882 */ /* 0x000fe20000000000 */
[----:B------:R-:W-:Y:S01]  /*63a0*/  UMOV UR43, 0x40 ;  /* 0x00000040002b7882 */ /* 0x000fe20000000000 */
[----:B------:R-:W-:Y:S01]  /*63b0*/  UMOV UR25, 0x40000040 ;  /* 0x4000004000197882 */ /* 0x000fe20000000000 */
[----:B------:R-:W-:Y:S01]  /*63c0*/  UMOV UR27, 0x40 ;  /* 0x00000040001b7882 */ /* 0x000fe20000000000 */
[----:B------:R-:W-:Y:S01]  /*63d0*/  UMOV UR39, 0x40 ;  /* 0x0000004000277882 */ /* 0x000fe20000000000 */
[----:B------:R-:W-:Y:S01]  /*63e0*/  UMOV UR35, 0x40 ;  /* 0x0000004000237882 */ /* 0x000fe20000000000 */
[----:B------:R1:W2:Y:S01]  /*63f0*/  MUFU.EX2 R34, R37 ;  /* 0x0000002500227308 */ /* 0x0002a20000000800 */
[----:B------:R-:W-:Y:S01]  /*6400*/  UMOV UR31, 0x40 ;  /* 0x00000040001f7882 */ /* 0x000fe20000000000 */
[----:B------:R-:W-:Y:S01]  /*6410*/  UMOV UR23, 0x40 ;  /* 0x0000004000177882 */ /* 0x000fe20000000000 */
[----:B------:R-:W3:Y:S01]  /*6420*/  LDL R235, [R1] ;  /* 0x0000000001eb7983 */ /* 0x000ee20000100800 */
[----:B------:R-:W-:Y:S01]  /*6430*/  FMUL.FTZ R52, R26, R217 ;  /* 0x000000d91a347220 */ /* 0x000fe20000410000 */
[----:B0-----:R-:W-:Y:S01]  /*6440*/  F2FP.BF16.F32.PACK_AB R43, R48, R43 ;  /* 0x0000002b302b723e */ /* 0x001fe200000010ff */
[----:B------:R-:W-:Y:S01]  /*6450*/  FMUL.FTZ R46, R237, R46 ;  /* 0x0000002eed2e7220 */ /* 0x000fe20000410000 */
[----:B------:R-:W-:Y:S01]  /*6460*/  F2FP.BF16.F32.PACK_AB R36, R36, R39 ;  /* 0x000000272424723e */ /* 0x000fe200000010ff */
[----:B------:R-:W0:Y:S01]  /*6470*/  MUFU.EX2 R13, R35 ;  /* 0x00000023000d7308 */ /* 0x000e220000000800 */
[----:B-1----:R-:W-:Y:S01]  /*6480*/  F2FP.BF16.F32.PACK_AB R37, R30, R19 ;  /* 0x000000131e25723e */ /* 0x002fe200000010ff */
[----:B------:R-:W-:Y:S01]  /*6490*/  STSM.16.M88.2 [R0+0x2cd00], R42 ;  /* 0x02cd002a00007844 */ /* 0x000fe20000000100 */
[----:B------:R-:W-:Y:S01]  /*64a0*/  F2FP.BF16.F32.PACK_AB R26, R26, R27 ;  /* 0x0000001b1a1a723e */ /* 0x000fe200000010ff */
[----:B------:R-:W-:Y:S01]  /*64b0*/  FMUL.FTZ R46, R9, R46 ;  /* 0x0000002e092e7220 */ /* 0x000fe20000410000 */
[----:B------:R-:W-:Y:S01]  /*64c0*/  F2FP.BF16.F32.PACK_AB R12, R12, R29 ;  /* 0x0000001d0c0c723e */ /* 0x000fe200000010ff */
[----:B------:R-:W-:Y:S01]  /*64d0*/  STSM.16.M88.2 [R0+0x2d500], R36 ;  /* 0x02d5002400007844 */ /* 0x000fe20000000100 */
[----:B------:R-:W-:-:S02]  /*64e0*/  VIADD R9, R225, 0x2c500 ;  /* 0x0002c500e1097836 */ /* 0x000fc40000000000 */
[----:B------:R-:W-:Y:S01]  /*64f0*/  FMUL.FTZ R54, R19, R54 ;  /* 0x0000003613367220 */ /* 0x000fe20000410000 */
[----:B--2---:R-:W-:Y:S01]  /*6500*/  F2FP.BF16.F32.PACK_AB R27, R34, R21 ;  /* 0x00000015221b723e */ /* 0x004fe200000010ff */
[----:B------:R-:W-:Y:S01]  /*6510*/  FMUL.FTZ R55, R30, R55 ;  /* 0x000000371e377220 */ /* 0x000fe20000410000 */
[----:B------:R-:W-:Y:S01]  /*6520*/  F2FP.BF16.F32.PACK_AB R44, R8, R44 ;  /* 0x0000002c082c723e */ /* 0x000fe200000010ff */
[C---:B------:R-:W-:Y:S01]  /*6530*/  FMUL.FTZ R223, R40.reuse, R223 ;  /* 0x000000df28df7220 */ /* 0x040fe20000410000 */
[----:B------:R-:W-:Y:S01]  /*6540*/  SHF.R.U32.HI R9, RZ, 0x4, R9 ;  /* 0x00000004ff097819 */ /* 0x000fe20000011609 */
[----:B------:R-:W-:Y:S01]  /*6550*/  STSM.16.M88.2 [R0+0x2dd00], R26 ;  /* 0x02dd001a00007844 */ /* 0x000fe20000000100 */
[----:B------:R-:W-:Y:S01]  /*6560*/  SHF.R.U32.HI R8, RZ, 0x4, R4 ;  /* 0x00000004ff087819 */ /* 0x000fe20000011604 */
[----:B------:R-:W-:Y:S01]  /*6570*/  FMUL.FTZ R17, R17, R54 ;  /* 0x0000003611117220 */ /* 0x000fe20000410000 */
[----:B0-----:R-:W-:Y:S01]  /*6580*/  FMUL.FTZ R33, R13, R222 ;  /* 0x000000de0d217220 */ /* 0x001fe20000410000 */
[----:B------:R-:W-:Y:S01]  /*6590*/  F2FP.BF16.F32.PACK_AB R13, R40, R13 ;  /* 0x0000000d280d723e */ /* 0x000fe200000010ff */
[----:B------:R-:W-:Y:S01]  /*65a0*/  FMUL.FTZ R15, R15, R52 ;  /* 0x000000340f0f7220 */ /* 0x000fe20000410000 */
[----:B------:R-:W-:Y:S01]  /*65b0*/  LOP3.LUT R9, R9, 0x3fff, RZ, 0xc0, !PT ;  /* 0x00003fff09097812 */ /* 0x000fe200078ec0ff */
[----:B------:R-:W-:Y:S01]  /*65c0*/  FMUL.FTZ R223, R28, R223 ;  /* 0x000000df1cdf7220 */ /* 0x000fe20000410000 */
[----:B------:R-:W-:Y:S01]  /*65d0*/  F2FP.BF16.F32.PACK_AB R30, R6, R11 ;  /* 0x0000000b061e723e */ /* 0x000fe200000010ff */
[----:B------:R0:W-:Y:S01]  /*65e0*/  STSM.16.M88.2 [R0+0x2e500], R12 ;  /* 0x02e5000c00007844 */ /* 0x0001e20000000100 */
[----:B------:R-:W-:Y:S01]  /*65f0*/  LOP3.LUT R9, R9, 0x80000, RZ, 0xfc, !PT ;  /* 0x0008000009097812 */ /* 0x000fe200078efcff */
[----:B------:R-:W-:Y:S01]  /*6600*/  UMOV UR13, UR57 ;  /* 0x00000039000d7c82 */ /* 0x000fe20008000000 */
[----:B------:R-:W-:Y:S01]  /*6610*/  LOP3.LUT R6, R8, 0x3fff, RZ, 0xc0, !PT ;  /* 0x00003fff08067812 */ /* 0x000fe200078ec0ff */
[----:B------:R1:W-:Y:S06]  /*6620*/  MEMBAR.ALL.CTA ;  /* 0x0000000000007992 */ /* 0x0003ec0000008000 */
[----:B-1----:R-:W1:Y:S01]  /*6630*/  FENCE.VIEW.ASYNC.S ;  /* 0x00000000000073c6 */ /* 0x002e620000000000 */
[----:B------:R-:W-:Y:S01]  /*6640*/  F2FP.BF16.F32.PACK_AB R45, R231, R46 ;  /* 0x0000002ee72d723e */ /* 0x000fe200000010ff */
[----:B------:R-:W-:Y:S01]  /*6650*/  VIADD R31, R9, 0x80 ;  /* 0x00000080091f7836 */ /* 0x000fe20000000000 */
[----:B------:R-:W-:Y:S01]  /*6660*/  F2FP.BF16.F32.PACK_AB R16, R7, R16 ;  /* 0x000000100710723e */ /* 0x000fe200000010ff */
[----:B------:R-:W-:Y:S01]  /*6670*/  VIADD R32, R9, 0x100 ;  /* 0x0000010009207836 */ /* 0x000fe20000000000 */
[----:B------:R-:W-:Y:S01]  /*6680*/  R2UR UR56, R6 ;  /* 0x00000000063872ca */ /* 0x000fe200000e0000 */
[----:B------:R-:W-:Y:S01]  /*6690*/  UMOV UR11, UR15 ;  /* 0x0000000f000b7c82 */ /* 0x000fe20008000000 */
[----:B------:R-:W-:Y:S01]  /*66a0*/  R2UR UR4, R31 ;  /* 0x000000001f0472ca */ /* 0x000fe200000e0000 */
[----:B------:R-:W-:Y:S01]  /*66b0*/  FFMA.FTZ R31, -R14, R14, 1 ;  /* 0x3f8000000e1f7423 */ /* 0x000fe2000001010e */
[----:B------:R-:W-:Y:S01]  /*66c0*/  FFMA.FTZ R14, -R18, R18, 1 ;  /* 0x3f800000120e7423 */ /* 0x000fe20000010112 */
[----:B------:R-:W-:Y:S01]  /*66d0*/  FMUL.FTZ R18, R48, R51 ;  /* 0x0000003330127220 */ /* 0x000fe20000410000 */
[----:B------:R-:W-:Y:S01]  /*66e0*/  R2UR UR5, R32 ;  /* 0x00000000200572ca */ /* 0x000fe200000e0000 */
[----:B------:R-:W-:-:S02]  /*66f0*/  VIADD R32, R9, 0x180 ;  /* 0x0000018009207836 */ /* 0x000fc40000000000 */
[----:B------:R-:W-:Y:S01]  /*6700*/  FMUL.FTZ R14, R14, R55 ;  /* 0x000000370e0e7220 */ /* 0x000fe20000410000 */
[----:B------:R-:W-:Y:S01]  /*6710*/  FMUL.FTZ R31, R31, R18 ;  /* 0x000000121f1f7220 */ /* 0x000fe20000410000 */
[----:B------:R-:W-:Y:S01]  /*6720*/  FFMA.FTZ R18, -R23, R23, 1 ;  /* 0x3f80000017127423 */ /* 0x000fe20000010117 */
[----:B------:R-:W-:Y:S01]  /*6730*/  FFMA.FTZ R23, -R24, R24, 1 ;  /* 0x3f80000018177423 */ /* 0x000fe20000010118 */
[----:B------:R-:W-:Y:S01]  /*6740*/  R2UR UR6, R32 ;  /* 0x00000000200672ca */ /* 0x000fe200000e0000 */
[----:B------:R-:W-:Y:S01]  /*6750*/  FFMA.FTZ R24, -R25, R25, 1 ;  /* 0x3f80000019187423 */ /* 0x000fe20000010119 */
[----:B------:R-:W-:Y:S01]  /*6760*/  FMUL.FTZ R25, R21, R218 ;  /* 0x000000da15197220 */ /* 0x000fe20000410000 */
[----:B------:R-:W-:Y:S01]  /*6770*/  FMUL.FTZ R32, R34, R219 ;  /* 0x000000db22207220 */ /* 0x000fe20000410000 */
[----:B------:R-:W-:Y:S01]  /*6780*/  F2FP.BF16.F32.PACK_AB R31, R31, R10 ;  /* 0x0000000a1f1f723e */ /* 0x000fe200000010ff */
[----:B------:R-:W-:Y:S01]  /*6790*/  FMUL.FTZ R24, R24, R33 ;  /* 0x0000002118187220 */ /* 0x000fe20000410000 */
[----:B------:R-:W-:Y:S01]  /*67a0*/  FMUL.FTZ R18, R18, R25 ;  /* 0x0000001912127220 */ /* 0x000fe20000410000 */
[----:B-1----:R-:W-:Y:S01]  /*67b0*/  BAR.SYNC.DEFER_BLOCKING 0x9, 0x100 ;  /* 0x0244000000007b1d */ /* 0x002fe20000010000 */
[----:B------:R-:W-:Y:S01]  /*67c0*/  FMUL.FTZ R23, R23, R32 ;  /* 0x0000002017177220 */ /* 0x000fe20000410000 */
[----:B------:R-:W-:Y:S01]  /*67d0*/  F2FP.BF16.F32.PACK_AB R17, R14, R17 ;  /* 0x000000110e11723e */ /* 0x000fe200000010ff */
[----:B------:R-:W-:Y:S01]  /*67e0*/  VIADD R7, R9, 0x10 ;  /* 0x0000001009077836 */ /* 0x000fe20000000000 */
[----:B------:R-:W-:Y:S01]  /*67f0*/  F2FP.BF16.F32.PACK_AB R20, R15, R20 ;  /* 0x000000140f14723e */ /* 0x000fe200000010ff */
[C---:B------:R-:W-:Y:S01]  /*6800*/  VIADD R8, R6.reuse, 0x180 ;  /* 0x0000018006087836 */ /* 0x040fe20000000000 */
[----:B------:R-:W-:Y:S01]  /*6810*/  R2UR UR58, R9 ;  /* 0x00000000093a72ca */ /* 0x000fe200000e0000 */
[----:B------:R-:W-:Y:S01]  /*6820*/  UMOV UR12, UR56 ;  /* 0x00000038000c7c82 */ /* 0x000fe20008000000 */
[----:B------:R-:W-:Y:S01]  /*6830*/  F2FP.BF16.F32.PACK_AB R21, R23, R18 ;  /* 0x000000121715723e */ /* 0x000fe200000010ff */
[----:B------:R-:W-:Y:S01]  /*6840*/  UMOV UR14, UR4 ;  /* 0x00000004000e7c82 */ /* 0x000fe20008000000 */
[----:B------:R-:W-:Y:S01]  /*6850*/  F2FP.BF16.F32.PACK_AB R22, R5, R22 ;  /* 0x000000160516723e */ /* 0x000fe200000010ff */
[----:B------:R-:W-:Y:S01]  /*6860*/  VIADD R5, R9, 0x200 ;  /* 0x0000020009057836 */ /* 0x000fe20000000000 */
[----:B------:R-:W-:Y:S01]  /*6870*/  F2FP.BF16.F32.PACK_AB R23, R223, R24 ;  /* 0x00000018df17723e */ /* 0x000fe200000010ff */
[----:B------:R-:W-:Y:S01]  /*6880*/  UMOV UR10, UR14 ;  /* 0x0000000e000a7c82 */ /* 0x000fe20008000000 */
[----:B------:R-:W-:Y:S01]  /*6890*/  UMOV UR16, UR56 ;  /* 0x0000003800107c82 */ /* 0x000fe20008000000 */
[----:B------:R-:W-:Y:S01]  /*68a0*/  UMOV UR17, UR57 ;  /* 0x0000003900117c82 */ /* 0x000fe20008000000 */
[----:B------:R-:W-:Y:S01]  /*68b0*/  R2UR UR7, R5 ;  /* 0x00000000050772ca */ /* 0x000fe200000e0000 */
[----:B------:R-:W-:Y:S01]  /*68c0*/  UMOV UR18, UR6 ;  /* 0x0000000600127c82 */ /* 0x000fe20008000000 */
[----:B------:R-:W-:Y:S01]  /*68d0*/  UMOV UR9, UR19 ;  /* 0x0000001300097c82 */ /* 0x000fe20008000000 */
[----:B------:R-:W-:Y:S01]  /*68e0*/  UMOV UR8, UR18 ;  /* 0x0000001200087c82 */ /* 0x000fe20008000000 */
[C---:B------:R-:W-:Y:S01]  /*68f0*/  VIADD R5, R6.reuse, 0x80 ;  /* 0x0000008006057836 */ /* 0x040fe20000000000 */
[----:B------:R-:W-:Y:S01]  /*6900*/  R2UR UR46, R7 ;  /* 0x00000000072e72ca */ /* 0x000fe200000e0000 */
[----:B------:R-:W-:Y:S01]  /*6910*/  VIADD R7, R9, 0x110 ;  /* 0x0000011009077836 */ /* 0x000fe20000000000 */
[----:B------:R-:W-:Y:S01]  /*6920*/  MOV R11, UR59 ;  /* 0x0000003b000b7c02 */ /* 0x000fe20008000f00 */
[----:B------:R-:W-:Y:S01]  /*6930*/  STSM.16.M88.2 [R0+0x2ed00], R44 ;  /* 0x02ed002c00007844 */ /* 0x000fe20000000100 */
[----:B------:R-:W-:Y:S01]  /*6940*/  R2UR UR44, R5 ;  /* 0x00000000052c72ca */ /* 0x000fe200000e0000 */
[----:B------:R-:W-:Y:S01]  /*6950*/  VIADD R5, R9, 0x90 ;  /* 0x0000009009057836 */ /* 0x000fe20000000000 */
[----:B------:R-:W-:Y:S01]  /*6960*/  R2UR UR54, R7 ;  /* 0x00000000073672ca */ /* 0x000fe200000e0000 */
[----:B------:R-:W-:Y:S01]  /*6970*/  STSM.16.M88.2 [R0+0x2f500], R30 ;  /* 0x02f5001e00007844 */ /* 0x000fe20000000100 */
[----:B------:R-:W-:Y:S01]  /*6980*/  MOV R10, UR58 ;  /* 0x0000003a000a7c02 */ /* 0x000fe20008000f00 */
[----:B------:R-:W-:Y:S01]  /*6990*/  UMOV UR53, UR45 ;  /* 0x0000002d00357c82 */ /* 0x000fe20008000000 */
[----:B------:R-:W-:Y:S01]  /*69a0*/  R2UR UR4, R5 ;  /* 0x00000000050472ca */ /* 0x000fe200000e0000 */
[----:B------:R1:W-:Y:S01]  /*69b0*/  STSM.16.M88.2 [R0+0x2fd00], R16 ;  /* 0x02fd001000007844 */ /* 0x0003e20000000100 */
[C---:B------:R-:W-:Y:S01]  /*69c0*/  VIADD R5, R9.reuse, 0x190 ;  /* 0x0000019009057836 */ /* 0x040fe20000000000 */
[----:B------:R-:W-:Y:S01]  /*69d0*/  UMOV UR49, UR45 ;  /* 0x0000002d00317c82 */ /* 0x000fe20008000000 */
[----:B------:R-:W-:Y:S01]  /*69e0*/  UMOV UR41, UR45 ;  /* 0x0000002d00297c82 */ /* 0x000fe20008000000 */
[----:B------:R2:W-:Y:S01]  /*69f0*/  STSM.16.M88.2 [R0+0x30500], R20 ;  /* 0x0305001400007844 */ /* 0x0005e20000000100 */
[----:B------:R-:W-:Y:S01]  /*6a00*/  VIADD R7, R9, 0x20 ;  /* 0x0000002009077836 */ /* 0x000fe20000000000 */
[----:B------:R-:W-:Y:S01]  /*6a10*/  R2UR UR50, R5 ;  /* 0x00000000053272ca */ /* 0x000fe200000e0000 */
[----:B------:R-:W-:Y:S01]  /*6a20*/  VIADD R5, R9, 0x210 ;  /* 0x0000021009057836 */ /* 0x000fe20000000000 */
[----:B------:R4:W-:Y:S01]  /*6a30*/  STSM.16.M88.2 [R0+0x30d00], R22 ;  /* 0x030d001600007844 */ /* 0x0009e20000000100 */
[----:B------:R-:W-:Y:S01]  /*6a40*/  WARPGROUP.ARRIVE ;  /* 0x00000000000079c5 */ /* 0x000fe20000000000 */
[----:B------:R-:W-:Y:S01]  /*6a50*/  UMOV UR52, UR44 ;  /* 0x0000002c00347c82 */ /* 0x000fe20008000000 */
[----:B------:R-:W-:Y:S01]  /*6a60*/  UMOV UR48, UR44 ;  /* 0x0000002c00307c82 */ /* 0x000fe20008000000 */
[----:B------:R-:W-:Y:S01]  /*6a70*/  R2UR UR42, R5 ;  /* 0x00000000052a72ca */ /* 0x000fe200000e0000 */
[----:B------:R-:W-:Y:S01]  /*6a80*/  UMOV UR40, UR44 ;  /* 0x0000002c00287c82 */ /* 0x000fe20008000000 */
[----:B------:R-:W-:Y:S01]  /*6a90*/  VIADD R5, R6, 0x100 ;  /* 0x0000010006057836 */ /* 0x000fe20000000000 */
[----:B------:R-:W-:Y:S01]  /*6aa0*/  HGMMA.64x16x16.F32.BF16 R136, gdesc[UR56].tnspA.tnspB, R136 ;  /* 0x60200000388879f0 */ /* 0x000fe20008701888 */
[----:B------:R-:W-:Y:S01]  /*6ab0*/  R2UR UR26, R7 ;  /* 0x00000000071a72ca */ /* 0x000fe200000e0000 */
[----:B------:R-:W-:Y:S01]  /*6ac0*/  VIADD R7, R9, 0x120 ;  /* 0x0000012009077836 */ /* 0x000fe20000000000 */
[----:B------:R-:W-:Y:S01]  /*6ad0*/  UMOV UR37, UR25 ;  /* 0x0000001900257c82 */ /* 0x000fe20008000000 */
[----:B------:R-:W-:Y:S01]  /*6ae0*/  HGMMA.64x16x16.F32.BF16 R152, gdesc[UR12].tnspA.tnspB, R152 ;  /* 0x602000000c9879f0 */ /* 0x000fe20008701898 */
[----:B------:R-:W-:Y:S01]  /*6af0*/  UMOV UR12, UR56 ;  /* 0x00000038000c7c82 */ /* 0x000fe20008000000 */
[----:B------:R-:W-:Y:S01]  /*6b00*/  UMOV UR13, UR57 ;  /* 0x00000039000d7c82 */ /* 0x000fe20008000000 */
[----:B------:R-:W-:Y:S01]  /*6b10*/  UMOV UR14, UR5 ;  /* 0x00000005000e7c82 */ /* 0x000fe20008000000 */
[----:B------:R-:W-:Y:S01]  /*6b20*/  UMOV UR15, 0x40 ;  /* 0x00000040000f7882 */ /* 0x000fe20000000000 */
[----:B------:R-:W-:Y:S01]  /*6b30*/  R2UR UR24, R5 ;  /* 0x00000000051872ca */ /* 0x000fe200000e0000 */
[----:B------:R-:W-:Y:S01]  /*6b40*/  HGMMA.64x16x16.F32.BF16 R168, gdesc[UR12].tnspA.tnspB, R168 ;  /* 0x602000000ca879f0 */ /* 0x000fe200087018a8 */
[----:B------:R-:W-:Y:S01]  /*6b50*/  VIADD R5, R9, 0xa0 ;  /* 0x000000a009057836 */ /* 0x000fe20000000000 */
[----:B------:R-:W-:Y:S01]  /*6b60*/  R2UR UR34, R7 ;  /* 0x00000000072272ca */ /* 0x000fe200000e0000 */
        /* <DEDUP_REMOVED lines=13> */
[----:B------:R-:W-:Y:S01]  /*6c40*/  R2UR UR38, R5 ;  /* 0x00000000052672ca */ /* 0x000fe200000e0000 */
[----:B------:R-:W-:Y:S01]  /*6c50*/  VIADD R5, R9, 0x1a0 ;  /* 0x000001a009057836 */ /* 0x000fe20000000000 */
[----:B------:R-:W-:Y:S01]  /*6c60*/  UMOV UR36, UR24 ;  /* 0x0000001800247c82 */ /* 0x000fe20008000000 */
[----:B------:R-:W-:Y:S01]  /*6c70*/  UMOV UR32, UR24 ;  /* 0x0000001800207c82 */ /* 0x000fe20008000000 */
[----:B------:R-:W-:Y:S01]  /*6c80*/  UMOV UR28, UR24 ;  /* 0x00000018001c7c82 */ /* 0x000fe20008000000 */
[----:B------:R-:W-:Y:S01]  /*6c90*/  UMOV UR29, UR25 ;  /* 0x00000019001d7c82 */ /* 0x000fe20008000000 */
[----:B------:R-:W-:Y:S01]  /*6ca0*/  R2UR UR30, R5 ;  /* 0x00000000051e72ca */ /* 0x000fe200000e0000 */
[----:B------:R-:W-:Y:S01]  /*6cb0*/  VIADD R5, R9, 0x220 ;  /* 0x0000022009057836 */ /* 0x000fe20000000000 */
[----:B------:R-:W-:Y:S01]  /*6cc0*/  UMOV UR20, UR24 ;  /* 0x0000001800147c82 */ /* 0x000fe20008000000 */
[----:B------:R-:W-:Y:S01]  /*6cd0*/  UMOV UR21, UR25 ;  /* 0x0000001900157c82 */ /* 0x000fe20008000000 */
[----:B------:R-:W-:Y:S01]  /*6ce0*/  VIADD R7, R225, 0x2ed00 ;  /* 0x0002ed00e1077836 */ /* 0x000fe20000000000 */
[----:B------:R-:W-:Y:S01]  /*6cf0*/  UMOV UR56, UR18 ;  /* 0x0000001200387c82 */ /* 0x000fe20008000000 */
[----:B------:R-:W-:Y:S01]  /*6d00*/  R2UR UR22, R5 ;  /* 0x00000000051672ca */ /* 0x000fe200000e0000 */
[----:B------:R-:W-:Y:S01]  /*6d10*/  IMAD R5, R3, 0x2800, R225 ;  /* 0x0000280003057824 */ /* 0x000fe200078e02e1 */
[----:B------:R-:W-:Y:S01]  /*6d20*/  UMOV UR12, UR14 ;  /* 0x0000000e000c7c82 */ /* 0x000fe20008000000 */
[C---:B0-----:R-:W-:Y:S01]  /*6d30*/  VIADD R13, R9.reuse, 0x30 ;  /* 0x00000030090d7836 */ /* 0x041fe20000000000 */
[----:B------:R-:W-:Y:S01]  /*6d40*/  SHF.R.U32.HI R7, RZ, 0x4, R7 ;  /* 0x00000004ff077819 */ /* 0x000fe20000011607 */
[----:B------:R-:W-:Y:S01]  /*6d50*/  VIADD R25, R9, 0xb0 ;  /* 0x000000b009197836 */ /* 0x000fe20000000000 */
[----:B------:R-:W-:Y:S01]  /*6d60*/  SHF.R.U32.HI R5, RZ, 0x4, R5 ;  /* 0x00000004ff057819 */ /* 0x000fe20000011605 */
[----:B------:R-:W-:Y:S01]  /*6d70*/  UMOV UR57, UR19 ;  /* 0x0000001300397c82 */ /* 0x000fe20008000000 */
[----:B------:R-:W-:Y:S01]  /*6d80*/  MOV R12, UR56 ;  /* 0x00000038000c7c02 */ /* 0x000fe20008000f00 */
[----:B------:R-:W-:Y:S01]  /*6d90*/  UMOV UR56, UR12 ;  /* 0x0000000c00387c82 */ /* 0x000fe20008000000 */
[----:B------:R-:W-:Y:S01]  /*6da0*/  R2UR UR6, R25 ;  /* 0x00000000190672ca */ /* 0x000fe200000e0000 */
[----:B------:R-:W-:Y:S01]  /*6db0*/  VIADD R25, R9, 0x130 ;  /* 0x0000013009197836 */ /* 0x000fe20000000000 */
[----:B------:R-:W-:Y:S01]  /*6dc0*/  MOV R15, UR58 ;  /* 0x0000003a000f7c02 */ /* 0x000fe20008000f00 */
[----:B------:R-:W-:Y:S01]  /*6dd0*/  UMOV UR58, UR10 ;  /* 0x0000000a003a7c82 */ /* 0x000fe20008000000 */
[----:B------:R-:W-:Y:S01]  /*6de0*/  HGMMA.64x16x16.F32.BF16 R136, gdesc[UR44].tnspA.tnspB, R136 ;  /* 0x602000002c8879f0 */ /* 0x000fe20008701888 */
[----:B------:R-:W-:Y:S01]  /*6df0*/  UMOV UR13, UR15 ;  /* 0x0000000f000d7c82 */ /* 0x000fe20008000000 */
[----:B------:R-:W-:Y:S01]  /*6e00*/  R2UR UR10, R25 ;  /* 0x00000000190a72ca */ /* 0x000fe200000e0000 */
[----:B------:R-:W-:Y:S01]  /*6e10*/  UMOV UR7, 0x40 ;  /* 0x0000004000077882 */ /* 0x000fe20000000000 */
[----:B------:R-:W-:Y:S01]  /*6e20*/  HGMMA.64x16x16.F32.BF16 R152, gdesc[UR16].tnspA.tnspB, R152 ;  /* 0x60200000109879f0 */ /* 0x000fe20008701898 */
[----:B------:R-:W-:Y:S01]  /*6e30*/  R2UR UR16, R8 ;  /* 0x00000000081072ca */ /* 0x000fe200000e0000 */
[----:B------:R-:W-:Y:S01]  /*6e40*/  UMOV UR17, 0x40000040 ;  /* 0x4000004000117882 */ /* 0x000fe20000000000 */
[----:B------:R-:W-:Y:S01]  /*6e50*/  R2UR UR18, R13 ;  /* 0x000000000d1272ca */ /* 0x000fe200000e0000 */
[----:B------:R-:W-:Y:S01]  /*6e60*/  UMOV UR19, 0x40 ;  /* 0x0000004000137882 */ /* 0x000fe20000000000 */
[----:B------:R-:W-:Y:S01]  /*6e70*/  LOP3.LUT R8, R7, 0x3fff, RZ, 0xc0, !PT ;  /* 0x00003fff07087812 */ /* 0x000fe200078ec0ff */
[----:B------:R-:W-:Y:S01]  /*6e80*/  HGMMA.64x16x16.F32.BF16 R168, gdesc[UR52].tnspA.tnspB, R168 ;  /* 0x6020000034a879f0 */ /* 0x000fe200087018a8 */
[----:B------:R-:W-:Y:S01]  /*6e90*/  VIADD R7, R9, 0x1b0 ;  /* 0x000001b009077836 */ /* 0x000fe20000000000 */
[----:B------:R-:W-:Y:S01]  /*6ea0*/  LOP3.LUT R13, R5, 0x3fff, RZ, 0xc0, !PT ;  /* 0x00003fff050d7812 */ /* 0x000fe200078ec0ff */
[----:B------:R-:W-:Y:S01]  /*6eb0*/  VIADD R9, R9, 0x230 ;  /* 0x0000023009097836 */ /* 0x000fe20000000000 */
[----:B------:R-:W-:Y:S01]  /*6ec0*/  HGMMA.64x16x16.F32.BF16 R184, gdesc[UR48].tnspA.tnspB, R184 ;  /* 0x6020000030b879f0 */ /* 0x000fe200087018b8 */
[----:B-1----:R-:W-:Y:S01]  /*6ed0*/  MOV R16, UR59 ;  /* 0x0000003b00107c02 */ /* 0x002fe20008000f00 */
[----:B------:R-:W-:Y:S01]  /*6ee0*/  UMOV UR59, UR11 ;  /* 0x0000000b003b7c82 */ /* 0x000fe20008000000 */
[----:B------:R-:W-:Y:S01]  /*6ef0*/  R2UR UR12, R13 ;  /* 0x000000000d0c72ca */ /* 0x000fe200000e0000 */
[----:B------:R-:W-:Y:S01]  /*6f00*/  UMOV UR52, UR8 ;  /* 0x0000000800347c82 */ /* 0x000fe20008000000 */
[----:B------:R-:W-:Y:S01]  /*6f10*/  R2UR UR14, R7 ;  /* 0x00000000070e72ca */ /* 0x000fe200000e0000 */
[----:B------:R-:W-:Y:S01]  /*6f20*/  HGMMA.64x16x16.F32.BF16 R200, gdesc[UR40].tnspA.tnspB, R200 ;  /* 0x6020000028c879f0 */ /* 0x000fe200087018c8 */
[----:B------:R-:W-:Y:S01]  /*6f30*/  MOV R14, UR57 ;  /* 0x00000039000e7c02 */ /* 0x000fe20008000f00 */
[----:B------:R-:W-:Y:S01]  /*6f40*/  UMOV UR53, UR9 ;  /* 0x0000000900357c82 */ /* 0x000fe20008000000 */
[----:B------:R-:W-:Y:S01]  /*6f50*/  MOV R17, UR56 ;  /* 0x0000003800117c02 */ /* 0x000fe20008000f00 */
[----:B------:R-:W-:Y:S01]  /*6f60*/  UMOV UR4, UR16 ;  /* 0x0000001000047c82 */ /* 0x000fe20008000000 */
[----:B------:R-:W-:Y:S01]  /*6f70*/  UMOV UR5, UR17 ;  /* 0x0000001100057c82 */ /* 0x000fe20008000000 */
[----:B------:R-:W-:Y:S01]  /*6f80*/  UMOV UR57, UR13 ;  /* 0x0000000d00397c82 */ /* 0x000fe20008000000 */
[----:B------:R-:W-:Y:S01]  /*6f90*/  UMOV UR8, UR16 ;  /* 0x0000001000087c82 */ /* 0x000fe20008000000 */
[----:B------:R-:W-:Y:S01]  /*6fa0*/  UMOV UR9, UR17 ;  /* 0x0000001100097c82 */ /* 0x000fe20008000000 */
[----:B------:R-:W-:Y:S01]  /*6fb0*/  UMOV UR11, 0x40 ;  /* 0x00000040000b7882 */ /* 0x000fe20000000000 */
[----:B------:R-:W-:Y:S01]  /*6fc0*/  UMOV UR56, UR12 ;  /* 0x0000000c00387c82 */ /* 0x000fe20008000000 */
[----:B--2---:R-:W-:Y:S01]  /*6fd0*/  MOV R21, UR55 ;  /* 0x0000003700157c02 */ /* 0x004fe20008000f00 */
[----:B------:R-:W-:Y:S01]  /*6fe0*/  UMOV UR12, UR16 ;  /* 0x00000010000c7c82 */ /* 0x000fe20008000000 */
[----:B----4-:R-:W-:Y:S01]  /*6ff0*/  MOV R22, UR54 ;  /* 0x0000003600167c02 */ /* 0x010fe20008000f00 */
[----:B------:R-:W-:Y:S01]  /*7000*/  UMOV UR13, UR17 ;  /* 0x00000011000d7c82 */ /* 0x000fe20008000000 */
[----:B------:R-:W-:Y:S01]  /*7010*/  MOV R23, UR53 ;  /* 0x0000003500177c02 */ /* 0x000fe20008000f00 */
[----:B------:R-:W-:Y:S01]  /*7020*/  UMOV UR15, 0x40 ;  /* 0x00000040000f7882 */ /* 0x000fe20000000000 */
[----:B------:R-:W-:Y:S01]  /*7030*/  MOV R24, UR52 ;  /* 0x0000003400187c02 */ /* 0x000fe20008000f00 */
[----:B------:R-:W-:Y:S01]  /*7040*/  UMOV UR52, UR16 ;  /* 0x0000001000347c82 */ /* 0x000fe20008000000 */
[----:B------:R-:W-:Y:S01]  /*7050*/  UMOV UR53, UR17 ;  /* 0x0000001100357c82 */ /* 0x000fe20008000000 */
[----:B------:R-:W-:Y:S01]  /*7060*/  UMOV UR55, 0x40 ;  /* 0x0000004000377882 */ /* 0x000fe20000000000 */
[----:B------:R-:W-:Y:S01]  /*7070*/  LOP3.LUT R5, R8, 0x400000, RZ, 0xfc, !PT ;  /* 0x0040000008057812 */ /* 0x000fe200078efcff */
[----:B------:R-:W-:Y:S01]  /*7080*/  VIADD R7, R13, 0x80 ;  /* 0x000000800d077836 */ /* 0x000fe20000000000 */
[----:B------:R-:W-:Y:S01]  /*7090*/  MOV R19, UR59 ;  /* 0x0000003b00137c02 */ /* 0x000fe20008000f00 */
[----:B------:R-:W-:Y:S01]  /*70a0*/  UMOV UR59, 0x8 ;  /* 0x00000008003b7882 */ /* 0x000fe20000000000 */
[----:B------:R-:W-:Y:S01]  /*70b0*/  MOV R20, UR58 ;  /* 0x0000003a00147c02 */ /* 0x000fe20008000f00 */
[----:B------:R-:W-:Y:S01]  /*70c0*/  IMAD.U32 R223, RZ, RZ, UR59 ;  /* 0x0000003bffdf7e24 */ /* 0x000fe2000f8e00ff */
[----:B------:R-:W-:Y:S01]  /*70d0*/  MOV R18, UR57 ;  /* 0x0000003900127c02 */ /* 0x000fe20008000f00 */
[----:B------:R-:W-:Y:S01]  /*70e0*/  UMOV UR57, 0x40000040 ;  /* 0x4000004000397882 */ /* 0x000fe20000000000 */
[----:B------:R-:W-:Y:S01]  /*70f0*/  VIADD R4, R4, 0xffff0000 ;  /* 0xffff000004047836 */ /* 0x000fe20000000000 */
[----:B------:R-:W-:Y:S01]  /*7100*/  LOP3.LUT R8, R8, 0x80000, RZ, 0xfc, !PT ;  /* 0x0008000008087812 */ /* 0x000fe200078efcff */
[----:B------:R-:W-:Y:S01]  /*7110*/  HGMMA.64x16x16.F32.BF16 R136, gdesc[UR24].tnspA.tnspB, R136 ;  /* 0x60200000188879f0 */ /* 0x000fe20008701888 */
[----:B------:R-:W-:-:S02]  /*7120*/  UMOV UR25, 0x40000040 ;  /* 0x4000004000197882 */ /* 0x000fc40000000000 */
[----:B------:R-:W-:Y:S01]  /*7130*/  SHF.R.U32.HI R4, RZ, 0x4, R4 ;  /* 0x00000004ff047819 */ /* 0x000fe20000011604 */
[----:B------:R-:W-:Y:S04]  /*7140*/  HGMMA.64x16x16.F32.BF16 R152, gdesc[UR36].tnspA.tnspB, R152 ;  /* 0x60200000249879f0 */ /* 0x000fe80008701898 */
[----:B------:R-:W-:Y:S01]  /*7150*/  HGMMA.64x16x16.F32.BF16 R168, gdesc[UR32].tnspA.tnspB, R168 ;  /* 0x6020000020a879f0 */ /* 0x000fe200087018a8 */
[----:B------:R-:W-:-:S03]  /*7160*/  UMOV UR33, UR25 ;  /* 0x0000001900217c82 */ /* 0x000fc60008000000 */
[----:B------:R-:W-:Y:S01]  /*7170*/  HGMMA.64x16x16.F32.BF16 R184, gdesc[UR28].tnspA.tnspB, R184 ;  /* 0x602000001cb879f0 */ /* 0x000fe200087018b8 */
[----:B------:R-:W-:-:S03]  /*7180*/  UMOV UR29, UR25 ;  /* 0x00000019001d7c82 */ /* 0x000fc60008000000 */
[----:B------:R-:W-:Y:S01]  /*7190*/  HGMMA.64x16x16.F32.BF16 R200, gdesc[UR20].tnspA.tnspB, R200 ;  /* 0x6020000014c879f0 */ /* 0x000fe200087018c8 */
[----:B------:R-:W-:Y:S01]  /*71a0*/  R2UR UR20, R9 ;  /* 0x00000000091472ca */ /* 0x000fe200000e0000 */
[C---:B------:R-:W-:Y:S01]  /*71b0*/  VIADD R9, R5.reuse, 0x80 ;  /* 0x0000008005097836 */ /* 0x040fe20000000000 */
[----:B------:R-:W-:-:S11]  /*71c0*/  R2UR UR21, R5 ;  /* 0x00000000051572ca */ /* 0x000fd600000e0000 */
[----:B------:R-:W-:Y:S02]  /*71d0*/  UMOV UR54, UR20 ;  /* 0x0000001400367c82 */ /* 0x000fe40008000000 */
[----:B------:R-:W-:Y:S01]  /*71e0*/  UMOV UR58, UR21 ;  /* 0x00000015003a7c82 */ /* 0x000fe20008000000 */
[----:B------:R-:W-:Y:S01]  /*71f0*/  UMOV UR21, UR25 ;  /* 0x0000001900157c82 */ /* 0x000fe20008000000 */
[----:B------:R-:W-:Y:S01]  /*7200*/  IMAD.U32 R222, RZ, RZ, UR58 ;  /* 0x0000003affde7e24 */ /* 0x000fe2000f8e00ff */
[----:B------:R-:W-:Y:S01]  /*7210*/  HGMMA.64x16x16.F32.BF16 R136, gdesc[UR16].tnspA.tnspB, R136 ;  /* 0x60200000108879f0 */ /* 0x000fe20008701888 */
[----:B------:R-:W-:-:S03]  /*7220*/  UMOV UR17, 0x40000040 ;  /* 0x4000004000117882 */ /* 0x000fc60000000000 */
[----:B------:R-:W-:Y:S01]  /*7230*/  HGMMA.64x16x16.F32.BF16 R152, gdesc[UR4].tnspA.tnspB, R152 ;  /* 0x60200000049879f0 */ /* 0x000fe20008701898 */
[----:B------:R-:W-:Y:S01]  /*7240*/  R2UR UR4, R7 ;  /* 0x00000000070472ca */ /* 0x000fe200000e0000 */
[----:B------:R-:W-:Y:S01]  /*7250*/  VIADD R7, R13, 0x100 ;  /* 0x000001000d077836 */ /* 0x000fe20000000000 */
[----:B------:R-:W-:Y:S01]  /*7260*/  R2UR UR5, R9 ;  /* 0x00000000090572ca */ /* 0x000fe200000e0000 */
[----:B------:R-:W-:Y:S01]  /*7270*/  VIADD R9, R5, 0x100 ;  /* 0x0000010005097836 */ /* 0x000fe20000000000 */
[----:B------:R-:W-:Y:S01]  /*7280*/  HGMMA.64x16x16.F32.BF16 R168, gdesc[UR8].tnspA.tnspB, R168 ;  /* 0x6020000008a879f0 */ /* 0x000fe200087018a8 */
[----:B------:R-:W-:Y:S01]  /*7290*/  UMOV UR8, UR54 ;  /* 0x0000003600087c82 */ /* 0x000fe20008000000 */
[----:B------:R-:W-:Y:S02]  /*72a0*/  UMOV UR9, UR55 ;  /* 0x0000003700097c82 */ /* 0x000fe40008000000 */
[----:B------:R-:W-:Y:S01]  /*72b0*/  HGMMA.64x16x16.F32.BF16 R184, gdesc[UR12].tnspA.tnspB, R184 ;  /* 0x602000000cb879f0 */ /* 0x000fe200087018b8 */
[----:B------:R-:W-:-:S03]  /*72c0*/  UMOV UR13, UR17 ;  /* 0x00000011000d7c82 */ /* 0x000fc60008000000 */
[----:B------:R-:W-:Y:S01]  /*72d0*/  HGMMA.64x16x16.F32.BF16 R200, gdesc[UR52].tnspA.tnspB, R200, gsb0 ;  /* 0x6020000034c879f0 */ /* 0x000fe200080018c8 */
[----:B------:R0:W-:Y:S06]  /*72e0*/  MEMBAR.ALL.CTA ;  /* 0x0000000000007992 */ /* 0x0001ec0000008000 */
[----:B0-----:R-:W0:Y:S01]  /*72f0*/  FENCE.VIEW.ASYNC.S ;  /* 0x00000000000073c6 */ /* 0x001e220000000000 */
[----:B------:R-:W-:Y:S02]  /*7300*/  R2UR UR52, R24 ;  /* 0x00000000183472ca */ /* 0x000fe400000e0000 */
[----:B------:R-:W-:-:S02]  /*7310*/  R2UR UR53, R23 ;  /* 0x00000000173572ca */ /* 0x000fc400000e0000 */
[----:B------:R-:W-:Y:S02]  /*7320*/  R2UR UR54, R22 ;  /* 0x00000000163672ca */ /* 0x000fe400000e0000 */
[----:B------:R-:W-:-:S07]  /*7330*/  R2UR UR55, R21 ;  /* 0x00000000153772ca */ /* 0x000fce00000e0000 */
[----:B------:R-:W-:Y:S02]  /*7340*/  UMOV UR44, UR52 ;  /* 0x00000034002c7c82 */ /* 0x000fe40008000000 */
[----:B------:R-:W-:Y:S01]  /*7350*/  UMOV UR45, UR53 ;  /* 0x00000035002d7c82 */ /* 0x000fe20008000000 */
[----:B0-----:R-:W-:Y:S06]  /*7360*/  BAR.SYNC.DEFER_BLOCKING 0x9, 0x100 ;  /* 0x0244000000007b1d */ /* 0x001fec0000010000 */
[----:B------:R-:W-:-:S06]  /*7370*/  WARPGROUP.ARRIVE ;  /* 0x00000000000079c5 */ /* 0x000fcc0000000000 */
[----:B------:R-:W-:Y:S01]  /*7380*/  HGMMA.64x64x16.F32.BF16 R24, gdesc[UR56].tnspA, RZ, !UPT ;  /* 0x20e00000381879f0 */ /* 0x000fe2000c7018ff */
[----:B------:R-:W-:Y:S01]  /*7390*/  UMOV UR56, UR4 ;  /* 0x0000000400387c82 */ /* 0x000fe20008000000 */
[----:B------:R-:W-:Y:S01]  /*73a0*/  UMOV UR57, 0x40000040 ;  /* 0x4000004000397882 */ /* 0x000fe20000000000 */
[----:B------:R-:W-:Y:S01]  /*73b0*/  UMOV UR58, UR5 ;  /* 0x00000005003a7c82 */ /* 0x000fe20008000000 */
[----:B------:R-:W-:Y:S01]  /*73c0*/  UMOV UR59, 0x8 ;  /* 0x00000008003b7882 */ /* 0x000fe20000000000 */
[----:B------:R-:W-:Y:S01]  /*73d0*/  IMAD.U32 R220, RZ, RZ, UR58 ;  /* 0x0000003affdc7e24 */ /* 0x000fe2000f8e00ff */
[----:B------:R-:W-:Y:S01]  /*73e0*/  R2UR UR4, R7 ;  /* 0x00000000070472ca */ /* 0x000fe200000e0000 */
[----:B------:R-:W-:Y:S01]  /*73f0*/  IMAD.U32 R221, RZ, RZ, UR59 ;  /* 0x0000003bffdd7e24 */ /* 0x000fe2000f8e00ff */
[----:B------:R-:W-:Y:S01]  /*7400*/  R2UR UR5, R9 ;  /* 0x00000000090572ca */ /* 0x000fe200000e0000 */
[----:B------:R-:W-:Y:S02]  /*7410*/  VIADD R7, R13, 0x180 ;  /* 0x000001800d077836 */ /* 0x000fe40000000000 */
[----:B------:R-:W-:-:S02]  /*7420*/  VIADD R9, R5, 0x180 ;  /* 0x0000018005097836 */ /* 0x000fc40000000000 */
[----:B------:R-:W-:Y:S01]  /*7430*/  VIADD R5, R5, 0x200 ;  /* 0x0000020005057836 */ /* 0x000fe20000000000 */
[----:B------:R-:W-:Y:S01]  /*7440*/  HGMMA.64x64x16.F32.BF16 R24, gdesc[UR56].tnspA, R24 ;  /* 0x20e00000381879f0 */ /* 0x000fe20008701818 */
[----:B------:R-:W-:Y:S02]  /*7450*/  R2UR UR59, R19 ;  /* 0x00000000133b72ca */ /* 0x000fe400000e0000 */
[----:B------:R-:W-:Y:S02]  /*7460*/  R2UR UR58, R20 ;  /* 0x00000000143a72ca */ /* 0x000fe400000e0000 */
[----:B------:R-:W-:Y:S02]  /*7470*/  R2UR UR57, R18 ;  /* 0x00000000123972ca */ /* 0x000fe400000e0000 */
[----:B------:R-:W-:-:S07]  /*7480*/  R2UR UR56, R17 ;  /* 0x00000000113872ca */ /* 0x000fce00000e0000 */
        /* <DEDUP_REMOVED lines=9> */
[----:B------:R-:W-:Y:S01]  /*7520*/  R2UR UR4, R7 ;  /* 0x00000000070472ca */ /* 0x000fe200000e0000 */
[----:B------:R-:W-:Y:S01]  /*7530*/  IMAD.U32 R219, RZ, RZ, UR59 ;  /* 0x0000003bffdb7e24 */ /* 0x000fe2000f8e00ff */
[----:B------:R-:W-:Y:S01]  /*7540*/  R2UR UR5, R9 ;  /* 0x00000000090572ca */ /* 0x000fe200000e0000 */
[----:B------:R-:W-:-:S02]  /*7550*/  VIADD R7, R13, 0x200 ;  /* 0x000002000d077836 */ /* 0x000fc40000000000 */
[----:B------:R-:W-:Y:S01]  /*7560*/  VIADD R9, R8, 0x210 ;  /* 0x0000021008097836 */ /* 0x000fe20000000000 */
[----:B------:R-:W-:Y:S01]  /*7570*/  HGMMA.64x64x16.F32.BF16 R24, gdesc[UR56].tnspA, R24 ;  /* 0x20e00000381879f0 */ /* 0x000fe20008701818 */
[----:B------:R-:W-:-:S06]  /*7580*/  R2UR UR59, R16 ;  /* 0x00000000103b72ca */ /* 0x000fcc00000e0000 */
[----:B------:R-:W-:Y:S01]  /*7590*/  UMOV UR56, UR4 ;  /* 0x0000000400387c82 */ /* 0x000fe20008000000 */
[----:B------:R-:W-:Y:S01]  /*75a0*/  R2UR UR58, R15 ;  /* 0x000000000f3a72ca */ /* 0x000fe200000e0000 */
[----:B------:R-:W-:Y:S01]  /*75b0*/  UMOV UR57, 0x40000040 ;  /* 0x4000004000397882 */ /* 0x000fe20000000000 */
[----:B------:R-:W-:Y:S01]  /*75c0*/  R2UR UR4, R5 ;  /* 0x00000000050472ca */ /* 0x000fe200000e0000 */
[----:B------:R-:W-:-:S03]  /*75d0*/  VIADD R5, R6, 0x400 ;  /* 0x0000040006057836 */ /* 0x000fc60000000000 */
[----:B------:R-:W-:Y:S01]  /*75e0*/  UMOV UR49, UR59 ;  /* 0x0000003b00317c82 */ /* 0x000fe20008000000 */
[----:B------:R-:W-:-:S06]  /*75f0*/  UMOV UR59, 0x8 ;  /* 0x00000008003b7882 */ /* 0x000fcc0000000000 */
[----:B------:R-:W-:Y:S01]  /*7600*/  UMOV UR48, UR58 ;  /* 0x0000003a00307c82 */ /* 0x000fe20008000000 */
[----:B------:R-:W-:Y:S01]  /*7610*/  UMOV UR58, UR5 ;  /* 0x00000005003a7c82 */ /* 0x000fe20008000000 */
[----:B------:R-:W-:Y:S01]  /*7620*/  R2UR UR5, R7 ;  /* 0x00000000070572ca */ /* 0x000fe200000e0000 */
[----:B------:R-:W-:Y:S02]  /*7630*/  IMAD.U32 R216, RZ, RZ, UR58 ;  /* 0x0000003affd87e24 */ /* 0x000fe4000f8e00ff */
[----:B------:R-:W-:Y:S01]  /*7640*/  IMAD.U32 R217, RZ, RZ, UR59 ;  /* 0x0000003bffd97e24 */ /* 0x000fe2000f8e00ff */
[----:B------:R-:W-:Y:S01]  /*7650*/  HGMMA.64x64x16.F32.BF16 R24, gdesc[UR56].tnspA, R24 ;  /* 0x20e00000381879f0 */ /* 0x000fe20008701818 */
[----:B------:R-:W-:Y:S01]  /*7660*/  R2UR UR57, R14 ;  /* 0x000000000e3972ca */ /* 0x000fe200000e0000 */
[----:B------:R-:W-:Y:S01]  /*7670*/  UMOV UR58, UR4 ;  /* 0x00000004003a7c82 */ /* 0x000fe20008000000 */
[----:B------:R-:W-:Y:S01]  /*7680*/  R2UR UR56, R12 ;  /* 0x000000000c3872ca */ /* 0x000fe200000e0000 */
[----:B------:R-:W-:Y:S01]  /*7690*/  UMOV UR59, 0x8 ;  /* 0x00000008003b7882 */ /* 0x000fe20000000000 */
[----:B------:R-:W-:-:S02]  /*76a0*/  IMAD.U32 R22, RZ, RZ, UR58 ;  /* 0x0000003aff167e24 */ /* 0x000fc4000f8e00ff */
[----:B------:R-:W-:-:S07]  /*76b0*/  IMAD.U32 R23, RZ, RZ, UR59 ;  /* 0x0000003bff177e24 */ /* 0x000fce000f8e00ff */
[----:B------:R-:W-:Y:S01]  /*76c0*/  UMOV UR53, UR57 ;  /* 0x0000003900357c82 */ /* 0x000fe20008000000 */
[----:B------:R-:W-:Y:S01]  /*76d0*/  UMOV UR57, 0x40000040 ;  /* 0x4000004000397882 */ /* 0x000fe20000000000 */
[----:B------:R-:W-:Y:S01]  /*76e0*/  UMOV UR52, UR56 ;  /* 0x0000003800347c82 */ /* 0x000fe20008000000 */
[----:B------:R-:W-:Y:S01]  /*76f0*/  UMOV UR56, UR5 ;  /* 0x0000000500387c82 */ /* 0x000fe20008000000 */
[----:B------:R-:W-:Y:S01]  /*7700*/  UMOV UR5, UR17 ;  /* 0x0000001100057c82 */ /* 0x000fe20008000000 */
        /* <DEDUP_REMOVED lines=13> */
[----:B------:R-:W-:Y:S02]  /*77e0*/  UMOV UR59, UR41 ;  /* 0x00000029003b7c82 */ /* 0x000fe40008000000 */
[----:B------:R-:W-:Y:S01]  /*77f0*/  HGMMA.64x16x16.F32.BF16 R176, gdesc[UR56].tnspA.tnspB, R176 ;  /* 0x6020000038b079f0 */ /* 0x000fe200087018b0 */
[----:B------:R-:W-:Y:S01]  /*7800*/  UMOV UR58, UR44 ;  /* 0x0000002c003a7c82 */ /* 0x000fe20008000000 */
[----:B------:R-:W-:Y:S01]  /*7810*/  UMOV UR59, UR45 ;  /* 0x0000002d003b7c82 */ /* 0x000fe20008000000 */
[----:B------:R-:W-:Y:S01]  /*7820*/  R2UR UR44, R5 ;  /* 0x00000000052c72ca */ /* 0x000fe200000e0000 */
[----:B------:R-:W-:Y:S01]  /*7830*/  HGMMA.64x16x16.F32.BF16 R192, gdesc[UR56].tnspA.tnspB, R192 ;  /* 0x6020000038c079f0 */ /* 0x000fe200087018c0 */
[----:B------:R-:W-:Y:S01]  /*7840*/  UMOV UR58, UR48 ;  /* 0x00000030003a7c82 */ /* 0x000fe20008000000 */
[----:B------:R-:W-:Y:S01]  /*7850*/  UMOV UR59, UR49 ;  /* 0x00000031003b7c82 */ /* 0x000fe20008000000 */
[----:B------:R-:W-:Y:S01]  /*7860*/  UMOV UR45, 0x40000040 ;  /* 0x40000040002d7882 */ /* 0x000fe20000000000 */
[----:B------:R-:W-:Y:S01]  /*7870*/  HGMMA.64x16x16.F32.BF16 R208, gdesc[UR56].tnspA.tnspB, R208 ;  /* 0x6020000038d079f0 */ /* 0x000fe200087018d0 */
[----:B------:R-:W-:Y:S01]  /*7880*/  UMOV UR49, UR45 ;  /* 0x0000002d00317c82 */ /* 0x000fe20008000000 */
[----:B------:R-:W-:Y:S01]  /*7890*/  UMOV UR41, UR45 ;  /* 0x0000002d00297c82 */ /* 0x000fe20008000000 */
[C---:B------:R-:W-:Y:S01]  /*78a0*/  VIADD R5, R6.reuse, 0x500 ;  /* 0x0000050006057836 */ /* 0x040fe20000000000 */
[----:B------:R-:W-:Y:S01]  /*78b0*/  UMOV UR58, UR8 ;  /* 0x00000008003a7c82 */ /* 0x000fe20008000000 */
[----:B------:R-:W-:Y:S01]  /*78c0*/  VIADD R6, R6, 0x580 ;  /* 0x0000058006067836 */ /* 0x000fe20000000000 */
[----:B------:R-:W-:Y:S01]  /*78d0*/  UMOV UR59, UR9 ;  /* 0x00000009003b7c82 */ /* 0x000fe20008000000 */
[----:B------:R-:W-:Y:S01]  /*78e0*/  UMOV UR9, UR17 ;  /* 0x0000001100097c82 */ /* 0x000fe20008000000 */
[----:B------:R-:W-:Y:S01]  /*78f0*/  UMOV UR48, UR44 ;  /* 0x0000002c00307c82 */ /* 0x000fe20008000000 */
[----:B------:R-:W-:Y:S01]  /*7900*/  UMOV UR40, UR44 ;  /* 0x0000002c00287c82 */ /* 0x000fe20008000000 */
[----:B------:R-:W-:-:S02]  /*7910*/  R2UR UR24, R5 ;  /* 0x00000000051872ca */ /* 0x000fc400000e0000 */
[----:B------:R-:W-:Y:S01]  /*7920*/  R2UR UR16, R6 ;  /* 0x00000000061072ca */ /* 0x000fe200000e0000 */
[----:B------:R-:W-:Y:S01]  /*7930*/  VIADD R6, R8, 0x100 ;  /* 0x0000010008067836 */ /* 0x000fe20000000000 */
[----:B------:R-:W-:Y:S01]  /*7940*/  LOP3.LUT R5, R4, 0x3fff, RZ, 0xc0, !PT ;  /* 0x00003fff04057812 */ /* 0x000fe200078ec0ff */
[----:B------:R-:W-:-:S04]  /*7950*/  VIADD R4, R8, 0x80 ;  /* 0x0000008008047836 */ /* 0x000fc80000000000 */
[----:B------:R-:W-:Y:S02]  /*7960*/  IMAD R12, R2, 0x800, R5 ;  /* 0x00000800020c7824 */ /* 0x000fe400078e0205 */
[----:B------:R-:W-:Y:S02]  /*7970*/  VIADD R5, R8, 0x10 ;  /* 0x0000001008057836 */ /* 0x000fe40000000000 */
        /* <DEDUP_REMOVED lines=8> */
[----:B------:R-:W-:Y:S01]  /*7a00*/  HGMMA.64x16x16.F32.BF16 R144, gdesc[UR44].tnspA.tnspB, R144 ;  /* 0x602000002c9079f0 */ /* 0x000fe20008701890 */
[----:B------:R-:W-:Y:S01]  /*7a10*/  UMOV UR46, UR52 ;  /* 0x00000034002e7c82 */ /* 0x000fe20008000000 */
[----:B------:R-:W-:Y:S01]  /*7a20*/  UMOV UR47, UR53 ;  /* 0x00000035002f7c82 */ /* 0x000fe20008000000 */
[----:B------:R-:W-:Y:S01]  /*7a30*/  UMOV UR52, UR44 ;  /* 0x0000002c00347c82 */ /* 0x000fe20008000000 */
[----:B------:R-:W-:Y:S01]  /*7a40*/  UMOV UR53, UR45 ;  /* 0x0000002d00357c82 */ /* 0x000fe20008000000 */
[----:B------:R-:W-:Y:S01]  /*7a50*/  HGMMA.64x16x16.F32.BF16 R160, gdesc[UR44].tnspA.tnspB, R160 ;  /* 0x602000002ca079f0 */ /* 0x000fe200087018a0 */
[----:B------:R-:W-:Y:S01]  /*7a60*/  R2UR UR46, R5 ;  /* 0x00000000052e72ca */ /* 0x000fe200000e0000 */
[C---:B------:R-:W-:Y:S01]  /*7a70*/  VIADD R5, R8.reuse, 0x90 ;  /* 0x0000009008057836 */ /* 0x040fe20000000000 */
[----:B------:R-:W-:Y:S01]  /*7a80*/  UMOV UR47, 0x40 ;  /* 0x00000040002f7882 */ /* 0x000fe20000000000 */
[----:B------:R-:W-:Y:S01]  /*7a90*/  HGMMA.64x16x16.F32.BF16 R176, gdesc[UR52].tnspA.tnspB, R176 ;  /* 0x6020000034b079f0 */ /* 0x000fe200087018b0 */
[----:B------:R-:W-:Y:S01]  /*7aa0*/  R2UR UR54, R8 ;  /* 0x00000000083672ca */ /* 0x000fe200000e0000 */
[----:B------:R-:W-:Y:S01]  /*7ab0*/  UMOV UR55, 0x40 ;  /* 0x0000004000377882 */ /* 0x000fe20000000000 */
[----:B------:R-:W-:Y:S01]  /*7ac0*/  R2UR UR52, R12 ;  /* 0x000000000c3472ca */ /* 0x000fe200000e0000 */
[----:B------:R-:W-:Y:S01]  /*7ad0*/  HGMMA.64x16x16.F32.BF16 R192, gdesc[UR48].tnspA.tnspB, R192 ;  /* 0x6020000030c079f0 */ /* 0x000fe200087018c0 */
[----:B------:R-:W-:Y:S01]  /*7ae0*/  UMOV UR53, 0x40000040 ;  /* 0x4000004000357882 */ /* 0x000fe20000000000 */
[----:B------:R-:W-:Y:S01]  /*7af0*/  UMOV UR45, 0x40000040 ;  /* 0x40000040002d7882 */ /* 0x000fe20000000000 */
[----:B------:R-:W-:Y:S01]  /*7b00*/  R2UR UR50, R9 ;  /* 0x00000000093272ca */ /* 0x000fe200000e0000 */
[----:B------:R-:W-:Y:S01]  /*7b10*/  HGMMA.64x16x16.F32.BF16 R208, gdesc[UR40].tnspA.tnspB, R208 ;  /* 0x6020000028d079f0 */ /* 0x000fe200087018d0 */
[----:B------:R-:W-:Y:S01]  /*7b20*/  UMOV UR49, UR45 ;  /* 0x0000002d00317c82 */ /* 0x000fe20008000000 */
[----:B------:R-:W-:Y:S01]  /*7b30*/  UMOV UR51, 0x40 ;  /* 0x0000004000337882 */ /* 0x000fe20000000000 */
[C---:B------:R-:W-:Y:S01]  /*7b40*/  VIADD R9, R8.reuse, 0x20 ;  /* 0x0000002008097836 */ /* 0x040fe20000000000 */
[----:B------:R-:W-:Y:S01]  /*7b50*/  UMOV UR43, 0x40 ;  /* 0x00000040002b7882 */ /* 0x000fe20000000000 */
[----:B------:R-:W-:Y:S03]  /*7b60*/  HGMMA.64x16x16.F32.BF16 R144, gdesc[UR24].tnspA.tnspB, R144 ;  /* 0x60200000189079f0 */ /* 0x000fe60008701890 */
[----:B------:R-:W-:Y:S01]  /*7b70*/  R2UR UR26, R9 ;  /* 0x00000000091a72ca */ /* 0x000fe200000e0000 */
[C---:B------:R-:W-:Y:S01]  /*7b80*/  VIADD R9, R8.reuse, 0xa0 ;  /* 0x000000a008097836 */ /* 0x040fe20000000000 */
[----:B------:R-:W-:Y:S01]  /*7b90*/  R2UR UR24, R231 ;  /* 0x00000000e71872ca */ /* 0x000fe200000e0000 */
[----:B------:R-:W-:Y:S01]  /*7ba0*/  UMOV UR27, 0x40 ;  /* 0x00000040001b7882 */ /* 0x000fe20000000000 */
[----:B------:R-:W-:Y:S01]  /*7bb0*/  HGMMA.64x16x16.F32.BF16 R160, gdesc[UR36].tnspA.tnspB, R160 ;  /* 0x6020000024a079f0 */ /* 0x000fe200087018a0 */
[----:B------:R-:W-:Y:S01]  /*7bc0*/  UMOV UR25, 0x40000040 ;  /* 0x4000004000197882 */ /* 0x000fe20000000000 */
[----:B------:R-:W-:Y:S01]  /*7bd0*/  R2UR UR42, R9 ;  /* 0x00000000092a72ca */ /* 0x000fe200000e0000 */
[C---:B------:R-:W-:Y:S01]  /*7be0*/  VIADD R9, R8.reuse, 0x1a0 ;  /* 0x000001a008097836 */ /* 0x040fe20000000000 */
[----:B------:R-:W-:Y:S01]  /*7bf0*/  HGMMA.64x16x16.F32.BF16 R176, gdesc[UR32].tnspA.tnspB, R176 ;  /* 0x6020000020b079f0 */ /* 0x000fe200087018b0 */
[C---:B------:R-:W-:Y:S01]  /*7c00*/  VIADD R231, R8.reuse, 0x120 ;  /* 0x0000012008e77836 */ /* 0x040fe20000000000 */
[----:B------:R-:W-:Y:S01]  /*7c10*/  UMOV UR41, UR25 ;  /* 0x0000001900297c82 */ /* 0x000fe20008000000 */
[----:B------:R-:W-:Y:S01]  /*7c20*/  UMOV UR37, UR25 ;  /* 0x0000001900257c82 */ /* 0x000fe20008000000 */
[----:B------:R-:W-:Y:S01]  /*7c30*/  HGMMA.64x16x16.F32.BF16 R192, gdesc[UR28].tnspA.tnspB, R192 ;  /* 0x602000001cc079f0 */ /* 0x000fe200087018c0 */
[----:B------:R-:W-:Y:S01]  /*7c40*/  R2UR UR34, R9 ;  /* 0x00000000092272ca */ /* 0x000fe200000e0000 */
[----:B------:R-:W-:Y:S01]  /*7c50*/  VIADD R9, R8, 0x220 ;  /* 0x0000022008097836 */ /* 0x000fe20000000000 */
[----:B------:R-:W-:Y:S01]  /*7c60*/  R2UR UR38, R231 ;  /* 0x00000000e72672ca */ /* 0x000fe200000e0000 */
[----:B------:R-:W-:Y:S01]  /*7c70*/  HGMMA.64x16x16.F32.BF16 R208, gdesc[UR20].tnspA.tnspB, R208 ;  /* 0x6020000014d079f0 */ /* 0x000fe200087018d0 */
[----:B------:R-:W-:Y:S01]  /*7c80*/  R2UR UR21, R4 ;  /* 0x00000000041572ca */ /* 0x000fe200000e0000 */
[----:B------:R-:W-:Y:S01]  /*7c90*/  VIADD R4, R8, 0x180 ;  /* 0x0000018008047836 */ /* 0x000fe20000000000 */
[----:B------:R-:W-:Y:S01]  /*7ca0*/  R2UR UR20, R6 ;  /* 0x00000000061472ca */ /* 0x000fe200000e0000 */
[----:B------:R-:W-:Y:S01]  /*7cb0*/  UMOV UR40, UR24 ;  /* 0x0000001800287c82 */ /* 0x000fe20008000000 */
[----:B------:R-:W-:Y:S01]  /*7cc0*/  R2UR UR30, R9 ;  /* 0x00000000091e72ca */ /* 0x000fe200000e0000 */
        /* <DEDUP_REMOVED lines=9> */
[----:B------:R-:W-:Y:S01]  /*7d60*/  UMOV UR23, 0x40 ;  /* 0x0000004000177882 */ /* 0x000fe20000000000 */
[----:B------:R-:W-:Y:S01]  /*7d70*/  VIADD R231, R12, 0x180 ;  /* 0x000001800ce77836 */ /* 0x000fe20000000000 */
[----:B------:R-:W-:Y:S01]  /*7d80*/  HGMMA.64x16x16.F32.BF16 R144, gdesc[UR16].tnspA.tnspB, R144 ;  /* 0x60200000109079f0 */ /* 0x000fe20008701890 */
[----:B------:R-:W-:Y:S01]  /*7d90*/  UMOV UR18, UR58 ;  /* 0x0000003a00127c82 */ /* 0x000fe20008000000 */
[----:B------:R-:W-:-:S02]  /*7da0*/  UMOV UR19, UR59 ;  /* 0x0000003b00137c82 */ /* 0x000fc40008000000 */
[----:B------:R-:W-:Y:S01]  /*7db0*/  HGMMA.64x16x16.F32.BF16 R160, gdesc[UR4].tnspA.tnspB, R160 ;  /* 0x6020000004a079f0 */ /* 0x000fe200087018a0 */
[----:B------:R-:W-:Y:S01]  /*7dc0*/  R2UR UR4, R4 ;  /* 0x00000000040472ca */ /* 0x000fe200000e0000 */
[----:B------:R-:W-:Y:S01]  /*7dd0*/  VIADD R4, R8, 0x200 ;  /* 0x0000020008047836 */ /* 0x000fe20000000000 */
[----:B------:R-:W-:Y:S01]  /*7de0*/  UMOV UR7, 0x40 ;  /* 0x0000004000077882 */ /* 0x000fe20000000000 */
[----:B------:R-:W-:Y:S01]  /*7df0*/  HGMMA.64x16x16.F32.BF16 R176, gdesc[UR8].tnspA.tnspB, R176 ;  /* 0x6020000008b079f0 */ /* 0x000fe200087018b0 */
[----:B------:R-:W-:Y:S01]  /*7e00*/  UMOV UR8, UR52 ;  /* 0x0000003400087c82 */ /* 0x000fe20008000000 */
[----:B------:R-:W-:Y:S01]  /*7e10*/  UMOV UR9, UR53 ;  /* 0x0000003500097c82 */ /* 0x000fe20008000000 */
[----:B------:R-:W-:Y:S01]  /*7e20*/  UMOV UR10, UR21 ;  /* 0x00000015000a7c82 */ /* 0x000fe20008000000 */
[----:B------:R-:W-:Y:S01]  /*7e30*/  HGMMA.64x16x16.F32.BF16 R192, gdesc[UR12].tnspA.tnspB, R192 ;  /* 0x602000000cc079f0 */ /* 0x000fe200087018c0 */
[----:B------:R-:W-:Y:S01]  /*7e40*/  UMOV UR11, 0x40 ;  /* 0x00000040000b7882 */ /* 0x000fe20000000000 */
[----:B------:R-:W-:Y:S01]  /*7e50*/  IMAD.U32 R20, RZ, RZ, UR10 ;  /* 0x0000000aff147e24 */ /* 0x000fe2000f8e00ff */
[----:B------:R-:W-:Y:S01]  /*7e60*/  UMOV UR15, 0x40 ;  /* 0x00000040000f7882 */ /* 0x000fe20000000000 */
[----:B------:R-:W-:Y:S01]  /*7e70*/  HGMMA.64x16x16.F32.BF16 R208, gdesc[UR16].tnspA.tnspB, R208, gsb0 ;  /* 0x6020000010d079f0 */ /* 0x000fe200080018d0 */
[----:B------:R-:W-:Y:S01]  /*7e80*/  IMAD.U32 R21, RZ, RZ, UR11 ;  /* 0x0000000bff157e24 */ /* 0x000fe2000f8e00ff */
[----:B------:R-:W-:Y:S01]  /*7e90*/  UMOV UR19, 0x40 ;  /* 0x0000004000137882 */ /* 0x000fe20000000000 */
[----:B------:R-:W-:-:S02]  /*7ea0*/  WARPGROUP.DEPBAR.LE gsb0, 0x1 ;  /* 0x00008000000079c5 */ /* 0x000fc40000010100 */
[----:B------:R-:W-:-:S06]  /*7eb0*/  WARPGROUP.ARRIVE ;  /* 0x00000000000079c5 */ /* 0x000fcc0000000000 */
[----:B------:R-:W-:Y:S04]  /*7ec0*/  HGMMA.64x16x16.F32.BF16 R56, gdesc[UR52].tnspA.tnspB, R56 ;  /* 0x60200000343879f0 */ /* 0x000fe80008701838 */
[----:B------:R-:W-:Y:S01]  /*7ed0*/  HGMMA.64x16x16.F32.BF16 R64, gdesc[UR8].tnspA.tnspB, R64 ;  /* 0x60200000084079f0 */ /* 0x000fe20008701840 */
[----:B------:R-:W-:Y:S01]  /*7ee0*/  UMOV UR8, UR52 ;  /* 0x0000003400087c82 */ /* 0x000fe20008000000 */
[----:B------:R-:W-:Y:S01]  /*7ef0*/  UMOV UR9, UR53 ;  /* 0x0000003500097c82 */ /* 0x000fe20008000000 */
[----:B------:R-:W-:Y:S01]  /*7f00*/  UMOV UR10, UR20 ;  /* 0x00000014000a7c82 */ /* 0x000fe20008000000 */
[----:B------:R-:W-:Y:S01]  /*7f10*/  UMOV UR11, 0x40 ;  /* 0x00000040000b7882 */ /* 0x000fe20000000000 */
[----:B------:R-:W-:Y:S01]  /*7f20*/  IMAD.U32 R18, RZ, RZ, UR10 ;  /* 0x0000000aff127e24 */ /* 0x000fe2000f8e00ff */
[----:B------:R-:W-:Y:S01]  /*7f30*/  HGMMA.64x16x16.F32.BF16 R72, gdesc[UR8].tnspA.tnspB, R72 ;  /* 0x60200000084879f0 */ /* 0x000fe20008701848 */
[----:B------:R-:W-:Y:S01]  /*7f40*/  UMOV UR10, UR4 ;  /* 0x00000004000a7c82 */ /* 0x000fe20008000000 */
[----:B------:R-:W-:Y:S01]  /*7f50*/  R2UR UR4, R4 ;  /* 0x00000000040472ca */ /* 0x000fe200000e0000 */
[----:B------:R-:W-:Y:S01]  /*7f60*/  IMAD.U32 R19, RZ, RZ, UR11 ;  /* 0x0000000bff137e24 */ /* 0x000fe2000f8e00ff */
        /* <DEDUP_REMOVED lines=8> */
[----:B------:R-:W-:Y:S01]  /*7ff0*/  UMOV UR11, 0x40 ;  /* 0x00000040000b7882 */ /* 0x000fe20000000000 */
[----:B------:R-:W-:Y:S01]  /*8000*/  VIADD R4, R12, 0x80 ;  /* 0x000000800c047836 */ /* 0x000fe20000000000 */
[----:B------:R-:W-:Y:S01]  /*8010*/  ULDC.64 UR52, c[0x0][0x208] ;  /* 0x0000820000347ab9 */ /* 0x000fe20000000a00 */
[----:B------:R-:W-:Y:S01]  /*8020*/  UMOV UR10, UR4 ;  /* 0x00000004000a7c82 */ /* 0x000fe20008000000 */
[----:B------:R-:W-:Y:S01]  /*8030*/  R2UR UR4, R5 ;  /* 0x00000000050472ca */ /* 0x000fe200000e0000 */
[----:B------:R-:W-:Y:S01]  /*8040*/  HGMMA.64x16x16.F32.BF16 R88, gdesc[UR8].tnspA.tnspB, R88 ;  /* 0x60200000085879f0 */ /* 0x000fe20008701858 */
[----:B------:R-:W-:Y:S01]  /*8050*/  R2UR UR44, R4 ;  /* 0x00000000042c72ca */ /* 0x000fe200000e0000 */
[C---:B------:R-:W-:Y:S01]  /*8060*/  VIADD R4, R8.reuse, 0x110 ;  /* 0x0000011008047836 */ /* 0x040fe20000000000 */
[----:B------:R-:W-:Y:S01]  /*8070*/  UMOV UR9, UR45 ;  /* 0x0000002d00097c82 */ /* 0x000fe20008000000 */
[----:B------:R-:W-:-:S02]  /*8080*/  VIADD R5, R8, 0x190 ;  /* 0x0000019008057836 */ /* 0x000fc40000000000 */
[----:B------:R-:W-:Y:S01]  /*8090*/  IMAD.U32 R14, RZ, RZ, UR10 ;  /* 0x0000000aff0e7e24 */ /* 0x000fe2000f8e00ff */
[----:B------:R-:W-:Y:S01]  /*80a0*/  R2UR UR5, R4 ;  /* 0x00000000040572ca */ /* 0x000fe200000e0000 */
[----:B------:R-:W-:Y:S01]  /*80b0*/  IMAD.U32 R15, RZ, RZ, UR11 ;  /* 0x0000000bff0f7e24 */ /* 0x000fe2000f8e00ff */
[----:B------:R-:W-:Y:S01]  /*80c0*/  R2UR UR6, R5 ;  /* 0x00000000050672ca */ /* 0x000fe200000e0000 */
[----:B------:R-:W-:Y:S02]  /*80d0*/  UMOV UR11, 0x40 ;  /* 0x00000040000b7882 */ /* 0x000fe40000000000 */
[----:B------:R-:W-:Y:S01]  /*80e0*/  UMOV UR10, UR4 ;  /* 0x00000004000a7c82 */ /* 0x000fe20008000000 */
[----:B------:R-:W-:Y:S01]  /*80f0*/  IMAD.U32 R11, RZ, RZ, UR11 ;  /* 0x0000000bff0b7e24 */ /* 0x000fe2000f8e00ff */
[----:B------:R-:W-:Y:S01]  /*8100*/  UMOV UR8, UR44 ;  /* 0x0000002c00087c82 */ /* 0x000fe20008000000 */
[----:B------:R-:W-:Y:S01]  /*8110*/  IMAD.U32 R10, RZ, RZ, UR10 ;  /* 0x0000000aff0a7e24 */ /* 0x000fe2000f8e00ff */
[----:B------:R-:W-:Y:S01]  /*8120*/  UMOV UR48, UR44 ;  /* 0x0000002c00307c82 */ /* 0x000fe20008000000 */
[----:B------:R-:W-:Y:S01]  /*8130*/  R2UR UR4, R231 ;  /* 0x00000000e70472ca */ /* 0x000fe200000e0000 */
[----:B------:R-:W-:-:S05]  /*8140*/  VIADD R231, R8, 0x130 ;  /* 0x0000013008e77836 */ /* 0x000fca0000000000 */
[----:B------:R-:W-:Y:S01]  /*8150*/  R2UR UR18, R231 ;  /* 0x00000000e71272ca */ /* 0x000fe200000e0000 */
        /* <DEDUP_REMOVED lines=14> */
[C---:B------:R-:W-:Y:S01]  /*8240*/  VIADD R9, R8.reuse, 0xb0 ;  /* 0x000000b008097836 */ /* 0x040fe20000000000 */
[----:B------:R-:W-:Y:S01]  /*8250*/  HGMMA.64x16x16.F32.BF16 R80, gdesc[UR8].tnspA.tnspB, R80 ;  /* 0x60200000085079f0 */ /* 0x000fe20008701850 */
[----:B------:R-:W-:Y:S01]  /*8260*/  UMOV UR5, 0x40000040 ;  /* 0x4000004000057882 */ /* 0x000fe20000000000 */
[----:B------:R-:W-:Y:S01]  /*8270*/  UMOV UR20, UR4 ;  /* 0x0000000400147c82 */ /* 0x000fe20008000000 */
[----:B------:R-:W-:Y:S01]  /*8280*/  UMOV UR16, UR4 ;  /* 0x0000000400107c82 */ /* 0x000fe20008000000 */
[----:B------:R-:W-:Y:S01]  /*8290*/  UMOV UR12, UR4 ;  /* 0x00000004000c7c82 */ /* 0x000fe20008000000 */
[----:B------:R-:W-:Y:S01]  /*82a0*/  UMOV UR8, UR4 ;  /* 0x0000000400087c82 */ /* 0x000fe20008000000 */
[----:B------:R-:W-:Y:S01]  /*82b0*/  R2UR UR22, R9 ;  /* 0x00000000091672ca */ /* 0x000fe200000e0000 */
[C---:B------:R-:W-:Y:S01]  /*82c0*/  VIADD R9, R8.reuse, 0x1b0 ;  /* 0x000001b008097836 */ /* 0x040fe20000000000 */
[----:B------:R-:W-:Y:S01]  /*82d0*/  UMOV UR21, UR5 ;  /* 0x0000000500157c82 */ /* 0x000fe20008000000 */
[----:B------:R-:W-:Y:S01]  /*82e0*/  HGMMA.64x16x16.F32.BF16 R88, gdesc[UR48].tnspA.tnspB, R88 ;  /* 0x60200000305879f0 */ /* 0x000fe20008701858 */
[----:B------:R-:W-:Y:S01]  /*82f0*/  VIADD R8, R8, 0x230 ;  /* 0x0000023008087836 */ /* 0x000fe20000000000 */
[----:B------:R-:W-:Y:S01]  /*8300*/  UMOV UR17, UR5 ;  /* 0x0000000500117c82 */ /* 0x000fe20008000000 */
[----:B------:R-:W-:Y:S01]  /*8310*/  R2UR UR14, R9 ;  /* 0x00000000090e72ca */ /* 0x000fe200000e0000 */
[----:B------:R-:W-:Y:S01]  /*8320*/  UMOV UR13, UR5 ;  /* 0x00000005000d7c82 */ /* 0x000fe20008000000 */
[----:B------:R-:W-:Y:S01]  /*8330*/  UMOV UR9, UR5 ;  /* 0x0000000500097c82 */ /* 0x000fe20008000000 */
[----:B------:R-:W-:Y:S01]  /*8340*/  IMAD.U32 R6, RZ, RZ, UR10 ;  /* 0x0000000aff067e24 */ /* 0x000fe2000f8e00ff */
[----:B------:R-:W-:Y:S01]  /*8350*/  R2UR UR10, R8 ;  /* 0x00000000080a72ca */ /* 0x000fe200000e0000 */
[----:B------:R-:W-:Y:S01]  /*8360*/  IMAD.U32 R7, RZ, RZ, UR11 ;  /* 0x0000000bff077e24 */ /* 0x000fe2000f8e00ff */
[----:B------:R-:W-:Y:S01]  /*8370*/  UMOV UR11, 0x40 ;  /* 0x00000040000b7882 */ /* 0x000fe20000000000 */
[----:B------:R-:W-:Y:S04]  /*8380*/  HGMMA.64x16x16.F32.BF16 R56, gdesc[UR24].tnspA.tnspB, R56 ;  /* 0x60200000183879f0 */ /* 0x000fe80008701838 */
[----:B------:R-:W-:Y:S04]  /*8390*/  HGMMA.64x16x16.F32.BF16 R64, gdesc[UR40].tnspA.tnspB, R64 ;  /* 0x60200000284079f0 */ /* 0x000fe80008701840 */
[----:B------:R-:W-:Y:S04]  /*83a0*/  HGMMA.64x16x16.F32.BF16 R72, gdesc[UR36].tnspA.tnspB, R72 ;  /* 0x60200000244879f0 */ /* 0x000fe80008701848 */
[----:B------:R-:W-:Y:S04]  /*83b0*/  HGMMA.64x16x16.F32.BF16 R80, gdesc[UR32].tnspA.tnspB, R80 ;  /* 0x60200000205079f0 */ /* 0x000fe80008701850 */
[----:B------:R-:W-:Y:S04]  /*83c0*/  HGMMA.64x16x16.F32.BF16 R88, gdesc[UR28].tnspA.tnspB, R88 ;  /* 0x602000001c5879f0 */ /* 0x000fe80008701858 */
[----:B------:R-:W-:Y:S01]  /*83d0*/  HGMMA.64x16x16.F32.BF16 R56, gdesc[UR4].tnspA.tnspB, R56 ;  /* 0x60200000043879f0 */ /* 0x000fe20008701838 */
[----:B------:R-:W-:-:S03]  /*83e0*/  USHF.L.U32 UR4, UR60, 0xe, URZ ;  /* 0x0000000e3c047899 */ /* 0x000fc6000800063f */
[----:B------:R-:W-:Y:S03]  /*83f0*/  HGMMA.64x16x16.F32.BF16 R64, gdesc[UR20].tnspA.tnspB, R64 ;  /* 0x60200000144079f0 */ /* 0x000fe60008701840 */
[----:B------:R-:W-:Y:S01]  /*8400*/  IMAD.U32 R231, RZ, RZ, UR4 ;  /* 0x00000004ffe77e24 */ /* 0x000fe2000f8e00ff */
[----:B------:R-:W-:Y:S01]  /*8410*/  IADD3 R9, P1, R232, UR4, RZ ;  /* 0x00000004e8097c10 */ /* 0x000fe2000ff3e0ff */
[----:B------:R-:W-:Y:S01]  /*8420*/  ULDC.64 UR4, c[0x0][0x2c0] ;  /* 0x0000b00000047ab9 */ /* 0x000fe20000000a00 */
[----:B------:R-:W-:Y:S02]  /*8430*/  HGMMA.64x16x16.F32.BF16 R72, gdesc[UR16].tnspA.tnspB, R72 ;  /* 0x60200000104879f0 */ /* 0x000fe40008701848 */
[----:B------:R-:W-:Y:S02]  /*8440*/  LEA R8, P2, R9, UR4, 0x2 ;  /* 0x0000000409087c11 */ /* 0x000fe4000f8410ff */
[----:B---3--:R-:W-:-:S04]  /*8450*/  LEA.HI.X.SX32 R231, R231, R235, 0x1, P1 ;  /* 0x000000ebe7e77211 */ /* 0x008fc800008f0eff */
[----:B------:R-:W-:Y:S01]  /*8460*/  LEA.HI.X R9, R9, UR5, R231, 0x2, P2 ;  /* 0x0000000509097c11 */ /* 0x000fe200090f14e7 */
[----:B------:R-:W-:Y:S04]  /*8470*/  HGMMA.64x16x16.F32.BF16 R80, gdesc[UR12].tnspA.tnspB, R80 ;  /* 0x602000000c5079f0 */ /* 0x000fe80008701850 */
[----:B------:R0:W-:Y:S04]  /*8480*/  REDG.E.ADD.F32x4.FTZ.RN.STRONG.GPU desc[UR52][R8.64], R24 ;  /* 0x00000018080079a6 */ /* 0x0001e8000c10f7b4 */
[----:B------:R0:W-:Y:S01]  /*8490*/  REDG.E.ADD.F32x4.FTZ.RN.STRONG.GPU desc[UR52][R8.64+0x800], R28 ;  /* 0x0008001c080079a6 */ /* 0x0001e2000c10f7b4 */
[----:B------:R-:W-:Y:S03]  /*84a0*/  HGMMA.64x16x16.F32.BF16 R88, gdesc[UR8].tnspA.tnspB, R88, gsb0 ;  /* 0x60200000085879f0 */ /* 0x000fe60008001858 */
[----:B------:R0:W-:Y:S04]  /*84b0*/  REDG.E.ADD.F32x4.FTZ.RN.STRONG.GPU desc[UR52][R8.64+0x1000], R32 ;  /* 0x00100020080079a6 */ /* 0x0001e8000c10f7b4 */
[----:B------:R0:W-:Y:S01]  /*84c0*/  REDG.E.ADD.F32x4.FTZ.RN.STRONG.GPU desc[UR52][R8.64+0x1800], R36 ;  /* 0x00180024080079a6 */ /* 0x0001e2000c10f7b4 */
[----:B------:R-:W-:-:S03]  /*84d0*/  WARPGROUP.DEPBAR.LE gsb0, 0x1 ;  /* 0x00008000000079c5 */ /* 0x000fc60000010100 */
[----:B------:R0:W-:Y:S04]  /*84e0*/  REDG.E.ADD.F32x4.FTZ.RN.STRONG.GPU desc[UR52][R8.64+0x2000], R40 ;  /* 0x00200028080079a6 */ /* 0x0001e8000c10f7b4 */
[----:B------:R0:W-:Y:S04]  /*84f0*/  REDG.E.ADD.F32x4.FTZ.RN.STRONG.GPU desc[UR52][R8.64+0x2800], R44 ;  /* 0x0028002c080079a6 */ /* 0x0001e8000c10f7b4 */
[----:B------:R0:W-:Y:S04]  /*8500*/  REDG.E.ADD.F32x4.FTZ.RN.STRONG.GPU desc[UR52][R8.64+0x3000], R48 ;  /* 0x00300030080079a6 */ /* 0x0001e8000c10f7b4 */
[----:B------:R0:W-:Y:S01]  /*8510*/  REDG.E.ADD.F32x4.FTZ.RN.STRONG.GPU desc[UR52][R8.64+0x3800], R52 ;  /* 0x00380034080079a6 */ /* 0x0001e2000c10f7b4 */
[----:B------:R-:W-:Y:S05]  /*8520*/  @!P0 BRA `(.L_x_893) ;  /* 0x0000000000048947 */ /* 0x000fea0003800000 */
[----:B------:R-:W-:Y:S01]  /*8530*/  BPT.TRAP 0x1 ;  /* 0x000000040000795c */ /* 0x000fe20000300000 */
.L_x_893:
[----:B0-----:R-:W-:Y:S01]  /*8540*/  VIADD R24, R13, 0x500 ;  /* 0x000005000d187836 */ /* 0x001fe20000000000 */
        /* <DEDUP_REMOVED lines=37> */
[----:B------:R-:W-:Y:S01]  /*87a0*/  UMOV UR45, 0x40000040 ;  /* 0x40000040002d7882 */ /* 0x000fe20000000000 */
[----:B------:R-:W-:Y:S02]  /*87b0*/  WARPGROUP.DEPBAR.LE gsb0, 0x0 ;  /* 0x00008000000079c5 */ /* 0x000fe40000010000 */
[----:B------:R-:W-:Y:S01]  /*87c0*/  WARPGROUP.ARRIVE ;  /* 0x00000000000079c5 */ /* 0x000fe20000000000 */
[----:B------:R-:W-:Y:S04]  /*87d0*/  REDG.E.ADD.F32x4.FTZ.RN.STRONG.GPU desc[UR4][R8.64+0x4000], R24 ;  /* 0x00400018080079a6 */ /* 0x000fe8000c10f784 */
[----:B------:R-:W-:Y:S03]  /*87e0*/  REDG.E.ADD.F32x4.FTZ.RN.STRONG.GPU desc[UR4][R8.64+0x4800], R28 ;  /* 0x0048001c080079a6 */ /* 0x000fe6000c10f784 */
[----:B------:R-:W-:Y:S01]  /*87f0*/  HGMMA.64x16x16.F32.BF16 R96, gdesc[UR52].tnspA.tnspB, R96 ;  /* 0x60200000346079f0 */ /* 0x000fe20008701860 */
[----:B------:R-:W-:-:S02]  /*8800*/  R2UR UR54, R20 ;  /* 0x00000000143672ca */ /* 0x000fc400000e0000 */
[----:B------:R-:W-:Y:S01]  /*8810*/  R2UR UR55, R21 ;  /* 0x00000000153772ca */ /* 0x000fe200000e0000 */
[----:B------:R-:W-:Y:S04]  /*8820*/  REDG.E.ADD.F32x4.FTZ.RN.STRONG.GPU desc[UR4][R8.64+0x5000], R32 ;  /* 0x00500020080079a6 */ /* 0x000fe8000c10f784 */
[----:B------:R-:W-:Y:S04]  /*8830*/  REDG.E.ADD.F32x4.FTZ.RN.STRONG.GPU desc[UR4][R8.64+0x5800], R36 ;  /* 0x00580024080079a6 */ /* 0x000fe8000c10f784 */
[----:B------:R-:W-:Y:S04]  /*8840*/  REDG.E.ADD.F32x4.FTZ.RN.STRONG.GPU desc[UR4][R8.64+0x6000], R40 ;  /* 0x00600028080079a6 */ /* 0x000fe8000c10f784 */
[----:B------:R-:W-:Y:S01]  /*8850*/  HGMMA.64x16x16.F32.BF16 R104, gdesc[UR52].tnspA.tnspB, R104 ;  /* 0x60200000346879f0 */ /* 0x000fe20008701868 */
[----:B------:R-:W-:Y:S01]  /*8860*/  R2UR UR54, R18 ;  /* 0x00000000123672ca */ /* 0x000fe200000e0000 */
[----:B------:R-:W-:Y:S01]  /*8870*/  REDG.E.ADD.F32x4.FTZ.RN.STRONG.GPU desc[UR4][R8.64+0x6800], R44 ;  /* 0x0068002c080079a6 */ /* 0x000fe2000c10f784 */
[----:B------:R-:W-:-:S03]  /*8880*/  R2UR UR55, R19 ;  /* 0x00000000133772ca */ /* 0x000fc600000e0000 */
[----:B------:R-:W-:Y:S04]  /*8890*/  REDG.E.ADD.F32x4.FTZ.RN.STRONG.GPU desc[UR4][R8.64+0x7000], R48 ;  /* 0x00700030080079a6 */ /* 0x000fe8000c10f784 */
[----:B------:R0:W-:Y:S01]  /*88a0*/  REDG.E.ADD.F32x4.FTZ.RN.STRONG.GPU desc[UR4][R8.64+0x7800], R52 ;  /* 0x00780034080079a6 */ /* 0x0001e2000c10f784 */
[----:B------:R-:W-:Y:S01]  /*88b0*/  UMOV UR25, 0x40000040 ;  /* 0x4000004000197882 */ /* 0x000fe20000000000 */
[----:B------:R-:W-:Y:S01]  /*88c0*/  UMOV UR5, 0x40000040 ;  /* 0x4000004000057882 */ /* 0x000fe20000000000 */
[----:B------:R-:W-:Y:S01]  /*88d0*/  UMOV UR41, UR25 ;  /* 0x0000001900297c82 */ /* 0x000fe20008000000 */
[----:B------:R-:W-:Y:S01]  /*88e0*/  UMOV UR37, UR25 ;  /* 0x0000001900257c82 */ /* 0x000fe20008000000 */
[----:B------:R-:W-:Y:S01]  /*88f0*/  UMOV UR33, UR25 ;  /* 0x0000001900217c82 */ /* 0x000fe20008000000 */
[----:B------:R-:W-:Y:S01]  /*8900*/  HGMMA.64x16x16.F32.BF16 R112, gdesc[UR52].tnspA.tnspB, R112 ;  /* 0x60200000347079f0 */ /* 0x000fe20008701870 */
[----:B------:R-:W-:Y:S01]  /*8910*/  R2UR UR54, R16 ;  /* 0x00000000103672ca */ /* 0x000fe200000e0000 */
[----:B------:R-:W-:Y:S01]  /*8920*/  UMOV UR21, UR5 ;  /* 0x0000000500157c82 */ /* 0x000fe20008000000 */
[----:B------:R-:W-:Y:S01]  /*8930*/  R2UR UR55, R17 ;  /* 0x00000000113772ca */ /* 0x000fe200000e0000 */
[----:B------:R-:W-:Y:S01]  /*8940*/  UMOV UR17, UR5 ;  /* 0x0000000500117c82 */ /* 0x000fe20008000000 */
[----:B------:R-:W-:Y:S01]  /*8950*/  UMOV UR13, UR5 ;  /* 0x00000005000d7c82 */ /* 0x000fe20008000000 */
[----:B0-----:R-:W-:-:S10]  /*8960*/  VIADD R8, R12, 0x480 ;  /* 0x000004800c087836 */ /* 0x001fd40000000000 */
[----:B------:R-:W-:Y:S01]  /*8970*/  HGMMA.64x16x16.F32.BF16 R120, gdesc[UR52].tnspA.tnspB, R120 ;  /* 0x60200000347879f0 */ /* 0x000fe20008701878 */
[----:B------:R-:W-:Y:S02]  /*8980*/  R2UR UR54, R14 ;  /* 0x000000000e3672ca */ /* 0x000fe400000e0000 */
[----:B------:R-:W-:Y:S02]  /*8990*/  R2UR UR55, R15 ;  /* 0x000000000f3772ca */ /* 0x000fe400000e0000 */
[----:B------:R-:W-:-:S11]  /*89a0*/  R2UR UR44, R8 ;  /* 0x00000000082c72ca */ /* 0x000fd600000e0000 */
[----:B------:R-:W-:Y:S04]  /*89b0*/  HGMMA.64x16x16.F32.BF16 R128, gdesc[UR52].tnspA.tnspB, R128 ;  /* 0x60200000348079f0 */ /* 0x000fe80008701880 */
[----:B------:R-:W-:Y:S01]  /*89c0*/  HGMMA.64x16x16.F32.BF16 R96, gdesc[UR44].tnspA.tnspB, R96 ;  /* 0x602000002c6079f0 */ /* 0x000fe20008701860 */
[----:B------:R-:W-:Y:S02]  /*89d0*/  R2UR UR46, R10 ;  /* 0x000000000a2e72ca */ /* 0x000fe400000e0000 */
[----:B------:R-:W-:-:S13]  /*89e0*/  R2UR UR47, R11 ;  /* 0x000000000b2f72ca */ /* 0x000fda00000e0000 */
[----:B------:R-:W-:Y:S01]  /*89f0*/  HGMMA.64x16x16.F32.BF16 R104, gdesc[UR44].tnspA.tnspB, R104 ;  /* 0x602000002c6879f0 */ /* 0x000fe20008701868 */
[----:B------:R-:W-:Y:S01]  /*8a00*/  R2UR UR46, R4 ;  /* 0x00000000042e72ca */ /* 0x000fe200000e0000 */
[C---:B------:R-:W-:Y:S01]  /*8a10*/  VIADD R4, R12.reuse, 0x500 ;  /* 0x000005000c047836 */ /* 0x040fe20000000000 */
[----:B------:R-:W-:Y:S01]  /*8a20*/  R2UR UR47, R5 ;  /* 0x00000000052f72ca */ /* 0x000fe200000e0000 */
[----:B------:R-:W-:-:S03]  /*8a30*/  VIADD R12, R12, 0x580 ;  /* 0x000005800c0c7836 */ /* 0x000fc60000000000 */
[----:B------:R-:W-:Y:S02]  /*8a40*/  R2UR UR24, R4 ;  /* 0x00000000041872ca */ /* 0x000fe400000e0000 */
[----:B------:R-:W-:-:S07]  /*8a50*/  R2UR UR4, R12 ;  /* 0x000000000c0472ca */ /* 0x000fce00000e0000 */
[----:B------:R-:W-:Y:S01]  /*8a60*/  HGMMA.64x16x16.F32.BF16 R112, gdesc[UR44].tnspA.tnspB, R112 ;  /* 0x602000002c7079f0 */ /* 0x000fe20008701870 */
[----:B------:R-:W-:Y:S02]  /*8a70*/  R2UR UR46, R6 ;  /* 0x00000000062e72ca */ /* 0x000fe400000e0000 */
[----:B------:R-:W-:Y:S01]  /*8a80*/  R2UR UR47, R7 ;  /* 0x00000000072f72ca */ /* 0x000fe200000e0000 */
[----:B------:R-:W-:Y:S01]  /*8a90*/  UMOV UR40, UR24 ;  /* 0x0000001800287c82 */ /* 0x000fe20008000000 */
[----:B------:R-:W-:Y:S01]  /*8aa0*/  UMOV UR36, UR24 ;  /* 0x0000001800247c82 */ /* 0x000fe20008000000 */
[----:B------:R-:W-:Y:S01]  /*8ab0*/  UMOV UR32, UR24 ;  /* 0x0000001800207c82 */ /* 0x000fe20008000000 */
[----:B------:R-:W-:Y:S01]  /*8ac0*/  UMOV UR20, UR4 ;  /* 0x0000000400147c82 */ /* 0x000fe20008000000 */
[----:B------:R-:W-:Y:S01]  /*8ad0*/  UMOV UR16, UR4 ;  /* 0x0000000400107c82 */ /* 0x000fe20008000000 */
[----:B------:R-:W-:-:S07]  /*8ae0*/  UMOV UR12, UR4 ;  /* 0x00000004000c7c82 */ /* 0x000fce0008000000 */
        /* <DEDUP_REMOVED lines=19> */
[----:B------:R-:W-:Y:S05]  /*8c20*/  @!P0 BRA `(.L_x_894) ;  /* 0x0000000000048947 */ /* 0x000fea0003800000 */
[----:B------:R-:W-:Y:S01]  /*8c30*/  BPT.TRAP 0x1 ;  /* 0x000000040000795c */ /* 0x000fe20000300000 */
.L_x_894:
[----:B------:R-:W-:Y:S01]  /*8c40*/  UIADD3 UR60, UR60, 0x1, URZ ;  /* 0x000000013c3c7890 */ /* 0x000fe2000fffe03f */
[----:B------:R-:W-:Y:S01]  /*8c50*/  VIADD R2, R2, 0x1 ;  /* 0x0000000102027836 */ /* 0x000fe20000000000 */
[----:B------:R-:W-:Y:S01]  /*8c60*/  LOP3.LUT R226, R226, 0x1, RZ, 0x3c, !PT ;  /* 0x00000001e2e27812 */ /* 0x000fe200078e3cff */
[----:B------:R-:W-:Y:S01]  /*8c70*/  VIADD R224, R224, 0x31620 ;  /* 0x00031620e0e07836 */ /* 0x000fe20000000000 */
[----:B------:R-:W-:Y:S02]  /*8c80*/  UISETP.GE.AND UP0, UPT, UR60, UR61, UPT ;  /* 0x0000003d3c00728c */ /* 0x000fe4000bf06270 */
[----:B------:R-:W-:Y:S02]  /*8c90*/  ISETP.NE.AND P0, PT, R2, 0x2, PT ;  /* 0x000000020200780c */ /* 0x000fe40003f05270 */
[----:B------:R-:W-:Y:S02]  /*8ca0*/  PRMT R224, RZ, 0x654, R224 ;  /* 0x00000654ffe07816 */ /* 0x000fe400000000e0 */
[----:B------:R-:W-:-:S02]  /*8cb0*/  PLOP3.LUT P1, PT, PT, PT, UP0, 0x80, 0x0 ;  /* 0x000000000000781c */ /* 0x000fc40003f2f008 */
[----:B------:R-:W-:Y:S01]  /*8cc0*/  SEL R5, RZ, 0x1, P0 ;  /* 0x00000001ff057807 */ /* 0x000fe20000000000 */
[----:B------:R0:W-:Y:S01]  /*8cd0*/  SYNCS.ARRIVE.TRANS64.RED.A1T0 RZ, [R224+URZ], RZ ;  /* 0x000000ffe0ff79a7 */ /* 0x0001e2000810043f */
[----:B------:R-:W-:Y:S02]  /*8ce0*/  SEL R2, R2, RZ, P0 ;  /* 0x000000ff02027207 */ /* 0x000fe40000000000 */
[----:B------:R-:W-:-:S07]  /*8cf0*/  LOP3.LUT R228, R228, R5, RZ, 0x3c, !PT ;  /* 0x00000005e4e47212 */ /* 0x000fce00078e3cff */
[----:B0-----:R-:W-:Y:S05]  /*8d00*/  @!P1 BRA `(.L_x_895) ;  /* 0xffffff9000589947 */ /* 0x001fea000383ffff */
        /* <DEDUP_REMOVED lines=82> */
.L_x_882:
[----:B------:R-:W-:Y:S05]  /*9230*/  @P0 BRA `(.L_x_896) ;  /* 0x0000002400a00947 */ /* 0x000fea0003800000 */
[----:B------:R-:W2:Y:S01]  /*9240*/  S2R R4, SR_TID.X ;  /* 0x0000000000047919 */ /* 0x000ea20000002100 */
[----:B------:R-:W3:Y:S01]  /*9250*/  S2UR UR5, SR_CgaCtaId ;  /* 0x00000000000579c3 */ /* 0x000ee20000008800 */
        /* <DEDUP_REMOVED lines=13> */
[----:B------:R-:W-:Y:S01]  /*9330*/  F2FP.BF16.F32.PACK_AB R160, R161, R160 ;  /* 0x000000a0a1a0723e */ /* 0x000fe200000010ff */
[----:B---3--:R-:W-:Y:S01]  /*9340*/  ULEA UR5, UR5, UR4, 0x18 ;  /* 0x0000000405057291 */ /* 0x008fe2000f8ec03f */
[----:B------:R-:W-:Y:S02]  /*9350*/  F2FP.BF16.F32.PACK_AB R154, R157, R156 ;  /* 0x0000009c9d9a723e */ /* 0x000fe400000010ff */
[----:B------:R-:W-:-:S02]  /*9360*/  F2FP.BF16.F32.PACK_AB R155, R159, R158 ;  /* 0x0000009e9f9b723e */ /* 0x000fc400000010ff */
[----:B------:R-:W-:Y:S01]  /*9370*/  F2FP.BF16.F32.PACK_AB R161, R163, R162 ;  /* 0x000000a2a3a1723e */ /* 0x000fe200000010ff */
[----:B--2---:R-:W-:Y:S01]  /*9380*/  VIADD R4, R4, 0xffffff80 ;  /* 0xffffff8004047836 */ /* 0x004fe20000000000 */
[----:B------:R-:W-:Y:S02]  /*9390*/  F2FP.BF16.F32.PACK_AB R168, R169, R168 ;  /* 0x000000a8a9a8723e */ /* 0x000fe400000010ff */
[----:B------:R-:W-:Y:S01]  /*93a0*/  F2FP.BF16.F32.PACK_AB R162, R165, R164 ;  /* 0x000000a4a5a2723e */ /* 0x000fe200000010ff */
[----:B-1----:R-:W-:Y:S01]  /*93b0*/  IMAD.SHL.U32 R2, R4, 0x40, RZ ;  /* 0x0000004004027824 */ /* 0x002fe200078e00ff */
[----:B------:R-:W-:Y:S02]  /*93c0*/  SHF.R.S32.HI R11, RZ, 0x1f, R4 ;  /* 0x0000001fff0b7819 */ /* 0x000fe40000011404 */
[----:B------:R-:W-:Y:S02]  /*93d0*/  F2FP.BF16.F32.PACK_AB R163, R167, R166 ;  /* 0x000000a6a7a3723e */ /* 0x000fe400000010ff */
[----:B------:R-:W-:-:S02]  /*93e0*/  LEA.HI R5, R11, R4, RZ, 0x5 ;  /* 0x000000040b057211 */ /* 0x000fc400078f28ff */
[----:B------:R-:W-:Y:S02]  /*93f0*/  LOP3.LUT R2, R2, 0x1c0, RZ, 0xc0, !PT ;  /* 0x000001c002027812 */ /* 0x000fe400078ec0ff */
[----:B------:R-:W-:Y:S02]  /*9400*/  SHF.R.S32.HI R0, RZ, 0x5, R5 ;  /* 0x00000005ff007819 */ /* 0x000fe40000011405 */
[CC--:B------:R-:W-:Y:S02]  /*9410*/  LEA.HI R9, R11.reuse, R4.reuse, RZ, 0x4 ;  /* 0x000000040b097211 */ /* 0x0c0fe400078f20ff */
[CC--:B------:R-:W-:Y:S01]  /*9420*/  LEA.HI R3, R11.reuse, R4.reuse, RZ, 0x3 ;  /* 0x000000040b037211 */ /* 0x0c0fe200078f18ff */
[----:B------:R-:W-:Y:S01]  /*9430*/  IMAD.SHL.U32 R7, R0, 0x10, RZ ;  /* 0x0000001000077824 */ /* 0x000fe200078e00ff */
[----:B------:R-:W-:Y:S02]  /*9440*/  SHF.R.S32.HI R8, RZ, 0x4, R9 ;  /* 0x00000004ff087819 */ /* 0x000fe40000011409 */
[----:B------:R-:W-:-:S02]  /*9450*/  LEA.HI R11, R11, R4, RZ, 0x7 ;  /* 0x000000040b0b7211 */ /* 0x000fc400078f38ff */
[----:B------:R-:W-:Y:S02]  /*9460*/  LOP3.LUT R6, R2, 0x30, R7, 0xf8, !PT ;  /* 0x0000003002067812 */ /* 0x000fe400078ef807 */
[----:B------:R-:W-:Y:S02]  /*9470*/  SHF.R.U32.HI R2, RZ, 0x3, R2 ;  /* 0x00000003ff027819 */ /* 0x000fe40000011602 */
[----:B------:R-:W-:Y:S02]  /*9480*/  LOP3.LUT R3, R6, 0x8, R3, 0xf8, !PT ;  /* 0x0000000806037812 */ /* 0x000fe400078ef803 */
[----:B------:R-:W-:Y:S02]  /*9490*/  LEA.HI R9, R9, R8, RZ, 0x1 ;  /* 0x0000000809097211 */ /* 0x000fe400078f08ff */
[----:B------:R-:W-:Y:S02]  /*94a0*/  LOP3.LUT R6, R3, R2, RZ, 0x3c, !PT ;  /* 0x0000000203067212 */ /* 0x000fe400078e3cff */
[----:B------:R-:W1:Y:S01]  /*94b0*/  LDC.64 R2, c[0x0][0x878] ;  /* 0x00021e00ff027b82 */ /* 0x000e620000000a00 */
[----:B------:R-:W-:-:S02]  /*94c0*/  LOP3.LUT R9, R9, 0x7ffffe, RZ, 0xc0, !PT ;  /* 0x007ffffe09097812 */ /* 0x000fc400078ec0ff */
[----:B------:R-:W-:Y:S02]  /*94d0*/  F2FP.BF16.F32.PACK_AB R169, R171, R170 ;  /* 0x000000aaaba9723e */ /* 0x000fe400000010ff */
[----:B------:R-:W-:Y:S01]  /*94e0*/  F2FP.BF16.F32.PACK_AB R176, R177, R176 ;  /* 0x000000b0b1b0723e */ /* 0x000fe200000010ff */
[----:B------:R-:W-:Y:S01]  /*94f0*/  IMAD.IADD R9, R8, 0x1, -R9 ;  /* 0x0000000108097824 */ /* 0x000fe200078e0a09 */
[----:B------:R-:W-:Y:S02]  /*9500*/  SHF.R.S32.HI R8, RZ, 0x7, R11 ;  /* 0x00000007ff087819 */ /* 0x000fe4000001140b */
[----:B------:R-:W-:Y:S02]  /*9510*/  F2FP.BF16.F32.PACK_AB R170, R173, R172 ;  /* 0x000000acadaa723e */ /* 0x000fe400000010ff */
[----:B------:R-:W-:Y:S01]  /*9520*/  F2FP.BF16.F32.PACK_AB R171, R175, R174 ;  /* 0x000000aeafab723e */ /* 0x000fe200000010ff */
[----:B------:R-:W-:Y:S01]  /*9530*/  IMAD R9, R8, 0xa, R9 ;  /* 0x0000000a08097824 */ /* 0x000fe200078e0209 */
[----:B------:R-:W-:-:S02]  /*9540*/  F2FP.BF16.F32.PACK_AB R177, R179, R178 ;  /* 0x000000b2b3b1723e */ /* 0x000fc400000010ff */
[----:B------:R-:W-:Y:S01]  /*9550*/  F2FP.BF16.F32.PACK_AB R184, R185, R184 ;  /* 0x000000b8b9b8723e */ /* 0x000fe200000010ff */
[----:B------:R-:W-:Y:S01]  /*9560*/  IMAD.U32 R6, R9, 0x200, R6 ;  /* 0x0000020009067824 */ /* 0x000fe200078e0006 */
[----:B------:R-:W-:Y:S01]  /*9570*/  F2FP.BF16.F32.PACK_AB R178, R181, R180 ;  /* 0x000000b4b5b2723e */ /* 0x000fe200000010ff */
[----:B------:R-:W2:Y:S01]  /*9580*/  LDC.64 R8, c[0x0][0x870] ;  /* 0x00021c00ff087b82 */ /* 0x000ea20000000a00 */
[----:B------:R-:W-:Y:S02]  /*9590*/  F2FP.BF16.F32.PACK_AB R179, R183, R182 ;  /* 0x000000b6b7b3723e */ /* 0x000fe400000010ff */
[----:B0-----:R-:W-:Y:S02]  /*95a0*/  LEA R10, R6, UR5, 0x1 ;  /* 0x00000005060a7c11 */ /* 0x001fe4000f8e08ff */
[----:B------:R-:W-:Y:S02]  /*95b0*/  F2FP.BF16.F32.PACK_AB R185, R187, R186 ;  /* 0x000000babbb9723e */ /* 0x000fe400000010ff */
[----:B-1----:R-:W-:Y:S01]  /*95c0*/  ISETP.NE.U32.AND P1, PT, R2, RZ, PT ;  /* 0x000000ff0200720c */ /* 0x002fe20003f25070 */
        /* <DEDUP_REMOVED lines=14> */
[----:B------:R-:W-:Y:S01]  /*96b0*/  ISETP.NE.AND.EX P1, PT, R3, RZ, PT, P1 ;  /* 0x000000ff0300720c */ /* 0x000fe20003f25310 */
[----:B------:R0:W-:Y:S01]  /*96c0*/  STSM.16.MT88.4 [R10+0x10000], R176 ;  /* 0x010000b00a007844 */ /* 0x0001e20000004200 */
[----:B------:R-:W-:Y:S01]  /*96d0*/  F2FP.BF16.F32.PACK_AB R202, R205, R204 ;  /* 0x000000cccdca723e */ /* 0x000fe200000010ff */
[----:B------:R-:W1:Y:S01]  /*96e0*/  LDC.64 R2, c[0x0][0x870] ;  /* 0x00021c00ff027b82 */ /* 0x000e620000000a00 */
        /* <DEDUP_REMOVED lines=8> */
[----:B------:R-:W-:Y:S01]  /*9770*/  F2FP.BF16.F32.PACK_AB R57, R59, R58 ;  /* 0x0000003a3b39723e */ /* 0x000fe200000010ff */
[----:B------:R-:W3:Y:S01]  /*9780*/  @P1 LDC.64 R6, c[0x0][0x878] ;  /* 0x00021e00ff061b82 */ /* 0x000ee20000000a00 */
[----:B------:R-:W-:Y:S01]  /*9790*/  F2FP.BF16.F32.PACK_AB R96, R97, R96 ;  /* 0x000000606160723e */ /* 0x000fe200000010ff */
[----:B------:R0:W-:Y:S01]  /*97a0*/  STSM.16.MT88.4 [R10+0x11000], R208 ;  /* 0x011000d00a007844 */ /* 0x0001e20000004200 */
        /* <DEDUP_REMOVED lines=46> */
[----:B--2---:R-:W-:-:S03]  /*9a90*/  ISETP.NE.U32.AND P0, PT, R8, RZ, PT ;  /* 0x000000ff0800720c */ /* 0x004fc60003f05070 */
[----:B------:R0:W-:Y:S01]  /*9aa0*/  STSM.16.MT88.4 [R10+0x7000], R128 ;  /* 0x007000800a007844 */ /* 0x0001e20000004200 */
[----:B------:R-:W-:Y:S01]  /*9ab0*/  BAR.SYNC.DEFER_BLOCKING 0x1, 0x100 ;  /* 0x0044000000007b1d */ /* 0x000fe20000010000 */
[----:B------:R-:W-:Y:S01]  /*9ac0*/  ISETP.NE.AND.EX P0, PT, R9, RZ, PT, P0 ;  /* 0x000000ff0900720c */ /* 0x000fe20003f05300 */
[----:B-1----:R-:W-:-:S04]  /*9ad0*/  IMAD.WIDE R8, R236, 0x4, R2 ;  /* 0x00000004ec087825 */ /* 0x002fc800078e0202 */
[----:B---3--:R-:W-:-:S05]  /*9ae0*/  @P1 IMAD.WIDE R2, R236, 0x4, R6 ;  /* 0x00000004ec021825 */ /* 0x008fca00078e0206 */
[----:B------:R1:W2:Y:S04]  /*9af0*/  @P1 LDG.E R7, desc[UR6][R2.64] ;  /* 0x0000000602071981 */ /* 0x0002a8000c1e1900 */
[----:B------:R-:W3:Y:S01]  /*9b00*/  @P0 LDG.E R6, desc[UR6][R8.64] ;  /* 0x0000000608060981 */ /* 0x000ee2000c1e1900 */
[----:B------:R-:W-:Y:S01]  /*9b10*/  LOP3.LUT R5, R5, 0xffffffe0, RZ, 0xc0, !PT ;  /* 0xffffffe005057812 */ /* 0x000fe200078ec0ff */
[----:B------:R-:W-:-:S04]  /*9b20*/  IMAD.SHL.U32 R11, R0, 0x40, RZ ;  /* 0x00000040000b7824 */ /* 0x000fc800078e00ff */
[----:B------:R-:W-:Y:S01]  /*9b30*/  IMAD.IADD R5, R4, 0x1, -R5 ;  /* 0x0000000104057824 */ /* 0x000fe200078e0a05 */
[----:B------:R-:W-:-:S03]  /*9b40*/  LOP3.LUT R11, R11, 0x1c0, RZ, 0xc0, !PT ;  /* 0x000001c00b0b7812 */ /* 0x000fc600078ec0ff */
[----:B------:R-:W-:Y:S01]  /*9b50*/  IMAD.SHL.U32 R28, R5, 0x8, RZ ;  /* 0x00000008051c7824 */ /* 0x000fe200078e00ff */
[----:B------:R-:W-:-:S04]  /*9b60*/  SHF.R.S32.HI R12, RZ, 0x1f, R5 ;  /* 0x0000001fff0c7819 */ /* 0x000fc80000011405 */
[----:B------:R-:W-:Y:S02]  /*9b70*/  LOP3.LUT R4, R11, 0x38, R28, 0xf8, !PT ;  /* 0x000000380b047812 */ /* 0x000fe400078ef81c */
[----:B------:R-:W-:Y:S02]  /*9b80*/  SHF.R.U32.HI R11, RZ, 0x3, R11 ;  /* 0x00000003ff0b7819 */ /* 0x000fe4000001160b */
[----:B------:R-:W-:Y:S01]  /*9b90*/  LEA.HI R12, R12, R5, RZ, 0x3 ;  /* 0x000000050c0c7211 */ /* 0x000fe200078f18ff */
[----:B------:R-:W-:Y:S01]  /*9ba0*/  ULDC UR4, c[0x0][0x808] ;  /* 0x0002020000047ab9 */ /* 0x000fe20000000800 */
[----:B------:R-:W-:Y:S02]  /*9bb0*/  LOP3.LUT R11, R4, R11, RZ, 0x3c, !PT ;  /* 0x0000000b040b7212 */ /* 0x000fe400078e3cff */
[----:B------:R-:W-:Y:S02]  /*9bc0*/  SHF.R.S32.HI R12, RZ, 0x3, R12 ;  /* 0x00000003ff0c7819 */ /* 0x000fe4000001140c */
[----:B-1----:R-:W-:-:S03]  /*9bd0*/  CS2R R2, SRZ ;  /* 0x0000000000027805 */ /* 0x002fc6000001ff00 */
[----:B------:R-:W-:Y:S01]  /*9be0*/  IMAD R11, R12, 0x1400, R11 ;  /* 0x000014000c0b7824 */ /* 0x000fe200078e020b */
[----:B--2---:R-:W-:Y:S02]  /*9bf0*/  @P1 R2UR UR4, R7 ;  /* 0x00000000070412ca */ /* 0x004fe400000e0000 */
[----:B---3--:R-:W-:Y:S01]  /*9c00*/  @P0 SHF.R.S32.HI R5, RZ, 0x1f, R6 ;  /* 0x0000001fff050819 */ /* 0x008fe20000011406 */
[----:B0-----:R-:W-:-:S12]  /*9c10*/  @P1 BRA `(.L_x_897) ;  /* 0x00000000001c1947 */ /* 0x001fd80003800000 */
[----:B------:R-:W-:Y:S05]  /*9c20*/  @!P0 BRA `(.L_x_897) ;  /* 0x0000000000188947 */ /* 0x000fea0003800000 */
[----:B------:R-:W-:Y:S02]  /*9c30*/  ULDC.64 UR6, c[0x0][0x208] ;  /* 0x0000820000067ab9 */ /* 0x000fe40000000a00 */
[----:B------:R-:W2:Y:S04]  /*9c40*/  LDG.E R7, desc[UR6][R8.64] ;  /* 0x0000000608077981 */ /* 0x000ea8000c1e1900 */
[----:B------:R-:W3:Y:S01]  /*9c50*/  LDG.E R4, desc[UR6][R8.64+0x4] ;  /* 0x0000040608047981 */ /* 0x000ee2000c1e1900 */
[----:B--2---:R-:W-:Y:S02]  /*9c60*/  R2UR UR6, R7 ;  /* 0x00000000070672ca */ /* 0x004fe400000e0000 */
[----:B---3--:R-:W-:-:S13]  /*9c70*/  R2UR UR4, R4 ;  /* 0x00000000040472ca */ /* 0x008fda00000e0000 */
[----:B------:R-:W-:-:S12]  /*9c80*/  UIADD3 UR4, -UR6, UR4, URZ ;  /* 0x0000000406047290 */ /* 0x000fd8000fffe13f */
.L_x_897:
[----:B------:R-:W2:Y:S01]  /*9c90*/  LDL.LU R4, [R1+0xc] ;  /* 0x00000c0001047983 */ /* 0x000ea20000300800 */
[----:B------:R-:W-:Y:S01]  /*9ca0*/  LEA R30, R11, UR5, 0x1 ;  /* 0x000000050b1e7c11 */ /* 0x000fe2000f8e08ff */
[----:B------:R-:W-:Y:S01]  /*9cb0*/  @P0 IMAD.MOV.U32 R2, RZ, RZ, R6 ;  /* 0x000000ffff020224 */ /* 0x000fe200078e0006 */
[----:B------:R-:W-:Y:S01]  /*9cc0*/  ULDC.64 UR6, c[0x0][0x850] ;  /* 0x0002140000067ab9 */ /* 0x000fe20000000a00 */
[----:B------:R-:W3:Y:S01]  /*9cd0*/  LDL R225, [R1+0x10] ;  /* 0x0000100001e17983 */ /* 0x000ee20000100800 */
[----:B------:R-:W-:Y:S02]  /*9ce0*/  @P0 IMAD.MOV.U32 R3, RZ, RZ, R5 ;  /* 0x000000ffff030224 */ /* 0x000fe400078e0005 */
[C---:B------:R-:W-:Y:S01]  /*9cf0*/  VIADD R31, R0.reuse, 0x8 ;  /* 0x00000008001f7836 */ /* 0x040fe20000000000 */
[----:B------:R-:W4:Y:S01]  /*9d00*/  LDL R224, [R1+0x8] ;  /* 0x0000080001e07983 */ /* 0x000f220000100800 */
[C---:B------:R-:W-:Y:S01]  /*9d10*/  IADD3 R2, P1, R0.reuse, R2, RZ ;  /* 0x0000000200027210 */ /* 0x040fe20007f3e0ff */
[----:B------:R-:W-:Y:S01]  /*9d20*/  ULDC UR5, c[0x0][0x83c] ;  /* 0x00020f0000057ab9 */ /* 0x000fe20000000800 */
[----:B------:R-:W-:Y:S01]  /*9d30*/  SHF.R.S32.HI R29, RZ, 0x1f, R28 ;  /* 0x0000001fff1d7819 */ /* 0x000fe2000001141c */
[----:B------:R0:W1:Y:S01]  /*9d40*/  LDS.128 R36, [R30+0xa400] ;  /* 0x00a400001e247984 */ /* 0x0000620000000c00 */
[----:B------:R-:W-:Y:S01]  /*9d50*/  SHF.R.S32.HI R48, RZ, 0x1f, R236 ;  /* 0x0000001fff307819 */ /* 0x000fe200000114ec */
[C---:B------:R-:W-:Y:S01]  /*9d60*/  VIADD R40, R0.reuse, 0x20 ;  /* 0x0000002000287836 */ /* 0x040fe20000000000 */
[----:B------:R-:W-:Y:S01]  /*9d70*/  LEA.HI.X.SX32 R3, R0, R3, 0x1, P1 ;  /* 0x0000000300037211 */ /* 0x000fe200008f0eff */
[----:B------:R0:W0:Y:S01]  /*9d80*/  LDS.128 R8, [R30+0x1400] ;  /* 0x001400001e087984 */ /* 0x0000220000000c00 */
[----:B------:R-:W-:Y:S01]  /*9d90*/  SEL R48, R48, RZ, !P0 ;  /* 0x000000ff30307207 */ /* 0x000fe20004000000 */
[----:B------:R-:W-:Y:S01]  /*9da0*/  BSSY B1, `(.L_x_898) ;  /* 0x000002f000017945 */ /* 0x000fe20003800000 */
[----:B------:R-:W-:Y:S01]  /*9db0*/  SEL R49, R236, RZ, !P0 ;  /* 0x000000ffec317207 */ /* 0x000fe20004000000 */
[----:B------:R0:W0:Y:S04]  /*9dc0*/  LDS.128 R12, [R30+0x1800] ;  /* 0x001800001e0c7984 */ /* 0x0000280000000c00 */
[----:B------:R0:W0:Y:S04]  /*9dd0*/  LDS.128 R16, [R30+0x1c00] ;  /* 0x001c00001e107984 */ /* 0x0000280000000c00 */
[----:B------:R0:W0:Y:S04]  /*9de0*/  LDS.128 R20, [R30+0x2000] ;  /* 0x002000001e147984 */ /* 0x0000280000000c00 */
[----:B------:R0:W0:Y:S01]  /*9df0*/  LDS.128 R24, [R30+0x2400] ;  /* 0x002400001e187984 */ /* 0x0000220000000c00 */
[----:B--2---:R-:W-:-:S03]  /*9e00*/  R2UR UR8, R4 ;  /* 0x00000000040872ca */ /* 0x004fc600000e0000 */
[----:B------:R2:W0:Y:S01]  /*9e10*/  LDS.128 R4, [R30+0x1000] ;  /* 0x001000001e047984 */ /* 0x0004220000000c00 */
[----:B---3--:R-:W-:Y:S02]  /*9e20*/  IMAD R34, R225, UR6, RZ ;  /* 0x00000006e1227c24 */ /* 0x008fe4000f8e02ff */
[----:B----4-:R-:W-:-:S04]  /*9e30*/  IMAD.WIDE.U32 R32, R224, UR6, R28 ;  /* 0x00000006e0207c25 */ /* 0x010fc8000f8e001c */
[----:B------:R-:W-:-:S03]  /*9e40*/  IMAD R35, R224, UR7, R34 ;  /* 0x00000007e0237c24 */ /* 0x000fc6000f8e0222 */
[----:B------:R-:W-:Y:S01]  /*9e50*/  UIMAD UR4, UR8, -0x50, UR4 ;  /* 0xffffffb0080478a4 */ /* 0x000fe2000f8e0204 */
[----:B------:R-:W-:Y:S01]  /*9e60*/  VIADD R34, R0, 0x18 ;  /* 0x0000001800227836 */ /* 0x000fe20000000000 */
[----:B------:R-:W-:Y:S01]  /*9e70*/  ULDC.64 UR6, c[0x0][0x858] ;  /* 0x0002160000067ab9 */ /* 0x000fe20000000a00 */
[----:B------:R-:W-:Y:S01]  /*9e80*/  IMAD.IADD R33, R33, 0x1, R35 ;  /* 0x0000000121217824 */ /* 0x000fe200078e0223 */
[----:B------:R-:W-:Y:S01]  /*9e90*/  UISETP.LT.AND UP0, UPT, UR4, 0x50, UPT ;  /* 0x000000500400788c */ /* 0x000fe2000bf01270 */
[----:B------:R-:W-:Y:S02]  /*9ea0*/  IMAD.U32 R35, RZ, RZ, UR8 ;  /* 0x00000008ff237e24 */ /* 0x000fe4000f8e00ff */
[----:B------:R-:W-:Y:S01]  /*9eb0*/  IMAD.WIDE.U32 R32, R49, UR6, R32 ;  /* 0x0000000631207c25 */ /* 0x000fe2000f8e0020 */
[----:B------:R-:W-:-:S03]  /*9ec0*/  USEL UR4, UR4, 0x50, UP0 ;  /* 0x0000005004047887 */ /* 0x000fc60008000000 */
[----:B------:R-:W-:-:S03]  /*9ed0*/  IMAD.WIDE R2, R35, 0x50, R2 ;  /* 0x0000005023027825 */ /* 0x000fc600078e0202 */
[C---:B------:R-:W-:Y:S02]  /*9ee0*/  ISETP.GE.AND P4, PT, R0.reuse, UR4, PT ;  /* 0x0000000400007c0c */ /* 0x040fe4000bf86270 */
[----:B------:R-:W-:Y:S01]  /*9ef0*/  ISETP.GE.AND P6, PT, R31, UR4, PT ;  /* 0x000000041f007c0c */ /* 0x000fe2000bfc6270 */
[----:B------:R-:W-:Y:S01]  /*9f00*/  VIADD R31, R0, 0x10 ;  /* 0x00000010001f7836 */ /* 0x000fe20000000000 */
[----:B------:R-:W-:Y:S02]  /*9f10*/  ISETP.GE.OR P1, PT, R28, UR5, P4 ;  /* 0x000000051c007c0c */ /* 0x000fe4000a726670 */
[----:B------:R-:W-:Y:S02]  /*9f20*/  ISETP.GE.AND P2, PT, R34, UR4, PT ;  /* 0x0000000422007c0c */ /* 0x000fe4000bf46270 */
[----:B------:R-:W-:Y:S01]  /*9f30*/  ISETP.GE.AND P3, PT, R31, UR4, PT ;  /* 0x000000041f007c0c */ /* 0x000fe2000bf66270 */
[----:B------:R-:W-:Y:S01]  /*9f40*/  IMAD R31, R48, UR6, RZ ;  /* 0x00000006301f7c24 */ /* 0x000fe2000f8e02ff */
[----:B------:R-:W-:-:S02]  /*9f50*/  P2R R50, PR, RZ, 0x40 ;  /* 0x00000040ff327803 */ /* 0x000fc40000000000 */
[----:B------:R-:W-:Y:S01]  /*9f60*/  ISETP.GE.AND P5, PT, R40, UR4, PT ;  /* 0x0000000428007c0c */ /* 0x000fe2000bfa6270 */
[----:B------:R-:W-:Y:S01]  /*9f70*/  IMAD R31, R49, UR7, R31 ;  /* 0x00000007311f7c24 */ /* 0x000fe2000f8e021f */
[----:B------:R-:W-:Y:S02]  /*9f80*/  P2R R51, PR, RZ, 0x8 ;  /* 0x00000008ff337803 */ /* 0x000fe40000000000 */
[----:B------:R-:W-:Y:S01]  /*9f90*/  P2R R52, PR, RZ, 0x4 ;  /* 0x00000004ff347803 */ /* 0x000fe20000000000 */
[----:B------:R-:W-:Y:S01]  /*9fa0*/  IMAD.IADD R35, R33, 0x1, R31 ;  /* 0x0000000121237824 */ /* 0x000fe200078e021f */
[----:B------:R-:W-:Y:S01]  /*9fb0*/  ISETP.GE.OR P0, PT, R28, UR5, P6 ;  /* 0x000000051c007c0c */ /* 0x000fe2000b706670 */
[----:B012---:R-:W-:-:S12]  /*9fc0*/  @P1 BRA `(.L_x_899) ;  /* 0x0000000000301947 */ /* 0x007fd80003800000 */
[----:B------:R-:W0:Y:S01]  /*9fd0*/  LDS.128 R40, [R30+0xa000] ;  /* 0x00a000001e287984 */ /* 0x000e220000000c00 */
        /* <DEDUP_REMOVED lines=10> */
[----:B0-----:R0:W-:Y:S02]  /*a080*/  STG.E.128 desc[UR8][R46.64], R40 ;  /* 0x000000282e007986 */ /* 0x0011e4000c101d08 */
.L_x_899:
[----:B------:R-:W-:Y:S05]  /*a090*/  BSYNC B1 ;  /* 0x0000000000017941 */ /* 0x000fea0003800000 */
.L_x_898:
[----:B------:R-:W-:Y:S04]  /*a0a0*/  BSSY B1, `(.L_x_900) ;  /* 0x0000010000017945 */ /* 0x000fe80003800000 */
[----:B------:R-:W-:Y:S05]  /*a0b0*/  @P0 BRA `(.L_x_901) ;  /* 0x0000000000380947 */ /* 0x000fea0003800000 */
[----:B------:R-:W-:Y:S01]  /*a0c0*/  IADD3 R31, P0, R2, 0x8, RZ ;  /* 0x00000008021f7810 */ /* 0x000fe20007f1e0ff */
[----:B------:R-:W-:Y:S01]  /*a0d0*/  ULDC.64 UR6, c[0x0][0x848] ;  /* 0x0002120000067ab9 */ /* 0x000fe20000000a00 */
[----:B0-----:R-:W-:Y:S01]  /*a0e0*/  IMAD.MOV.U32 R41, RZ, RZ, R35 ;  /* 0x000000ffff297224 */ /* 0x001fe200078e0023 */
        /* <DEDUP_REMOVED lines=11> */
.L_x_901:
[----:B------:R-:W-:Y:S05]  /*a1a0*/  BSYNC B1 ;  /* 0x0000000000017941 */ /* 0x000fea0003800000 */
.L_x_900:
[----:B-1----:R1:W2:Y:S01]  /*a1b0*/  LDS.128 R36, [R30+0xa800] ;  /* 0x00a800001e247984 */ /* 0x0022a20000000c00 */
[C---:B------:R-:W-:Y:S01]  /*a1c0*/  ISETP.GE.OR P1, PT, R28.reuse, UR5, P3 ;  /* 0x000000051c007c0c */ /* 0x040fe20009f26670 */
[----:B------:R-:W-:Y:S01]  /*a1d0*/  BSSY B1, `(.L_x_902) ;  /* 0x0000011000017945 */ /* 0x000fe20003800000 */
[----:B------:R-:W-:-:S11]  /*a1e0*/  ISETP.GE.OR P0, PT, R28, UR5, P2 ;  /* 0x000000051c007c0c */ /* 0x000fd60009706670 */
[----:B-1----:R-:W-:Y:S05]  /*a1f0*/  @P1 BRA `(.L_x_903) ;  /* 0x0000000000381947 */ /* 0x002fea0003800000 */
        /* <DEDUP_REMOVED lines=14> */
.L_x_903:
[----:B------:R-:W-:Y:S05]  /*a2e0*/  BSYNC B1 ;  /* 0x0000000000017941 */ /* 0x000fea0003800000 */
.L_x_902:
[----:B-12---:R1:W2:Y:S01]  /*a2f0*/  LDS.128 R36, [R30+0xac00] ;  /* 0x00ac00001e247984 */ /* 0x0062a20000000c00 */
[----:B------:R-:W-:Y:S01]  /*a300*/  BSSY B1, `(.L_x_904) ;  /* 0x0000011000017945 */ /* 0x000fe20003800000 */
[----:B------:R-:W-:-:S03]  /*a310*/  VIADD R44, R0, 0x28 ;  /* 0x00000028002c7836 */ /* 0x000fc60000000000 */
        /* <DEDUP_REMOVED lines=15> */
.L_x_905:
[----:B------:R-:W-:Y:S05]  /*a410*/  BSYNC B1 ;  /* 0x0000000000017941 */ /* 0x000fea0003800000 */
.L_x_904:
[----:B--23--:R2:W3:Y:S01]  /*a420*/  LDS.128 R36, [R30+0xb000] ;  /* 0x00b000001e247984 */ /* 0x00c4e20000000c00 */
[----:B------:R-:W-:Y:S01]  /*a430*/  ISETP.GE.OR P0, PT, R28, UR5, P5 ;  /* 0x000000051c007c0c */ /* 0x000fe2000af06670 */
[----:B------:R-:W-:Y:S01]  /*a440*/  BSSY B1, `(.L_x_906) ;  /* 0x0000011000017945 */ /* 0x000fe20003800000 */
[----:B------:R-:W-:-:S11]  /*a450*/  ISETP.GE.AND P3, PT, R44, UR4, PT ;  /* 0x000000042c007c0c */ /* 0x000fd6000bf66270 */
        /* <DEDUP_REMOVED lines=14> */
[----:B---3--:R4:W-:Y:S02]  /*a540*/  STG.E.128 desc[UR8][R42.64], R36 ;  /* 0x000000242a007986 */ /* 0x0089e4000c101d08 */
.L_x_907:
[----:B------:R-:W-:Y:S05]  /*a550*/  BSYNC B1 ;  /* 0x0000000000017941 */ /* 0x000fea0003800000 */
.L_x_906:
[----:B---34-:R3:W4:Y:S01]  /*a560*/  LDS.128 R36, [R30+0xb400] ;  /* 0x00b400001e247984 */ /* 0x0187220000000c00 */
[----:B------:R-:W-:Y:S01]  /*a570*/  ISETP.GE.OR P0, PT, R28, UR5, P3 ;  /* 0x000000051c007c0c */ /* 0x000fe20009f06670 */
[----:B------:R-:W-:Y:S01]  /*a580*/  BSSY B1, `(.L_x_908) ;  /* 0x0000011000017945 */ /* 0x000fe20003800000 */
[----:B------:R-:W-:-:S11]  /*a590*/  VIADD R44, R0, 0x30 ;  /* 0x00000030002c7836 */ /* 0x000fd60000000000 */
        /* <DEDUP_REMOVED lines=14> */
[----:B----4-:R0:W-:Y:S02]  /*a680*/  STG.E.128 desc[UR8][R42.64], R36 ;  /* 0x000000242a007986 */ /* 0x0101e4000c101d08 */
.L_x_909:
[----:B------:R-:W-:Y:S05]  /*a690*/  BSYNC B1 ;  /* 0x0000000000017941 */ /* 0x000fea0003800000 */
.L_x_908:
[----:B0---4-:R0:W4:Y:S01]  /*a6a0*/  LDS.128 R36, [R30+0xb800] ;  /* 0x00b800001e247984 */ /* 0x0111220000000c00 */
[----:B------:R-:W-:Y:S01]  /*a6b0*/  ISETP.GE.AND P2, PT, R44, UR4, PT ;  /* 0x000000042c007c0c */ /* 0x000fe2000bf46270 */
[----:B------:R-:W-:Y:S01]  /*a6c0*/  BSSY B1, `(.L_x_910) ;  /* 0x0000012000017945 */ /* 0x000fe20003800000 */
[----:B------:R-:W-:Y:S02]  /*a6d0*/  VIADD R44, R0, 0x38 ;  /* 0x00000038002c7836 */ /* 0x000fe40000000000 */
[----:B------:R-:W-:-:S13]  /*a6e0*/  ISETP.GE.OR P0, PT, R28, UR5, P2 ;  /* 0x000000051c007c0c */ /* 0x000fda0009706670 */
[----:B0-----:R-:W-:Y:S05]  /*a6f0*/  @P0 BRA `(.L_x_911) ;  /* 0x0000000000380947 */ /* 0x001fea0003800000 */
        /* <DEDUP_REMOVED lines=14> */
.L_x_911:
[----:B------:R-:W-:Y:S05]  /*a7e0*/  BSYNC B1 ;  /* 0x0000000000017941 */ /* 0x000fea0003800000 */
.L_x_910:
        /* <DEDUP_REMOVED lines=20> */
.L_x_913:
[----:B------:R-:W-:Y:S05]  /*a930*/  BSYNC B1 ;  /* 0x0000000000017941 */ /* 0x000fea0003800000 */
.L_x_912:
        /* <DEDUP_REMOVED lines=20> */
.L_x_915:
[----:B------:R-:W-:Y:S05]  /*aa80*/  BSYNC B1 ;  /* 0x0000000000017941 */ /* 0x000fea0003800000 */
.L_x_914:
[----:B0---4-:R0:W4:Y:S01]  /*aa90*/  LDS.128 R36, [R30+0xc400] ;  /* 0x00c400001e247984 */ /* 0x0111220000000c00 */
[----:B------:R-:W-:Y:S01]  /*aaa0*/  ISETP.GE.AND P6, PT, R0, UR4, PT ;  /* 0x0000000400007c0c */ /* 0x000fe2000bfc6270 */
[----:B------:R-:W-:Y:S03]  /*aab0*/  BSSY B1, `(.L_x_916) ;  /* 0x0000011000017945 */ /* 0x000fe60003800000 */
[----:B------:R-:W-:Y:S02]  /*aac0*/  P2R R40, PR, RZ, 0x40 ;  /* 0x00000040ff287803 */ /* 0x000fe40000000000 */
[----:B------:R-:W-:-:S13]  /*aad0*/  ISETP.GE.OR P6, PT, R28, UR5, P6 ;  /* 0x000000051c007c0c */ /* 0x000fda000b7c6670 */
[----:B0-----:R-:W-:Y:S05]  /*aae0*/  @P6 BRA `(.L_x_917) ;  /* 0x0000000000346947 */ /* 0x001fea0003800000 */
[----:B------:R-:W-:Y:S01]  /*aaf0*/  IADD3 R31, P6, R2, 0x48, RZ ;  /* 0x00000048021f7810 */ /* 0x000fe20007fde0ff */
[----:B------:R-:W-:Y:S01]  /*ab00*/  ULDC.64 UR4, c[0x0][0x848] ;  /* 0x0002120000047ab9 */ /* 0x000fe20000000a00 */
[----:B------:R-:W-:Y:S01]  /*ab10*/  IMAD.MOV.U32 R33, RZ, RZ, R35 ;  /* 0x000000ffff217224 */ /* 0x000fe200078e0023 */
[----:B------:R-:W-:Y:S02]  /*ab20*/  ULDC.64 UR6, c[0x0][0x208] ;  /* 0x0000820000067ab9 */ /* 0x000fe40000000a00 */
        /* <DEDUP_REMOVED lines=8> */
[----:B----4-:R0:W-:Y:S02]  /*abb0*/  STG.E.128 desc[UR6][R34.64], R36 ;  /* 0x0000002422007986 */ /* 0x0101e4000c101d06 */
.L_x_917:
[----:B------:R-:W-:Y:S05]  /*abc0*/  BSYNC B1 ;  /* 0x0000000000017941 */ /* 0x000fea0003800000 */
.L_x_916:
[----:B------:R-:W-:Y:S01]  /*abd0*/  ULDC.64 UR4, c[0x0][0x820] ;  /* 0x0002080000047ab9 */ /* 0x000fe20000000a00 */
[----:B0-----:R-:W-:Y:S01]  /*abe0*/  P2R R34, PR, RZ, 0x2 ;  /* 0x00000002ff227803 */ /* 0x001fe20000000000 */
[----:B------:R-:W-:Y:S01]  /*abf0*/  IMAD R0, R225, UR4, RZ ;  /* 0x00000004e1007c24 */ /* 0x000fe2000f8e02ff */
[----:B------:R-:W-:Y:S01]  /*ac00*/  P2R R35, PR, RZ, 0x1 ;  /* 0x00000001ff237803 */ /* 0x000fe20000000000 */
[----:B------:R-:W-:Y:S01]  /*ac10*/  IMAD.WIDE.U32 R32, R224, UR4, R28 ;  /* 0x00000004e0207c25 */ /* 0x000fe2000f8e001c */
[----:B------:R-:W-:Y:S01]  /*ac20*/  ISETP.NE.AND P1, PT, R51, RZ, PT ;  /* 0x000000ff3300720c */ /* 0x000fe20003f25270 */
[----:B------:R-:W-:Y:S01]  /*ac30*/  ULDC UR6, c[0x0][0x80c] ;  /* 0x0002030000067ab9 */ /* 0x000fe20000000800 */
[----:B------:R-:W-:Y:S01]  /*ac40*/  ISETP.NE.AND P0, PT, R52, RZ, PT ;  /* 0x000000ff3400720c */ /* 0x000fe20003f05270 */
[----:B------:R-:W-:Y:S01]  /*ac50*/  IMAD R29, R224, UR5, R0 ;  /* 0x00000005e01d7c24 */ /* 0x000fe2000f8e0200 */
[C---:B------:R-:W-:Y:S01]  /*ac60*/  ISETP.GE.OR P1, PT, R28.reuse, UR6, P1 ;  /* 0x000000061c007c0c */ /* 0x040fe20008f26670 */
[----:B------:R-:W-:Y:S01]  /*ac70*/  ULDC.64 UR4, c[0x0][0x828] ;  /* 0x00020a0000047ab9 */ /* 0x000fe20000000a00 */
[----:B------:R-:W-:Y:S01]  /*ac80*/  ISETP.GE.OR P0, PT, R28, UR6, P0 ;  /* 0x000000061c007c0c */ /* 0x000fe20008706670 */
[----:B------:R-:W-:Y:S01]  /*ac90*/  IMAD.IADD R33, R33, 0x1, R29 ;  /* 0x0000000121217824 */ /* 0x000fe200078e021d */
[----:B------:R-:W-:Y:S01]  /*aca0*/  ISETP.NE.AND P6, PT, R40, RZ, PT ;  /* 0x000000ff2800720c */ /* 0x000fe20003fc5270 */
[----:B------:R-:W-:Y:S01]  /*acb0*/  IMAD R0, R48, UR4, RZ ;  /* 0x0000000430007c24 */ /* 0x000fe2000f8e02ff */
[----:B------:R-:W-:Y:S01]  /*acc0*/  P2R R43, PR, RZ, 0x2 ;  /* 0x00000002ff2b7803 */ /* 0x000fe20000000000 */
[C---:B------:R-:W-:Y:S01]  /*acd0*/  IMAD.WIDE.U32 R40, R49.reuse, UR4, R32 ;  /* 0x0000000431287c25 */ /* 0x040fe2000f8e0020 */
[----:B------:R-:W-:Y:S01]  /*ace0*/  P2R R44, PR, RZ, 0x1 ;  /* 0x00000001ff2c7803 */ /* 0x000fe20000000000 */
[----:B------:R-:W-:Y:S01]  /*acf0*/  BSSY B1, `(.L_x_918) ;  /* 0x000001e000017945 */ /* 0x000fe20003800000 */
[----:B------:R-:W-:Y:S01]  /*ad00*/  ISETP.NE.AND P1, PT, R34, RZ, PT ;  /* 0x000000ff2200720c */ /* 0x000fe20003f25270 */
[----:B----4-:R-:W-:Y:S01]  /*ad10*/  IMAD R37, R49, UR5, R0 ;  /* 0x0000000531257c24 */ /* 0x010fe2000f8e0200 */
[----:B------:R-:W-:-:S02]  /*ad20*/  ISETP.NE.AND P0, PT, R35, RZ, PT ;  /* 0x000000ff2300720c */ /* 0x000fc40003f05270 */
[----:B------:R0:W4:Y:S01]  /*ad30*/  LDS.128 R32, [R30] ;  /* 0x000000001e207984 */ /* 0x0001220000000c00 */
[----:B------:R-:W-:Y:S01]  /*ad40*/  ISETP.GE.OR P4, PT, R28, UR6, P4 ;  /* 0x000000061c007c0c */ /* 0x000fe2000a786670 */
[----:B------:R-:W-:Y:S01]  /*ad50*/  IMAD.IADD R37, R41, 0x1, R37 ;  /* 0x0000000129257824 */ /* 0x000fe200078e0225 */
[----:B------:R-:W-:Y:S02]  /*ad60*/  P2R R31, PR, RZ, 0x4 ;  /* 0x00000004ff1f7803 */ /* 0x000fe40000000000 */
[----:B------:R-:W-:Y:S02]  /*ad70*/  ISETP.NE.AND P2, PT, R50, RZ, PT ;  /* 0x000000ff3200720c */ /* 0x000fe40003f45270 */
[C---:B------:R-:W-:Y:S02]  /*ad80*/  ISETP.GE.OR P5, PT, R28.reuse, UR6, P5 ;  /* 0x000000061c007c0c */ /* 0x040fe4000afa6670 */
[C---:B------:R-:W-:Y:S02]  /*ad90*/  ISETP.GE.OR P2, PT, R28.reuse, UR6, P2 ;  /* 0x000000061c007c0c */ /* 0x040fe40009746670 */
[----:B------:R-:W-:-:S02]  /*ada0*/  ISETP.GE.OR P3, PT, R28, UR6, P3 ;  /* 0x000000061c007c0c */ /* 0x000fc40009f66670 */
[----:B------:R-:W-:Y:S02]  /*adb0*/  P2R R42, PR, RZ, 0x4 ;  /* 0x00000004ff2a7803 */ /* 0x000fe40000000000 */
[----:B------:R-:W-:Y:S02]  /*adc0*/  ISETP.NE.AND P2, PT, R31, RZ, PT ;  /* 0x000000ff1f00720c */ /* 0x000fe40003f45270 */
[C---:B------:R-:W-:Y:S02]  /*add0*/  ISETP.GE.OR P1, PT, R28.reuse, UR6, P1 ;  /* 0x000000061c007c0c */ /* 0x040fe40008f26670 */
[C---:B------:R-:W-:Y:S02]  /*ade0*/  ISETP.GE.OR P2, PT, R28.reuse, UR6, P2 ;  /* 0x000000061c007c0c */ /* 0x040fe40009746670 */
[C---:B------:R-:W-:Y:S02]  /*adf0*/  ISETP.GE.OR P0, PT, R28.reuse, UR6, P0 ;  /* 0x000000061c007c0c */ /* 0x040fe40008706670 */
[----:B------:R-:W-:Y:S01]  /*ae00*/  ISETP.GE.OR P6, PT, R28, UR6, P6 ;  /* 0x000000061c007c0c */ /* 0x000fe2000b7c6670 */
[----:B0-----:R-:W-:-:S12]  /*ae10*/  @P4 BRA `(.L_x_919) ;  /* 0x00000000002c4947 */ /* 0x001fd80003800000 */
        /* <DEDUP_REMOVED lines=10> */
[----:B----4-:R0:W-:Y:S02]  /*aec0*/  STG.E.128 desc[UR8][R38.64], R32 ;  /* 0x0000002026007986 */ /* 0x0101e4000c101d08 */
.L_x_919:
[----:B------:R-:W-:Y:S05]  /*aed0*/  BSYNC B1 ;  /* 0x0000000000017941 */ /* 0x000fea0003800000 */
.L_x_918:
[----:B0---4-:R0:W4:Y:S01]  /*aee0*/  LDS.128 R32, [R30+0x400] ;  /* 0x000400001e207984 */ /* 0x0111220000000c00 */
[----:B------:R-:W-:Y:S01]  /*aef0*/  ISETP.NE.AND P4, PT, R42, RZ, PT ;  /* 0x000000ff2a00720c */ /* 0x000fe20003f85270 */
[----:B------:R-:W-:-:S12]  /*af00*/  BSSY B1, `(.L_x_920) ;  /* 0x0000010000017945 */ /* 0x000fd80003800000 */
[----:B0-----:R-:W-:Y:S05]  /*af10*/  @P4 BRA `(.L_x_921) ;  /* 0x0000000000384947 */ /* 0x001fea0003800000 */
        /* <DEDUP_REMOVED lines=14> */
.L_x_921:
[----:B------:R-:W-:Y:S05]  /*b000*/  BSYNC B1 ;  /* 0x0000000000017941 */ /* 0x000fea0003800000 */
.L_x_920:
        /* <DEDUP_REMOVED lines=18> */
.L_x_923:
[----:B------:R-:W-:Y:S05]  /*b130*/  BSYNC B1 ;  /* 0x0000000000017941 */ /* 0x000fea0003800000 */
.L_x_922:
[----:B-123--:R-:W1:Y:S01]  /*b140*/  LDS.128 R28, [R30+0xc00] ;  /* 0x000c00001e1c7984 */ /* 0x00ee620000000c00 */
[----:B------:R-:W-:Y:S01]  /*b150*/  ISETP.NE.AND P4, PT, R44, RZ, PT ;  /* 0x000000ff2c00720c */ /* 0x000fe20003f85270 */
[----:B------:R-:W-:-:S12]  /*b160*/  BSSY B1, `(.L_x_924) ;  /* 0x0000010000017945 */ /* 0x000fd80003800000 */
        /* <DEDUP_REMOVED lines=14> */
[----:B-1----:R2:W-:Y:S02]  /*b250*/  STG.E.128 desc[UR8][R34.64], R28 ;  /* 0x0000001c22007986 */ /* 0x0025e4000c101d08 */
.L_x_925:
[----:B------:R-:W-:Y:S05]  /*b260*/  BSYNC B1 ;  /* 0x0000000000017941 */ /* 0x000fea0003800000 */
.L_x_924:
[----:B------:R-:W-:Y:S04]  /*b270*/  BSSY B1, `(.L_x_926) ;  /* 0x0000010000017945 */ /* 0x000fe80003800000 */
        /* <DEDUP_REMOVED lines=15> */
.L_x_927:
[----:B------:R-:W-:Y:S05]  /*b370*/  BSYNC B1 ;  /* 0x0000000000017941 */ /* 0x000fea0003800000 */
.L_x_926:
[----:B------:R-:W-:Y:S04]  /*b380*/  BSSY B1, `(.L_x_928) ;  /* 0x0000010000017945 */ /* 0x000fe80003800000 */
[----:B------:R-:W-:Y:S05]  /*b390*/  @P3 BRA `(.L_x_929) ;  /* 0x0000000000383947 */ /* 0x000fea0003800000 */
[----:B---3--:R-:W-:Y:S01]  /*b3a0*/  IADD3 R7, P3, R2, 0x28, RZ ;  /* 0x0000002802077810 */ /* 0x008fe20007f7e0ff */
        /* <DEDUP_REMOVED lines=13> */
.L_x_929:
[----:B------:R-:W-:Y:S05]  /*b480*/  BSYNC B1 ;  /* 0x0000000000017941 */ /* 0x000fea0003800000 */
.L_x_928:
        /* <DEDUP_REMOVED lines=16> */
.L_x_931:
[----:B------:R-:W-:Y:S05]  /*b590*/  BSYNC B1 ;  /* 0x0000000000017941 */ /* 0x000fea0003800000 */
.L_x_930:
        /* <DEDUP_REMOVED lines=16> */
.L_x_933:
[----:B------:R-:W-:Y:S05]  /*b6a0*/  BSYNC B1 ;  /* 0x0000000000017941 */ /* 0x000fea0003800000 */
.L_x_932:
        /* <DEDUP_REMOVED lines=16> */
.L_x_935:
[----:B------:R-:W-:Y:S05]  /*b7b0*/  BSYNC B1 ;  /* 0x0000000000017941 */ /* 0x000fea0003800000 */
.L_x_934:
[----:B------:R-:W-:Y:S05]  /*b7c0*/  @P6 BRA `(.L_x_878) ;  /* 0x0000004000b86947 */ /* 0x000fea0003800000 */
[----:B---3--:R-:W-:Y:S01]  /*b7d0*/  IADD3 R5, P0, R2, 0x48, RZ ;  /* 0x0000004802057810 */ /* 0x008fe20007f1e0ff */
        /* <DEDUP_REMOVED lines=14> */
.L_x_896:
[----:B------:R-:W2:Y:S01]  /*b8c0*/  LDC.64 R4, c[0x0][0x878] ;  /* 0x00021e00ff047b82 */ /* 0x000ea20000000a00 */
[----:B------:R-:W-:-:S07]  /*b8d0*/  ULDC.64 UR4, c[0x0][0x208] ;  /* 0x0000820000047ab9 */ /* 0x000fce0000000a00 */
[----:B------:R-:W3:Y:S08]  /*b8e0*/  LDC.64 R6, c[0x0][0x870] ;  /* 0x00021c00ff067b82 */ /* 0x000ef00000000a00 */
[----:B-1----:R-:W1:Y:S01]  /*b8f0*/  LDC.64 R2, c[0x0][0x870] ;  /* 0x00021c00ff027b82 */ /* 0x002e620000000a00 */
[----:B--2---:R-:W-:-:S04]  /*b900*/  ISETP.NE.U32.AND P0, PT, R4, RZ, PT ;  /* 0x000000ff0400720c */ /* 0x004fc80003f05070 */
[----:B------:R-:W-:Y:S02]  /*b910*/  ISETP.NE.AND.EX P0, PT, R5, RZ, PT, P0 ;  /* 0x000000ff0500720c */ /* 0x000fe40003f05300 */
[----:B---3--:R-:W-:-:S04]  /*b920*/  ISETP.NE.U32.AND P1, PT, R6, RZ, PT ;  /* 0x000000ff0600720c */ /* 0x008fc80003f25070 */
[----:B------:R-:W-:Y:S01]  /*b930*/  ISETP.NE.AND.EX P1, PT, R7, RZ, PT, P1 ;  /* 0x000000ff0700720c */ /* 0x000fe20003f25310 */
[----:B-1----:R-:W-:-:S06]  /*b940*/  IMAD.WIDE R8, R236, 0x4, R2 ;  /* 0x00000004ec087825 */ /* 0x002fcc00078e0202 */
[----:B------:R-:W1:Y:S06]  /*b950*/  @P0 LDC.64 R4, c[0x0][0x878] ;  /* 0x00021e00ff040b82 */ /* 0x000e6c0000000a00 */
[----:B------:R-:W2:Y:S01]  /*b960*/  @P1 LDG.E R7, desc[UR4][R8.64] ;  /* 0x0000000408071981 */ /* 0x000ea2000c1e1900 */
[----:B-1----:R-:W-:-:S05]  /*b970*/  @P0 IMAD.WIDE R4, R236, 0x4, R4 ;  /* 0x00000004ec040825 */ /* 0x002fca00078e0204 */
[----:B------:R1:W3:Y:S01]  /*b980*/  @P0 LDG.E R0, desc[UR4][R4.64] ;  /* 0x0000000404000981 */ /* 0x0002e2000c1e1900 */
[----:B------:R-:W-:Y:S01]  /*b990*/  ULDC UR4, c[0x0][0x808] ;  /* 0x0002020000047ab9 */ /* 0x000fe20000000800 */
[----:B------:R-:W4:Y:S02]  /*b9a0*/  S2R R2, SR_TID.X ;  /* 0x0000000000027919 */ /* 0x000f240000002100 */
[----:B----4-:R-:W-:-:S05]  /*b9b0*/  VIADD R11, R2, 0xffffff80 ;  /* 0xffffff80020b7836 */ /* 0x010fca0000000000 */
[----:B------:R-:W-:-:S04]  /*b9c0*/  SHF.R.S32.HI R2, RZ, 0x1f, R11 ;  /* 0x0000001fff027819 */ /* 0x000fc8000001140b */
[----:B0-----:R-:W-:Y:S02]  /*b9d0*/  LEA.HI R10, R2, R11, RZ, 0x5 ;  /* 0x0000000b020a7211 */ /* 0x001fe400078f28ff */
[----:B------:R-:W-:Y:S02]  /*b9e0*/  CS2R R2, SRZ ;  /* 0x0000000000027805 */ /* 0x000fe4000001ff00 */
[----:B------:R-:W-:Y:S02]  /*b9f0*/  LOP3.LUT R6, R10, 0x1fffffe0, RZ, 0xc0, !PT ;  /* 0x1fffffe00a067812 */ /* 0x000fe400078ec0ff */
[----:B------:R-:W-:-:S03]  /*ba00*/  SHF.R.S32.HI R17, RZ, 0x5, R10 ;  /* 0x00000005ff117819 */ /* 0x000fc6000001140a */
[----:B------:R-:W-:-:S04]  /*ba10*/  IMAD.IADD R10, R11, 0x1, -R6 ;  /* 0x000000010b0a7824 */ /* 0x000fc800078e0a06 */
[----:B-1----:R-:W-:-:S05]  /*ba20*/  IMAD.SHL.U32 R4, R10, 0x8, RZ ;  /* 0x000000080a047824 */ /* 0x002fca00078e00ff */
[----:B------:R-:W-:Y:S01]  /*ba30*/  SHF.R.S32.HI R5, RZ, 0x1f, R4 ;  /* 0x0000001fff057819 */ /* 0x000fe20000011404 */
[--C-:B--2---:R-:W-:Y:S01]  /*ba40*/  @P1 IMAD.MOV.U32 R2, RZ, RZ, R7.reuse ;  /* 0x000000ffff021224 */ /* 0x104fe200078e0007 */
[----:B------:R-:W-:-:S04]  /*ba50*/  @P1 SHF.R.S32.HI R3, RZ, 0x1f, R7 ;  /* 0x0000001fff031819 */ /* 0x000fc80000011407 */
[----:B------:R-:W-:Y:S02]  /*ba60*/  IADD3 R6, P2, R17, R2, RZ ;  /* 0x0000000211067210 */ /* 0x000fe40007f5e0ff */
        /* <DEDUP_REMOVED lines=9> */
.L_x_936:
[----:B------:R-:W2:Y:S01]  /*bb00*/  LDL.LU R0, [R1+0xc] ;  /* 0x00000c0001007983 */ /* 0x000ea20000300800 */
[----:B------:R-:W-:Y:S01]  /*bb10*/  ULDC.64 UR6, c[0x0][0x820] ;  /* 0x0002080000067ab9 */ /* 0x000fe20000000a00 */
[----:B------:R-:W-:Y:S02]  /*bb20*/  ULDC UR5, c[0x0][0x80c] ;  /* 0x0002030000057ab9 */ /* 0x000fe40000000800 */
[----:B------:R-:W3:Y:S04]  /*bb30*/  LDL R225, [R1+0x10] ;  /* 0x0000100001e17983 */ /* 0x000ee80000100800 */
[----:B------:R-:W4:Y:S01]  /*bb40*/  LDL R224, [R1+0x8] ;  /* 0x0000080001e07983 */ /* 0x000f220000100800 */
[C---:B------:R-:W-:Y:S01]  /*bb50*/  LEA.HI.X.SX32 R7, R17.reuse, R3, 0x1, P2 ;  /* 0x0000000311077211 */ /* 0x040fe200010f0eff */
[C---:B------:R-:W-:Y:S01]  /*bb60*/  VIADD R8, R17.reuse, 0x8 ;  /* 0x0000000811087836 */ /* 0x040fe20000000000 */
[----:B------:R-:W-:Y:S01]  /*bb70*/  SEL R15, R236, RZ, !P1 ;  /* 0x000000ffec0f7207 */ /* 0x000fe20004800000 */
[----:B------:R-:W-:Y:S01]  /*bb80*/  VIADD R10, R17, 0x20 ;  /* 0x00000020110a7836 */ /* 0x000fe20000000000 */
[----:B------:R-:W-:Y:S01]  /*bb90*/  BSSY B1, `(.L_x_937) ;  /* 0x0000029000017945 */ /* 0x000fe20003800000 */
[----:B--2---:R-:W-:Y:S01]  /*bba0*/  R2UR UR8, R0 ;  /* 0x00000000000872ca */ /* 0x004fe200000e0000 */
[----:B---3--:R-:W-:-:S04]  /*bbb0*/  IMAD R0, R225, UR6, RZ ;  /* 0x00000006e1007c24 */ /* 0x008fc8000f8e02ff */
[C---:B----4-:R-:W-:Y:S02]  /*bbc0*/  IMAD R9, R224.reuse, UR7, R0 ;  /* 0x00000007e0097c24 */ /* 0x050fe4000f8e0200 */
[----:B------:R-:W-:Y:S02]  /*bbd0*/  VIADD R0, R17, 0x10 ;  /* 0x0000001011007836 */ /* 0x000fe40000000000 */
[----:B------:R-:W-:-:S04]  /*bbe0*/  IMAD.WIDE.U32 R2, R224, UR6, R4 ;  /* 0x00000006e0027c25 */ /* 0x000fc8000f8e0004 */
[----:B------:R-:W-:Y:S01]  /*bbf0*/  UIMAD UR4, UR8, -0x50, UR4 ;  /* 0xffffffb0080478a4 */ /* 0x000fe2000f8e0204 */
[----:B------:R-:W-:Y:S01]  /*bc00*/  ULDC.64 UR6, c[0x0][0x828] ;  /* 0x00020a0000067ab9 */ /* 0x000fe20000000a00 */
[----:B------:R-:W-:Y:S02]  /*bc10*/  IMAD.IADD R3, R9, 0x1, R3 ;  /* 0x0000000109037824 */ /* 0x000fe400078e0203 */
[----:B------:R-:W-:Y:S02]  /*bc20*/  IMAD.U32 R13, RZ, RZ, UR8 ;  /* 0x00000008ff0d7e24 */ /* 0x000fe4000f8e00ff */
[----:B------:R-:W-:Y:S02]  /*bc30*/  ISETP.GE.AND P0, PT, R17, UR4, PT ;  /* 0x0000000411007c0c */ /* 0x000fe4000bf06270 */
[----:B------:R-:W-:Y:S02]  /*bc40*/  ISETP.GE.AND P5, PT, R0, UR4, PT ;  /* 0x0000000400007c0c */ /* 0x000fe4000bfa6270 */
[----:B------:R-:W-:-:S02]  /*bc50*/  SHF.R.S32.HI R0, RZ, 0x1f, R236 ;  /* 0x0000001fff007819 */ /* 0x000fc400000114ec */
[----:B------:R-:W-:Y:S02]  /*bc60*/  ISETP.GE.OR P2, PT, R4, UR5, P0 ;  /* 0x0000000504007c0c */ /* 0x000fe40008746670 */
[----:B------:R-:W-:Y:S02]  /*bc70*/  SEL R12, R0, RZ, !P1 ;  /* 0x000000ff000c7207 */ /* 0x000fe40004800000 */
[----:B------:R-:W-:Y:S01]  /*bc80*/  ISETP.GE.AND P6, PT, R8, UR4, PT ;  /* 0x0000000408007c0c */ /* 0x000fe2000bfc6270 */
[----:B------:R-:W-:Y:S01]  /*bc90*/  VIADD R8, R17, 0x18 ;  /* 0x0000001811087836 */ /* 0x000fe20000000000 */
[----:B------:R-:W-:Y:S01]  /*bca0*/  ISETP.GE.AND P3, PT, R10, UR4, PT ;  /* 0x000000040a007c0c */ /* 0x000fe2000bf66270 */
[----:B------:R-:W-:Y:S01]  /*bcb0*/  IMAD R0, R12, UR6, RZ ;  /* 0x000000060c007c24 */ /* 0x000fe2000f8e02ff */
[----:B------:R-:W-:Y:S01]  /*bcc0*/  P2R R14, PR, RZ, 0x40 ;  /* 0x00000040ff0e7803 */ /* 0x000fe20000000000 */
[----:B------:R-:W-:Y:S01]  /*bcd0*/  IMAD.WIDE.U32 R10, R15, UR6, R2 ;  /* 0x000000060f0a7c25 */ /* 0x000fe2000f8e0002 */
[----:B------:R-:W-:-:S02]  /*bce0*/  ISETP.GE.AND P4, PT, R8, UR4, PT ;  /* 0x0000000408007c0c */ /* 0x000fc4000bf86270 */
[----:B------:R-:W-:Y:S01]  /*bcf0*/  P2R R16, PR, RZ, 0x20 ;  /* 0x00000020ff107803 */ /* 0x000fe20000000000 */
[----:B------:R-:W-:Y:S01]  /*bd00*/  IMAD R9, R15, UR7, R0 ;  /* 0x000000070f097c24 */ /* 0x000fe2000f8e0200 */
[----:B------:R-:W-:Y:S01]  /*bd10*/  P2R R18, PR, RZ, 0x10 ;  /* 0x00000010ff127803 */ /* 0x000fe20000000000 */
[----:B------:R-:W-:Y:S01]  /*bd20*/  IMAD.WIDE R2, R13, 0x50, R6 ;  /* 0x000000500d027825 */ /* 0x000fe200078e0206 */
        /* <DEDUP_REMOVED lines=15> */
.L_x_938:
[----:B------:R-:W-:Y:S05]  /*be20*/  BSYNC B1 ;  /* 0x0000000000017941 */ /* 0x000fea0003800000 */
.L_x_937:
        /* <DEDUP_REMOVED lines=13> */
[----:B0-----:R-:W-:Y:S01]  /*bf00*/  LEA R20, P1, R6, UR6, 0x1 ;  /* 0x0000000606147c11 */ /* 0x001fe2000f8208ff */
[----:B------:R-:W-:-:S05]  /*bf10*/  IMAD.IADD R7, R7, 0x1, R13 ;  /* 0x0000000107077824 */ /* 0x000fca00078e020d */
[----:B------:R-:W-:-:S05]  /*bf20*/  LEA.HI.X R21, R6, UR7, R7, 0x1, P1 ;  /* 0x0000000706157c11 */ /* 0x000fca00088f0c07 */
[----:B------:R1:W-:Y:S02]  /*bf30*/  STG.E.128 desc[UR8][R20.64], RZ ;  /* 0x000000ff14007986 */ /* 0x0003e4000c101d08 */
.L_x_940:
[----:B------:R-:W-:Y:S05]  /*bf40*/  BSYNC B1 ;  /* 0x0000000000017941 */ /* 0x000fea0003800000 */
.L_x_939:
        /* <DEDUP_REMOVED lines=13> */
[----:B01----:R-:W-:Y:S01]  /*c020*/  LEA R20, P2, R6, UR6, 0x1 ;  /* 0x0000000606147c11 */ /* 0x003fe2000f8408ff */
[----:B------:R-:W-:-:S05]  /*c030*/  IMAD.IADD R7, R7, 0x1, R13 ;  /* 0x0000000107077824 */ /* 0x000fca00078e020d */
[----:B------:R-:W-:-:S05]  /*c040*/  LEA.HI.X R21, R6, UR7, R7, 0x1, P2 ;  /* 0x0000000706157c11 */ /* 0x000fca00090f0c07 */
[----:B------:R2:W-:Y:S02]  /*c050*/  STG.E.128 desc[UR8][R20.64], RZ ;  /* 0x000000ff14007986 */ /* 0x0005e4000c101d08 */
.L_x_942:
[----:B------:R-:W-:Y:S05]  /*c060*/  BSYNC B1 ;  /* 0x0000000000017941 */ /* 0x000fea0003800000 */
.L_x_941:
        /* <DEDUP_REMOVED lines=14> */
[----:B012---:R-:W-:Y:S01]  /*c150*/  LEA R20, P1, R6, UR6, 0x1 ;  /* 0x0000000606147c11 */ /* 0x007fe2000f8208ff */
[----:B------:R-:W-:-:S05]  /*c160*/  IMAD.IADD R7, R7, 0x1, R13 ;  /* 0x0000000107077824 */ /* 0x000fca00078e020d */
[----:B------:R-:W-:-:S05]  /*c170*/  LEA.HI.X R21, R6, UR7, R7, 0x1, P1 ;  /* 0x0000000706157c11 */ /* 0x000fca00088f0c07 */
[----:B------:R3:W-:Y:S02]  /*c180*/  STG.E.128 desc[UR8][R20.64], RZ ;  /* 0x000000ff14007986 */ /* 0x0007e4000c101d08 */
.L_x_944:
[----:B------:R-:W-:Y:S05]  /*c190*/  BSYNC B1 ;  /* 0x0000000000017941 */ /* 0x000fea0003800000 */
.L_x_943:
[----:B------:R-:W-:Y:S01]  /*c1a0*/  BSSY B1, `(.L_x_945) ;  /* 0x0000011000017945 */ /* 0x000fe20003800000 */
[----:B------:R-:W-:-:S03]  /*c1b0*/  ISETP.GE.AND P1, PT, R22, UR4, PT ;  /* 0x0000000416007c0c */ /* 0x000fc6000bf26270 */
        /* <DEDUP_REMOVED lines=11> */
[----:B0123--:R-:W-:Y:S01]  /*c270*/  LEA R20, P2, R6, UR6, 0x1 ;  /* 0x0000000606147c11 */ /* 0x00ffe2000f8408ff */
[----:B------:R-:W-:-:S05]  /*c280*/  IMAD.IADD R7, R7, 0x1, R13 ;  /* 0x0000000107077824 */ /* 0x000fca00078e020d */
[----:B------:R-:W-:-:S05]  /*c290*/  LEA.HI.X R21, R6, UR7, R7, 0x1, P2 ;  /* 0x0000000706157c11 */ /* 0x000fca00090f0c07 */
[----:B------:R4:W-:Y:S02]  /*c2a0*/  STG.E.128 desc[UR8][R20.64], RZ ;  /* 0x000000ff14007986 */ /* 0x0009e4000c101d08 */
.L_x_946:
[----:B------:R-:W-:Y:S05]  /*c2b0*/  BSYNC B1 ;  /* 0x0000000000017941 */ /* 0x000fea0003800000 */
.L_x_945:
[----:B------:R-:W-:Y:S01]  /*c2c0*/  ISETP.GE.OR P2, PT, R4, UR5, P1 ;  /* 0x0000000504007c0c */ /* 0x000fe20008f46670 */
[----:B------:R-:W-:Y:S01]  /*c2d0*/  BSSY B1, `(.L_x_947) ;  /* 0x0000011000017945 */ /* 0x000fe20003800000 */
[----:B------:R-:W-:-:S11]  /*c2e0*/  VIADD R22, R17, 0x30 ;  /* 0x0000003011167836 */ /* 0x000fd60000000000 */
        /* <DEDUP_REMOVED lines=15> */
.L_x_948:
[----:B------:R-:W-:Y:S05]  /*c3e0*/  BSYNC B1 ;  /* 0x0000000000017941 */ /* 0x000fea0003800000 */
.L_x_947:
[----:B------:R-:W-:Y:S01]  /*c3f0*/  ISETP.GE.AND P2, PT, R22, UR4, PT ;  /* 0x0000000416007c0c */ /* 0x000fe2000bf46270 */
[----:B------:R-:W-:Y:S01]  /*c400*/  BSSY B1, `(.L_x_949) ;  /* 0x0000014000017945 */ /* 0x000fe20003800000 */
[C---:B------:R-:W-:Y:S02]  /*c410*/  VIADD R22, R17.reuse, 0x38 ;  /* 0x0000003811167836 */ /* 0x040fe40000000000 */
        /* <DEDUP_REMOVED lines=18> */
.L_x_950:
[----:B------:R-:W-:Y:S05]  /*c540*/  BSYNC B1 ;  /* 0x0000000000017941 */ /* 0x000fea0003800000 */
.L_x_949:
[----:B------:R-:W-:Y:S01]  /*c550*/  ISETP.GE.AND P3, PT, R22, UR4, PT ;  /* 0x0000000416007c0c */ /* 0x000fe2000bf66270 */
        /* <DEDUP_REMOVED lines=17> */
.L_x_952:
[----:B------:R-:W-:Y:S05]  /*c670*/  BSYNC B1 ;  /* 0x0000000000017941 */ /* 0x000fea0003800000 */
.L_x_951:
        /* <DEDUP_REMOVED lines=18> */
.L_x_954:
[----:B------:R-:W-:Y:S05]  /*c7a0*/  BSYNC B1 ;  /* 0x0000000000017941 */ /* 0x000fea0003800000 */
.L_x_953:
        /* <DEDUP_REMOVED lines=18> */
.L_x_956:
[----:B------:R-:W-:Y:S05]  /*c8d0*/  BSYNC B1 ;  /* 0x0000000000017941 */ /* 0x000fea0003800000 */
.L_x_955:
[----:B------:R-:W-:Y:S01]  /*c8e0*/  ULDC.64 UR4, c[0x0][0x850] ;  /* 0x0002140000047ab9 */ /* 0x000fe20000000a00 */
[----:B------:R-:W-:Y:S01]  /*c8f0*/  ULDC UR6, c[0x0][0x83c] ;  /* 0x00020f0000067ab9 */ /* 0x000fe20000000800 */
[----:B------:R-:W-:Y:S01]  /*c900*/  IMAD R0, R225, UR4, RZ ;  /* 0x00000004e1007c24 */ /* 0x000fe2000f8e02ff */
[----:B0-----:R-:W-:Y:S01]  /*c910*/  P2R R8, PR, RZ, 0x8 ;  /* 0x00000008ff087803 */ /* 0x001fe20000000000 */
[----:B------:R-:W-:Y:S01]  /*c920*/  IMAD.WIDE.U32 R6, R224, UR4, R4 ;  /* 0x00000004e0067c25 */ /* 0x000fe2000f8e0004 */
[----:B------:R-:W-:Y:S01]  /*c930*/  P2R R9, PR, RZ, 0x10 ;  /* 0x00000010ff097803 */ /* 0x000fe20000000000 */
[----:B------:R-:W-:Y:S01]  /*c940*/  BSSY B1, `(.L_x_957) ;  /* 0x0000029000017945 */ /* 0x000fe20003800000 */
[----:B------:R-:W-:Y:S01]  /*c950*/  ISETP.GE.OR P0, PT, R4, UR6, P0 ;  /* 0x0000000604007c0c */ /* 0x000fe20008706670 */
[----:B------:R-:W-:Y:S01]  /*c960*/  IMAD R5, R224, UR5, R0 ;  /* 0x00000005e0057c24 */ /* 0x000fe2000f8e0200 */
[----:B------:R-:W-:Y:S01]  /*c970*/  ISETP.NE.AND P3, PT, R14, RZ, PT ;  /* 0x000000ff0e00720c */ /* 0x000fe20003f65270 */
[----:B------:R-:W-:Y:S01]  /*c980*/  ULDC.64 UR4, c[0x0][0x858] ;  /* 0x0002160000047ab9 */ /* 0x000fe20000000a00 */
[----:B------:R-:W-:Y:S01]  /*c990*/  ISETP.NE.AND P4, PT, R16, RZ, PT ;  /* 0x000000ff1000720c */ /* 0x000fe20003f85270 */
[----:B------:R-:W-:Y:S01]  /*c9a0*/  IMAD.IADD R7, R5, 0x1, R7 ;  /* 0x0000000105077824 */ /* 0x000fe200078e0207 */
[----:B------:R-:W-:Y:S01]  /*c9b0*/  P2R R10, PR, RZ, 0x20 ;  /* 0x00000020ff0a7803 */ /* 0x000fe20000000000 */
[----:B------:R-:W-:Y:S01]  /*c9c0*/  IMAD R0, R12, UR4, RZ ;  /* 0x000000040c007c24 */ /* 0x000fe2000f8e02ff */
[----:B------:R-:W-:-:S02]  /*c9d0*/  ISETP.NE.AND P5, PT, R18, RZ, PT ;  /* 0x000000ff1200720c */ /* 0x000fc40003fa5270 */
[C---:B------:R-:W-:Y:S01]  /*c9e0*/  ISETP.GE.OR P3, PT, R4.reuse, UR6, P3 ;  /* 0x0000000604007c0c */ /* 0x040fe20009f66670 */
[----:B------:R-:W-:Y:S01]  /*c9f0*/  IMAD R5, R15, UR5, R0 ;  /* 0x000000050f057c24 */ /* 0x000fe2000f8e0200 */
[C---:B------:R-:W-:Y:S02]  /*ca00*/  ISETP.GE.OR P4, PT, R4.reuse, UR6, P4 ;  /* 0x0000000604007c0c */ /* 0x040fe4000a786670 */
[----:B------:R-:W-:Y:S02]  /*ca10*/  ISETP.GE.OR P5, PT, R4, UR6, P5 ;  /* 0x0000000604007c0c */ /* 0x000fe4000afa6670 */
[----:B------:R-:W-:Y:S02]  /*ca20*/  P2R R13, PR, RZ, 0x8 ;  /* 0x00000008ff0d7803 */ /* 0x000fe40000000000 */
[----:B------:R-:W-:Y:S02]  /*ca30*/  P2R R14, PR, RZ, 0x10 ;  /* 0x00000010ff0e7803 */ /* 0x000fe40000000000 */
[----:B------:R-:W-:-:S02]  /*ca40*/  ISETP.NE.AND P3, PT, R8, RZ, PT ;  /* 0x000000ff0800720c */ /* 0x000fc40003f65270 */
[----:B------:R-:W-:Y:S01]  /*ca50*/  ISETP.NE.AND P4, PT, R9, RZ, PT ;  /* 0x000000ff0900720c */ /* 0x000fe20003f85270 */
[----:B------:R-:W-:Y:S01]  /*ca60*/  IMAD.WIDE.U32 R8, R15, UR4, R6 ;  /* 0x000000040f087c25 */ /* 0x000fe2000f8e0006 */
[----:B------:R-:W-:Y:S02]  /*ca70*/  P2R R16, PR, RZ, 0x20 ;  /* 0x00000020ff107803 */ /* 0x000fe40000000000 */
[----:B------:R-:W-:Y:S01]  /*ca80*/  ISETP.NE.AND P6, PT, R19, RZ, PT ;  /* 0x000000ff1300720c */ /* 0x000fe20003fc5270 */
[----:B------:R-:W-:Y:S01]  /*ca90*/  IMAD.IADD R7, R9, 0x1, R5 ;  /* 0x0000000109077824 */ /* 0x000fe200078e0205 */
[----:B------:R-:W-:Y:S02]  /*caa0*/  ISETP.NE.AND P5, PT, R10, RZ, PT ;  /* 0x000000ff0a00720c */ /* 0x000fe40003fa5270 */
[C---:B------:R-:W-:Y:S02]  /*cab0*/  ISETP.GE.OR P6, PT, R4.reuse, UR6, P6 ;  /* 0x0000000604007c0c */ /* 0x040fe4000b7c6670 */
        /* <DEDUP_REMOVED lines=17> */
.L_x_958:
[----:B------:R-:W-:Y:S05]  /*cbd0*/  BSYNC B1 ;  /* 0x0000000000017941 */ /* 0x000fea0003800000 */
.L_x_957:
        /* <DEDUP_REMOVED lines=17> */
.L_x_960:
[----:B------:R-:W-:Y:S05]  /*ccf0*/  BSYNC B1 ;  /* 0x0000000000017941 */ /* 0x000fea0003800000 */
.L_x_959:
        /* <DEDUP_REMOVED lines=17> */
.L_x_962:
[----:B------:R-:W-:Y:S05]  /*ce10*/  BSYNC B1 ;  /* 0x0000000000017941 */ /* 0x000fea0003800000 */
.L_x_961:
        /* <DEDUP_REMOVED lines=17> */
.L_x_964:
[----:B------:R-:W-:Y:S05]  /*cf30*/  BSYNC B1 ;  /* 0x0000000000017941 */ /* 0x000fea0003800000 */
.L_x_963:
        /* <DEDUP_REMOVED lines=16> */
.L_x_966:
[----:B------:R-:W-:Y:S05]  /*d040*/  BSYNC B1 ;  /* 0x0000000000017941 */ /* 0x000fea0003800000 */
.L_x_965:
        /* <DEDUP_REMOVED lines=16> */
.L_x_968:
[----:B------:R-:W-:Y:S05]  /*d150*/  BSYNC B1 ;  /* 0x0000000000017941 */ /* 0x000fea0003800000 */
.L_x_967:
        /* <DEDUP_REMOVED lines=16> */
.L_x_970:
[----:B------:R-:W-:Y:S05]  /*d260*/  BSYNC B1 ;  /* 0x0000000000017941 */ /* 0x000fea0003800000 */
.L_x_969:
        /* <DEDUP_REMOVED lines=16> */
.L_x_972:
[----:B------:R-:W-:Y:S05]  /*d370*/  BSYNC B1 ;  /* 0x0000000000017941 */ /* 0x000fea0003800000 */
.L_x_971:
        /* <DEDUP_REMOVED lines=16> */
.L_x_974:
[----:B------:R-:W-:Y:S05]  /*d480*/  BSYNC B1 ;  /* 0x0000000000017941 */ /* 0x000fea0003800000 */
.L_x_973:
        /* <DEDUP_REMOVED lines=16> */
.L_x_871:
[----:B------:R-:W-:-:S08]  /*d590*/  NOP ;  /* 0x0000000000007918 */ /* 0x000fd00000000000 */
[----:B------:R-:W0:-:S00]  /*d5a0*/  USETMAXREG.DEALLOC.CTAPOOL 0x18 ;  /* 0x00000018000079c8 */ /* 0x000e0000080e0500 */
[----:B0-----:R-:W-:-:S06]  /*d5b0*/  LOP3.LUT R0, R0, 0x3, RZ, 0xc0, !PT ;  /* 0x0000000300007812 */ /* 0x001fcc00078ec0ff */
[----:B------:R-:W0:Y:S02]  /*d5c0*/  SHFL.IDX PT, R0, R0, RZ, 0x1f ;  /* 0x00001fff00007589 */ /* 0x000e2400000e0000 */
[----:B0-----:R-:W-:-:S13]  /*d5d0*/  ISETP.NE.AND P0, PT, R0, RZ, PT ;  /* 0x000000ff0000720c */ /* 0x001fda0003f05270 */
[----:B------:R-:W-:Y:S05]  /*d5e0*/  @P0 BRA `(.L_x_878) ;  /* 0x0000002400300947 */ /* 0x000fea0003800000 */
[----:B------:R-:W0:Y:S01]  /*d5f0*/  S2UR UR6, SR_CTAID.X ;  /* 0x00000000000679c3 */ /* 0x000e220000002500 */
[----:B------:R-:W-:Y:S02]  /*d600*/  ULDC UR9, c[0x0][0x8d0] ;  /* 0x0002340000097ab9 */ /* 0x000fe40000000800 */
[----:B------:R-:W-:-:S11]  /*d610*/  UISETP.NE.AND UP0, UPT, UR9, 0x1, UPT ;  /* 0x000000010900788c */ /* 0x000fd6000bf05270 */
[----:B------:R-:W-:Y:S01]  /*d620*/  @UP0 ULDC UR4, c[0x0][0x8d4] ;  /* 0x0002350000040ab9 */ /* 0x000fe20000000800 */
[----:B------:R-:W-:Y:S01]  /*d630*/  @UP0 ULDC UR7, c[0x0][0x8d8] ;  /* 0x0002360000070ab9 */ /* 0x000fe20000000800 */
[----:B0-----:R-:W-:Y:S02]  /*d640*/  UIMAD.WIDE.U32 UR4, UR6, UR4, URZ ;  /* 0x00000004060472a5 */ /* 0x001fe4000f8e003f */
[----:B------:R-:W-:Y:S02]  /*d650*/  UMOV UR8, UR6 ;  /* 0x0000000600087c82 */ /* 0x000fe40008000000 */
[----:B------:R-:W-:-:S03]  /*d660*/  @UP0 USHF.R.U32.HI UR8, URZ, UR7, UR5 ;  /* 0x000000073f080299 */ /* 0x000fc60008011605 */
[----:B------:R-:W-:Y:S02]  /*d670*/  ULDC UR4, c[0x0][0x8e8] ;  /* 0x00023a0000047ab9 */ /* 0x000fe40000000800 */
[----:B------:R-:W-:Y:S02]  /*d680*/  UISETP.GE.AND UP0, UPT, UR8, UR4, UPT ;  /* 0x000000040800728c */ /* 0x000fe4000bf06270 */
[----:B------:R-:W-:-:S04]  /*d690*/  UIADD3 UR4, -UR8, URZ, URZ ;  /* 0x0000003f08047290 */ /* 0x000fc8000fffe13f */
[----:B------:R-:W-:Y:S01]  /*d6a0*/  PLOP3.LUT P0, PT, PT, PT, UP0, 0x80, 0x0 ;  /* 0x000000000000781c */ /* 0x000fe20003f0f008 */
[----:B------:R-:W-:-:S12]  /*d6b0*/  UIMAD UR9, UR9, UR4, UR6 ;  /* 0x00000004090972a4 */ /* 0x000fd8000f8e0206 */
        /* <DEDUP_REMOVED lines=9> */
.L_x_975:
[----:B------:R-:W-:Y:S01]  /*d750*/  ULDC UR5, c[0x0][0x8c4] ;  /* 0x0002310000057ab9 */ /* 0x000fe20000000800 */
[----:B------:R-:W-:Y:S01]  /*d760*/  UMOV UR4, UR9 ;  /* 0x0000000900047c82 */ /* 0x000fe20008000000 */
[----:B------:R-:W-:-:S11]  /*d770*/  UISETP.NE.AND UP0, UPT, UR5, 0x1, UPT ;  /* 0x000000010500788c */ /* 0x000fd6000bf05270 */
[----:B------:R-:W-:Y:S02]  /*d780*/  @UP0 ULDC.64 UR10, c[0x0][0x8c8] ;  /* 0x00023200000a0ab9 */ /* 0x000fe40000000a00 */
[----:B------:R-:W-:-:S04]  /*d790*/  UIMAD.WIDE.U32 UR6, UR9, UR10, URZ ;  /* 0x0000000a090672a5 */ /* 0x000fc8000f8e003f */
[----:B------:R-:W-:-:S04]  /*d7a0*/  @UP0 USHF.R.U32.HI UR4, URZ, UR11, UR7 ;  /* 0x0000000b3f040299 */ /* 0x000fc80008011607 */
[----:B------:R-:W-:-:S12]  /*d7b0*/  UIMAD UR5, UR4, UR5, URZ ;  /* 0x00000005040572a4 */ /* 0x000fd8000f8e023f */
.L_x_976:
        /* <DEDUP_REMOVED lines=9> */
[----:B------:R-:W-:-:S03]  /*d850*/  @UP0 USHF.R.U32.HI UR21, URZ, UR8, UR7 ;  /* 0x000000083f150299 */ /* 0x000fc60008011607 */
[----:B------:R-:W-:Y:S01]  /*d860*/  ULDC.64 UR6, c[0x0][0x8f8] ;  /* 0x00023e0000067ab9 */ /* 0x000fe20000000a00 */
[----:B------:R-:W-:Y:S01]  /*d870*/  UIADD3 UR20, -UR21, URZ, URZ ;  /* 0x0000003f15147290 */ /* 0x000fe2000fffe13f */
[----:B------:R-:W-:-:S03]  /*d880*/  ISETP.NE.U32.AND P0, PT, RZ, UR6, PT ;  /* 0x00000006ff007c0c */ /* 0x000fc6000bf05070 */
[----:B------:R-:W-:Y:S01]  /*d890*/  UIMAD UR20, UR10, UR20, UR5 ;  /* 0x000000140a1472a4 */ /* 0x000fe2000f8e0205 */
[----:B------:R-:W-:-:S13]  /*d8a0*/  ISETP.NE.AND.EX P0, PT, RZ, UR7, PT, P0 ;  /* 0x00000007ff007c0c */ /* 0x000fda000bf05300 */
        /* <DEDUP_REMOVED lines=9> */
.L_x_977:
[----:B------:R-:W-:Y:S02]  /*d940*/  ULDC.64 UR6, c[0x0][0x8f0] ;  /* 0x00023c0000067ab9 */ /* 0x000fe40000000a00 */
[----:B------:R-:W-:-:S04]  /*d950*/  ISETP.NE.U32.AND P0, PT, RZ, UR6, PT ;  /* 0x00000006ff007c0c */ /* 0x000fc8000bf05070 */
[----:B------:R-:W-:-:S13]  /*d960*/  ISETP.NE.AND.EX P0, PT, RZ, UR7, PT, P0 ;  /* 0x00000007ff007c0c */ /* 0x000fda000bf05300 */
[----:B------:R-:W-:Y:S05]  /*d970*/  @!P0 BRA `(.L_x_979) ;  /* 0x00000000002c8947 */ /* 0x000fea0003800000 */
[----:B------:R-:W-:Y:S01]  /*d980*/  ULDC.64 UR6, c[0x0][0x8f0] ;  /* 0x00023c0000067ab9 */ /* 0x000fe20000000a00 */
[----:B------:R-:W-:Y:S01]  /*d990*/  ULDC.64 UR8, c[0x0][0x208] ;  /* 0x0000820000087ab9 */ /* 0x000fe20000000a00 */
[----:B------:R-:W-:-:S06]  /*d9a0*/  UIMAD.WIDE UR6, UR21, 0x4, UR6 ;  /* 0x00000004150678a5 */ /* 0x000fcc000f8e0206 */
[----:B------:R-:W-:Y:S02]  /*d9b0*/  IMAD.U32 R2, RZ, RZ, UR6 ;  /* 0x00000006ff027e24 */ /* 0x000fe4000f8e00ff */
[----:B------:R-:W-:-:S05]  /*d9c0*/  IMAD.U32 R3, RZ, RZ, UR7 ;  /* 0x00000007ff037e24 */ /* 0x000fca000f8e00ff */
[----:B------:R-:W2:Y:S04]  /*d9d0*/  LDG.E R0, desc[UR8][R2.64] ;  /* 0x0000000802007981 */ /* 0x000ea8000c1e1900 */
[----:B------:R-:W3:Y:S01]  /*d9e0*/  LDG.E R4, desc[UR8][R2.64+0x4] ;  /* 0x0000040802047981 */ /* 0x000ee2000c1e1900 */
[----:B--2---:R-:W-:Y:S02]  /*d9f0*/  R2UR UR5, R0 ;  /* 0x00000000000572ca */ /* 0x004fe400000e0000 */
[----:B---3--:R-:W-:-:S13]  /*da00*/  R2UR UR6, R4 ;  /* 0x00000000040672ca */ /* 0x008fda00000e0000 */
[----:B------:R-:W-:Y:S01]  /*da10*/  UIADD3 UR5, -UR5, UR6, URZ ;  /* 0x0000000605057290 */ /* 0x000fe2000fffe13f */
[----:B------:R-:W-:Y:S11]  /*da20*/  BRA `(.L_x_978) ;  /* 0x0000000000047947 */ /* 0x000ff60003800000 */
.L_x_979:
[----:B------:R-:W-:-:S05]  /*da30*/  ULDC UR5, c[0x0][0x8ec] ;  /* 0x00023b0000057ab9 */ /* 0x000fca0000000800 */
.L_x_978:
[----:B------:R-:W-:Y:S01]  /*da40*/  UIADD3 UR5, UR5, 0x4f, URZ ;  /* 0x0000004f05057890 */ /* 0x000fe2000fffe03f */
[----:B------:R-:W-:Y:S02]  /*da50*/  IMAD.MOV.U32 R4, RZ, RZ, 0x1 ;  /* 0x00000001ff047424 */ /* 0x000fe400078e00ff */
[----:B------:R-:W-:Y:S01]  /*da60*/  IMAD.MOV.U32 R8, RZ, RZ, RZ ;  /* 0x000000ffff087224 */ /* 0x000fe200078e00ff */
[----:B------:R-:W-:Y:S01]  /*da70*/  UIMAD.WIDE UR6, UR5, 0x66666667, URZ ;  /* 0x66666667050678a5 */ /* 0x000fe2000f8e023f */
[----:B------:R-:W-:-:S03]  /*da80*/  IMAD.MOV.U32 R9, RZ, RZ, 0x1 ;  /* 0x00000001ff097424 */ /* 0x000fc600078e00ff */
[----:B------:R-:W-:-:S04]  /*da90*/  USHF.R.U32.HI UR5, URZ, 0x1f, UR7 ;  /* 0x0000001f3f057899 */ /* 0x000fc80008011607 */
[----:B------:R-:W-:-:S04]  /*daa0*/  ULEA.HI.SX32 UR5, UR7, UR5, 0x1b ;  /* 0x0000000507057291 */ /* 0x000fc8000f8fda3f */
[----:B------:R-:W-:-:S04]  /*dab0*/  UISETP.GE.AND UP0, UPT, UR4, UR5, UPT ;  /* 0x000000050400728c */ /* 0x000fc8000bf06270 */
[----:B------:R-:W-:-:S06]  /*dac0*/  USEL UR21, UR21, 0xffffffff, !UP0 ;  /* 0xffffffff15157887 */ /* 0x000fcc000c000000 */
        /* <DEDUP_REMOVED lines=16> */
[----:B------:R-:W-:Y:S01]  /*dbd0*/  UISETP.NE.AND.EX UP2, UPT, UR11, URZ, UPT, UP2 ;  /* 0x0000003f0b00728c */ /* 0x000fe2000bf45320 */
[----:B------:R-:W-:-:S04]  /*dbe0*/  ULDC.64 UR12, c[0x0][0x778] ;  /* 0x0001de00000c7ab9 */ /* 0x000fc80000000a00 */
[----:B------:R-:W2:Y:S01]  /*dbf0*/  @P1 LDG.E R7, desc[UR16][R2.64] ;  /* 0x0000001002071981 */ /* 0x000ea2000c1e1900 */
[----:B------:R-:W-:Y:S01]  /*dc00*/  PLOP3.LUT P2, PT, PT, PT, UP0, 0x80, 0x0 ;  /* 0x000000000000781c */ /* 0x000fe20003f4f008 */
[----:B------:R-:W-:Y:S01]  /*dc10*/  UIMAD.WIDE UR12, UR21, 0x4, UR12 ;  /* 0x00000004150c78a5 */ /* 0x000fe2000f8e020c */
[----:B------:R-:W-:Y:S01]  /*dc20*/  PLOP3.LUT P3, PT, PT, PT, UP2, 0x80, 0x0 ;  /* 0x000000000000781c */ /* 0x000fe20003f6f028 */
[----:B------:R0:W3:Y:S02]  /*dc30*/  @P1 LDG.E R0, desc[UR16][R2.64] ;  /* 0x0000001002001981 */ /* 0x0000e4000c1e1900 */
[----:B------:R-:W-:Y:S02]  /*dc40*/  @UP2 ULDC.64 UR6, c[0x0][0x780] ;  /* 0x0001e00000062ab9 */ /* 0x000fe40000000a00 */
[----:B------:R-:W-:Y:S01]  /*dc50*/  @UP2 UIMAD.WIDE UR6, UR21, 0x4, UR6 ;  /* 0x00000004150628a5 */ /* 0x000fe2000f8e0206 */
[----:B0-----:R-:W-:Y:S02]  /*dc60*/  IMAD.U32 R2, RZ, RZ, UR12 ;  /* 0x0000000cff027e24 */ /* 0x001fe4000f8e00ff */
[----:B------:R-:W-:-:S05]  /*dc70*/  IMAD.U32 R3, RZ, RZ, UR13 ;  /* 0x0000000dff037e24 */ /* 0x000fca000f8e00ff */
[----:B------:R0:W4:Y:S02]  /*dc80*/  @P2 LDG.E R5, desc[UR16][R2.64] ;  /* 0x0000001002052981 */ /* 0x000124000c1e1900 */
[----:B0-----:R-:W-:Y:S02]  /*dc90*/  IMAD.U32 R2, RZ, RZ, UR6 ;  /* 0x00000006ff027e24 */ /* 0x001fe4000f8e00ff */
[----:B------:R-:W-:-:S05]  /*dca0*/  IMAD.U32 R3, RZ, RZ, UR7 ;  /* 0x00000007ff037e24 */ /* 0x000fca000f8e00ff */
[----:B------:R-:W5:Y:S01]  /*dcb0*/  @P3 LDG.E R6, desc[UR16][R2.64] ;  /* 0x0000001002063981 */ /* 0x000f62000c1e1900 */
[----:B------:R-:W-:Y:S01]  /*dcc0*/  ULDC.64 UR16, c[0x0][0x788] ;  /* 0x0001e20000107ab9 */ /* 0x000fe20000000a00 */
[----:B------:R-:W-:Y:S01]  /*dcd0*/  UMOV UR54, URZ ;  /* 0x0000003f00367c82 */ /* 0x000fe20008000000 */
[----:B------:R-:W-:Y:S01]  /*dce0*/  ISETP.NE.U32.AND P0, PT, RZ, UR16, PT ;  /* 0x00000010ff007c0c */ /* 0x000fe2000bf05070 */
[----:B------:R-:W-:-:S03]  /*dcf0*/  UMOV UR11, URZ ;  /* 0x0000003f000b7c82 */ /* 0x000fc60008000000 */
[----:B------:R-:W-:Y:S02]  /*dd00*/  ISETP.NE.AND.EX P0, PT, RZ, UR17, PT, P0 ;  /* 0x00000011ff007c0c */ /* 0x000fe4000bf05300 */
[----:B--2---:R-:W-:Y:S02]  /*dd10*/  @P1 R2UR UR5, R7 ;  /* 0x00000000070512ca */ /* 0x004fe400000e0000 */
[----:B---3--:R-:W-:-:S11]  /*dd20*/  @P1 R2UR UR54, R0 ;  /* 0x00000000003612ca */ /* 0x008fd600000e0000 */
[----:B------:R-:W-:-:S04]  /*dd30*/  @UP1 ULEA UR5, UR21, UR5, 0x6 ;  /* 0x0000000515051291 */ /* 0x000fc8000f8e303f */
[----:B------:R-:W-:-:S04]  /*dd40*/  @UP1 USHF.R.S32.HI UR6, URZ, 0x1f, UR5 ;  /* 0x0000001f3f061899 */ /* 0x000fc80008011405 */
[----:B------:R-:W-:Y:S01]  /*dd50*/  @UP1 ULEA.HI UR6, UR6, UR5, URZ, 0x6 ;  /* 0x0000000506061291 */ /* 0x000fe2000f8f303f */
[----:B----4-:R-:W-:Y:S02]  /*dd60*/  @P2 R2UR UR11, R5 ;  /* 0x00000000050b22ca */ /* 0x010fe400000e0000 */
[----:B------:R-:W-:Y:S01]  /*dd70*/  ULDC UR5, c[0x0][0x280] ;  /* 0x0000a00000057ab9 */ /* 0x000fe20000000800 */
[----:B------:R-:W-:-:S04]  /*dd80*/  @UP1 ULOP3.LUT UR7, UR6, 0xffffffc0, URZ, 0xc0, !UPT ;  /* 0xffffffc006071892 */ /* 0x000fc8000f8ec03f */
[----:B------:R-:W-:Y:S01]  /*dd90*/  @UP1 USHF.R.S32.HI UR10, URZ, 0x1f, UR7 ;  /* 0x0000001f3f0a1899 */ /* 0x000fe20008011407 */
[----:B-----5:R-:W-:Y:S01]  /*dda0*/  @P3 R2UR UR5, R6 ;  /* 0x00000000060532ca */ /* 0x020fe200000e0000 */
        /* <DEDUP_REMOVED lines=10> */
.L_x_981:
        /* <DEDUP_REMOVED lines=14> */
.L_x_982:
        /* <DEDUP_REMOVED lines=9> */
.L_x_983:
[----:B------:R-:W-:Y:S01]  /*dfc0*/  UIMAD UR7, UR4, 0x50, UR5 ;  /* 0x00000050040778a4 */ /* 0x000fe2000f8e0205 */
[----:B------:R-:W-:Y:S01]  /*dfd0*/  IMAD.MOV.U32 R8, RZ, RZ, RZ ;  /* 0x000000ffff087224 */ /* 0x000fe200078e00ff */
[----:B------:R-:W-:Y:S01]  /*dfe0*/  ULDC UR8, c[0x0][0x74c] ;  /* 0x0001d30000087ab9 */ /* 0x000fe20000000800 */
[----:B------:R-:W-:Y:S01]  /*dff0*/  UIADD3 UR5, UR5, 0x3f, URZ ;  /* 0x0000003f05057890 */ /* 0x000fe2000fffe03f */
[----:B------:R-:W-:Y:S01]  /*e000*/  IMAD.MOV.U32 R9, RZ, RZ, 0x1 ;  /* 0x00000001ff097424 */ /* 0x000fe200078e00ff */
[----:B------:R-:W-:Y:S02]  /*e010*/  UIADD3 UR7, UR7, -UR8, -UR6 ;  /* 0x8000000807077290 */ /* 0x000fe4000fffe806 */
[----:B------:R-:W-:Y:S02]  /*e020*/  USHF.R.S32.HI UR6, URZ, 0x1f, UR5 ;  /* 0x0000001f3f067899 */ /* 0x000fe40008011405 */
[----:B------:R-:W-:Y:S02]  /*e030*/  USHF.R.S32.HI UR8, URZ, 0x1f, UR7 ;  /* 0x0000001f3f087899 */ /* 0x000fe40008011407 */
[----:B------:R-:W-:-:S02]  /*e040*/  ULEA.HI UR6, UR6, UR5, URZ, 0x6 ;  /* 0x0000000506067291 */ /* 0x000fc4000f8f303f */
[----:B------:R-:W-:Y:S02]  /*e050*/  ULEA.HI UR8, UR8, UR7, URZ, 0x6 ;  /* 0x0000000708087291 */ /* 0x000fe4000f8f303f */
[----:B------:R-:W-:Y:S02]  /*e060*/  USHF.R.S32.HI UR55, URZ, 0x6, UR6 ;  /* 0x000000063f377899 */ /* 0x000fe40008011406 */
[----:B------:R-:W-:-:S06]  /*e070*/  USHF.R.S32.HI UR8, URZ, 0x6, UR8 ;  /* 0x000000063f087899 */ /* 0x000fcc0008011408 */
[----:B------:R-:W-:-:S04]  /*e080*/  VIMNMX R0, RZ, UR8, !PT ;  /* 0x00000008ff007c48 */ /* 0x000fc8000ffe0100 */
[----:B------:R-:W-:-:S13]  /*e090*/  ISETP.LT.AND P0, PT, R0, UR55, PT ;  /* 0x0000003700007c0c */ /* 0x000fda000bf01270 */
[----:B------:R-:W-:Y:S05]  /*e0a0*/  @!P0 BRA `(.L_x_980) ;  /* 0x0000001400f88947 */ /* 0x000fea0003800000 */
[----:B------:R-:W-:Y:S01]  /*e0b0*/  ULDC UR5, c[0x0][0x2e8] ;  /* 0x0000ba0000057ab9 */ /* 0x000fe20000000800 */
[----:B------:R-:W-:Y:S01]  /*e0c0*/  ELECT P0, URZ, PT ;  /* 0x00000000003f782f */ /* 0x000fe20003800000 */
[----:B------:R-:W-:Y:S01]  /*e0d0*/  IMAD.MOV.U32 R8, RZ, RZ, RZ ;  /* 0x000000ffff087224 */ /* 0x000fe200078e00ff */
[----:B------:R-:W-:Y:S01]  /*e0e0*/  UISETP.NE.AND UP2, UPT, UR5, 0x1, UPT ;  /* 0x000000010500788c */ /* 0x000fe2000bf45270 */
[----:B------:R-:W-:Y:S01]  /*e0f0*/  IMAD.MOV.U32 R9, RZ, RZ, 0x1 ;  /* 0x00000001ff097424 */ /* 0x000fe200078e00ff */
[----:B------:R-:W-:Y:S02]  /*e100*/  UISETP.NE.U32.AND UP1, UPT, UR14, URZ, UPT ;  /* 0x0000003f0e00728c */ /* 0x000fe4000bf25070 */
[----:B------:R-:W-:Y:S02]  /*e110*/  USHF.R.S32.HI UR47, URZ, 0x1f, UR21 ;  /* 0x0000001f3f2f7899 */ /* 0x000fe40008011415 */
[----:B------:R-:W-:Y:S02]  /*e120*/  UISETP.NE.AND.EX UP1, UPT, UR15, URZ, UPT, UP1 ;  /* 0x0000003f0f00728c */ /* 0x000fe4000bf25310 */
[----:B------:R-:W-:Y:S01]  /*e130*/  UIMAD UR11, UR4, 0x50, UR11 ;  /* 0x00000050040b78a4 */ /* 0x000fe2000f8e020b */
        /* <DEDUP_REMOVED lines=10> */
[----:B------:R-:W-:-:S04]  /*e1e0*/  MOV R6, 0x400 ;  /* 0x0000040000067802 */ /* 0x000fc80000000f00 */
[----:B0-----:R-:W-:Y:S01]  /*e1f0*/  LEA R6, R3, R6, 0x18 ;  /* 0x0000000603067211 */ /* 0x001fe200078ec0ff */
[----:B------:R-:W-:-:S05]  /*e200*/  IMAD.MOV.U32 R3, RZ, RZ, 0x1 ;  /* 0x00000001ff037424 */ /* 0x000fca00078e00ff */
[----:B------:R-:W-:-:S04]  /*e210*/  SHF.L.U32 R3, R3, 0x1f, RZ ;  /* 0x0000001f03037819 */ /* 0x000fc800000006ff */
[----:B------:R-:W0:Y:S02]  /*e220*/  SYNCS.PHASECHK.TRANS64.TRYWAIT P0, [R6+URZ+0x31620], R3 ;  /* 0x03162003060075a7 */ /* 0x000e24000800017f */
[----:B0-----:R-:W-:Y:S05]  /*e230*/  @!P0 BRA `(.L_x_984) ;  /* 0x0000001800608947 */ /* 0x001fea0003800000 */
.L_x_999:
[----:B------:R-:W-:Y:S01]  /*e240*/  ISETP.NE.AND P0, PT, R11, RZ, PT ;  /* 0x000000ff0b00720c */ /* 0x000fe20003f05270 */
[----:B------:R-:W-:Y:S02]  /*e250*/  IMAD.U32 R14, RZ, RZ, UR20 ;  /* 0x00000014ff0e7e24 */ /* 0x000fe4000f8e00ff */
[----:B------:R-:W-:-:S03]  /*e260*/  IMAD.MOV.U32 R4, RZ, RZ, 0x1 ;  /* 0x00000001ff047424 */ /* 0x000fc600078e00ff */
[----:B------:R-:W-:-:S07]  /*e270*/  SHF.R.S32.HI R14, RZ, 0x1f, R14 ;  /* 0x0000001fff0e7819 */ /* 0x000fce000001140e */
[----:B------:R-:W-:Y:S05]  /*e280*/  @P0 BRA `(.L_x_985) ;  /* 0x0000000000140947 */ /* 0x000fea0003800000 */
[----:B------:R-:W-:Y:S01]  /*e290*/  LOP3.LUT P1, RZ, R21, 0x1f, RZ, 0xc0, !PT ;  /* 0x0000001f15ff7812 */ /* 0x000fe2000782c0ff */
[----:B0-----:R-:W-:-:S04]  /*e2a0*/  IMAD.MOV.U32 R3, RZ, RZ, 0x8100 ;  /* 0x00008100ff037424 */ /* 0x001fc800078e00ff */
[----:B------:R1:W-:Y:S08]  /*e2b0*/  SYNCS.ARRIVE.TRANS64 RZ, [R6+URZ+0x31610], R3 ;  /* 0x0316100306ff79a7 */ /* 0x0003f0000800003f */
[----:B------:R-:W-:Y:S05]  /*e2c0*/  @!P1 BRA `(.L_x_985) ;  /* 0x0000000000049947 */ /* 0x000fea0003800000 */
[----:B------:R-:W-:Y:S01]  /*e2d0*/  BPT.TRAP 0x1 ;  /* 0x000000040000795c */ /* 0x000fe20000300000 */
.L_x_985:
        /* <DEDUP_REMOVED lines=9> */
[----:B------:R-:W-:Y:S01]  /*e370*/  IMAD.U32 R10, RZ, RZ, UR55 ;  /* 0x00000037ff0a7e24 */ /* 0x000fe2000f8e00ff */
[----:B------:R-:W-:Y:S01]  /*e380*/  UMOV UR57, 0x14f00000 ;  /* 0x14f0000000397882 */ /* 0x000fe20000000000 */
[----:B------:R-:W-:Y:S01]  /*e390*/  UMOV UR18, URZ ;  /* 0x0000003f00127c82 */ /* 0x000fe20008000000 */
[----:B------:R-:W-:Y:S01]  /*e3a0*/  UIMAD UR23, UR21, UR23, UR10 ;  /* 0x00000017151772a4 */ /* 0x000fe2000f8e020a */
[----:B01----:R-:W-:Y:S01]  /*e3b0*/  IMAD.MOV.U32 R3, RZ, RZ, 0x14000 ;  /* 0x00014000ff037424 */ /* 0x003fe200078e00ff */
[----:B------:R-:W-:Y:S01]  /*e3c0*/  UIMAD UR9, UR9, UR14, URZ ;  /* 0x0000000e090972a4 */ /* 0x000fe2000f8e023f */
[----:B------:R-:W-:Y:S01]  /*e3d0*/  VIADD R10, R10, 0xffffffff ;  /* 0xffffffff0a0a7836 */ /* 0x000fe20000000000 */
[----:B------:R-:W-:Y:S01]  /*e3e0*/  USHF.L.U32 UR46, UR46, 0x6, URZ ;  /* 0x000000062e2e7899 */ /* 0x000fe2000800063f */
[----:B------:R-:W-:Y:S01]  /*e3f0*/  IMAD.MOV.U32 R8, RZ, RZ, 0x1 ;  /* 0x00000001ff087424 */ /* 0x000fe200078e00ff */
[----:B------:R-:W-:Y:S01]  /*e400*/  UIMAD UR15, UR20, UR15, UR9 ;  /* 0x0000000f140f72a4 */ /* 0x000fe2000f8e0209 */
[----:B------:R-:W-:Y:S01]  /*e410*/  IMAD.MOV.U32 R9, RZ, RZ, 0x1 ;  /* 0x00000001ff097424 */ /* 0x000fe200078e00ff */
[----:B------:R-:W-:-:S02]  /*e420*/  UIADD3 UR16, UR8, 0x14100, URZ ;  /* 0x0001410008107890 */ /* 0x000fc4000fffe03f */
        /* <DEDUP_REMOVED lines=133> */
.L_x_991:
[----:B------:R-:W-:-:S04]  /*ec80*/  SHF.L.U32 R5, R9, 0x1f, RZ ;  /* 0x0000001f09057819 */ /* 0x000fc800000006ff */
[----:B------:R-:W0:Y:S02]  /*ec90*/  SYNCS.PHASECHK.TRANS64.TRYWAIT P1, [R6+URZ+0x31638], R5 ;  /* 0x03163805060075a7 */ /* 0x000e24000802017f */
[----:B0-----:R-:W-:Y:S05]  /*eca0*/  @!P1 BRA `(.L_x_987) ;  /* 0x0000000c00d89947 */ /* 0x001fea0003800000 */
.L_x_1000:
[----:B------:R-:W-:Y:S05]  /*ecb0*/  @P0 BRA `(.L_x_988) ;  /* 0x0000000000140947 */ /* 0x000fea0003800000 */
[----:B------:R-:W-:Y:S01]  /*ecc0*/  ISETP.NE.AND P1, PT, R15, RZ, PT ;  /* 0x000000ff0f00720c */ /* 0x000fe20003f25270 */
[----:B0-----:R-:W-:-:S04]  /*ecd0*/  IMAD.MOV.U32 R5, RZ, RZ, 0x8100 ;  /* 0x00008100ff057424 */ /* 0x001fc800078e00ff */
[----:B------:R1:W-:Y:S08]  /*ece0*/  SYNCS.ARRIVE.TRANS64 RZ, [R6+URZ+0x31630], R5 ;  /* 0x0316300506ff79a7 */ /* 0x0003f0000800003f */
[----:B------:R-:W-:Y:S05]  /*ecf0*/  @!P1 BRA `(.L_x_988) ;  /* 0x0000000000049947 */ /* 0x000fea0003800000 */
[----:B------:R-:W-:Y:S01]  /*ed00*/  BPT.TRAP 0x1 ;  /* 0x000000040000795c */ /* 0x000fe20000300000 */
.L_x_988:
        /* <DEDUP_REMOVED lines=47> */
.L_x_1002:
[----:B------:R-:W-:Y:S01]  /*f000*/  LOP3.LUT R9, R9, 0x1, RZ, 0x3c, !PT ;  /* 0x0000000109097812 */ /* 0x000fe200078e3cff */
[----:B------:R-:W-:Y:S06]  /*f010*/  @P2 BRA `(.L_x_990) ;  /* 0x0000000000142947 */ /* 0x000fec0003800000 */
[----:B------:R-:W-:Y:S01]  /*f020*/  ISETP.NE.AND P1, PT, R15, RZ, PT ;  /* 0x000000ff0f00720c */ /* 0x000fe20003f25270 */
[----:B0-----:R-:W-:-:S04]  /*f030*/  IMAD.MOV.U32 R2, RZ, RZ, 0x8100 ;  /* 0x00008100ff027424 */ /* 0x001fc800078e00ff */
[----:B------:R1:W-:Y:S08]  /*f040*/  SYNCS.ARRIVE.TRANS64 RZ, [R20+URZ+0x31610], R2 ;  /* 0x0316100214ff79a7 */ /* 0x0003f0000800003f */
[----:B------:R-:W-:Y:S05]  /*f050*/  @!P1 BRA `(.L_x_990) ;  /* 0x0000000000049947 */ /* 0x000fea0003800000 */
[----:B------:R-:W-:Y:S01]  /*f060*/  BPT.TRAP 0x1 ;  /* 0x000000040000795c */ /* 0x000fe20000300000 */
.L_x_990:
        /* <DEDUP_REMOVED lines=53> */
.L_x_986:
[----:B------:R-:W-:Y:S01]  /*f3c0*/  SHF.L.U32 R15, R9, 0x1f, RZ ;  /* 0x0000001f090f7819 */ /* 0x000fe200000006ff */
[----:B------:R-:W0:Y:S01]  /*f3d0*/  LDC.64 R12, c[0x0][0x730] ;  /* 0x0001cc00ff0c7b82 */ /* 0x000e220000000a00 */
[----:B------:R-:W-:Y:S02]  /*f3e0*/  IMAD.U32 R16, RZ, RZ, UR38 ;  /* 0x00000026ff107e24 */ /* 0x000fe4000f8e00ff */
[----:B------:R-:W-:Y:S02]  /*f3f0*/  IMAD.U32 R2, RZ, RZ, UR38 ;  /* 0x00000026ff027e24 */ /* 0x000fe4000f8e00ff */
[----:B------:R-:W-:Y:S02]  /*f400*/  IMAD.U32 R3, RZ, RZ, UR39 ;  /* 0x00000027ff037e24 */ /* 0x000fe4000f8e00ff */
[----:B------:R-:W-:Y:S01]  /*f410*/  IMAD.MOV.U32 R2, RZ, RZ, R16 ;  /* 0x000000ffff027224 */ /* 0x000fe200078e0010 */
        /* <DEDUP_REMOVED lines=11> */
.L_x_1003:
[----:B------:R-:W-:Y:S01]  /*f4d0*/  IMAD.IADD R10, R11, 0x1, R3 ;  /* 0x000000010b0a7824 */ /* 0x000fe200078e0203 */
[----:B------:R-:W-:Y:S06]  /*f4e0*/  @P0 BRA `(.L_x_993) ;  /* 0x0000000000140947 */ /* 0x000fec0003800000 */
[----:B------:R-:W-:Y:S01]  /*f4f0*/  LOP3.LUT P0, RZ, R21, 0x1f, RZ, 0xc0, !PT ;  /* 0x0000001f15ff7812 */ /* 0x000fe2000780c0ff */
[----:B------:R-:W-:-:S04]  /*f500*/  IMAD.MOV.U32 R11, RZ, RZ, 0x8100 ;  /* 0x00008100ff0b7424 */ /* 0x000fc800078e00ff */
[----:B------:R1:W-:Y:S08]  /*f510*/  SYNCS.ARRIVE.TRANS64 RZ, [R6+URZ+0x31630], R11 ;  /* 0x0316300b06ff79a7 */ /* 0x0003f0000800003f */
[----:B------:R-:W-:Y:S05]  /*f520*/  @!P0 BRA `(.L_x_993) ;  /* 0x0000000000048947 */ /* 0x000fea0003800000 */
[----:B------:R-:W-:Y:S01]  /*f530*/  BPT.TRAP 0x1 ;  /* 0x000000040000795c */ /* 0x000fe20000300000 */
.L_x_993:
        /* <DEDUP_REMOVED lines=52> */
[----:B--2---:R-:W-:Y:S01]  /*f880*/  NOP ;  /* 0x0000000000007918 */ /* 0x004fe20000000000 */
.L_x_980:
[----:B------:R-:W-:Y:S05]  /*f890*/  WARPSYNC.ALL ;  /* 0x0000000000007948 */ /* 0x000fea0003800000 */
[----:B------:R-:W-:-:S13]  /*f8a0*/  ELECT P0, URZ, PT ;  /* 0x00000000003f782f */ /* 0x000fda0003800000 */
[----:B------:R-:W-:Y:S05]  /*f8b0*/  @!P0 BRA `(.L_x_878) ;  /* 0x00000000007c8947 */ /* 0x000fea0003800000 */
[----:B------:R-:W2:Y:S02]  /*f8c0*/  LDL R0, [R1+0x14] ;  /* 0x0000140001007983 */ /* 0x000ea40000100800 */
[----:B--2---:R-:W-:-:S13]  /*f8d0*/  R2UR UR4, R0 ;  /* 0x00000000000472ca */ /* 0x004fda00000e0000 */
[----:B------:R-:W-:-:S06]  /*f8e0*/  ULOP3.LUT UR4, UR4, 0x2, URZ, 0xfc, !UPT ;  /* 0x0000000204047892 */ /* 0x000fcc000f8efc3f */
[----:B------:R-:W-:-:S05]  /*f8f0*/  IMAD.U32 R0, RZ, RZ, UR4 ;  /* 0x00000004ff007e24 */ /* 0x000fca000f8e00ff */
[----:B------:R-:W-:-:S13]  /*f900*/  ISETP.NE.AND P1, PT, R0, 0x3, PT ;  /* 0x000000030000780c */ /* 0x000fda0003f25270 */
[----:B------:R-:W-:Y:S05]  /*f910*/  @!P1 BRA `(.L_x_994) ;  /* 0x0000000000049947 */ /* 0x000fea0003800000 */
[----:B------:R-:W-:Y:S01]  /*f920*/  BPT.TRAP 0x1 ;  /* 0x000000040000795c */ /* 0x000fe20000300000 */
.L_x_994:
[----:B------:R-:W2:Y:S01]  /*f930*/  S2R R3, SR_CgaCtaId ;  /* 0x0000000000037919 */ /* 0x000ea20000008800 */
[----:B------:R-:W-:-:S04]  /*f940*/  MOV R0, 0x400 ;  /* 0x0000040000007802 */ /* 0x000fc80000000f00 */
[----:B--2---:R-:W-:Y:S02]  /*f950*/  LEA R2, R3, R0, 0x18 ;  /* 0x0000000003027211 */ /* 0x004fe400078ec0ff */
[----:B------:R-:W-:-:S03]  /*f960*/  SHF.L.U32 R0, R4, 0x1f, RZ ;  /* 0x0000001f04007819 */ /* 0x000fc600000006ff */
[----:B------:R-:W-:-:S04]  /*f970*/  VIADD R3, R2, 0x31620 ;  /* 0x0003162002037836 */ /* 0x000fc80000000000 */
[----:B------:R-:W-:-:S04]  /*f980*/  IMAD R5, R8, 0x8, R3 ;  /* 0x0000000808057824 */ /* 0x000fc800078e0203 */
[----:B------:R-:W2:Y:S02]  /*f990*/  SYNCS.PHASECHK.TRANS64.TRYWAIT P0, [R5+URZ], R0 ;  /* 0x00000000050075a7 */ /* 0x000ea4000800017f */
[----:B--2---:R-:W-:Y:S05]  /*f9a0*/  @!P0 BRA `(.L_x_995) ;  /* 0x0000000000d88947 */ /* 0x004fea0003800000 */
.L_x_1004:
[----:B------:R-:W-:-:S05]  /*f9b0*/  VIADD R8, R8, 0x1 ;  /* 0x0000000108087836 */ /* 0x000fca0000000000 */
[----:B------:R-:W-:-:S04]  /*f9c0*/  ISETP.NE.AND P0, PT, R8, 0x2, PT ;  /* 0x000000020800780c */ /* 0x000fc80003f05270 */
[----:B--2---:R-:W-:Y:S02]  /*f9d0*/  SEL R5, RZ, 0x1, P0 ;  /* 0x00000001ff057807 */ /* 0x004fe40000000000 */
[----:B------:R-:W-:Y:S02]  /*f9e0*/  SEL R8, R8, RZ, P0 ;  /* 0x000000ff08087207 */ /* 0x000fe40000000000 */
[----:B------:R-:W-:-:S03]  /*f9f0*/  LOP3.LUT R0, R4, R5, RZ, 0x3c, !PT ;  /* 0x0000000504007212 */ /* 0x000fc600078e3cff */
[----:B------:R-:W-:Y:S01]  /*fa00*/  IMAD R3, R8, 0x8, R3 ;  /* 0x0000000808037824 */ /* 0x000fe200078e0203 */
[----:B------:R-:W-:-:S04]  /*fa10*/  SHF.L.U32 R0, R0, 0x1f, RZ ;  /* 0x0000001f00007819 */ /* 0x000fc800000006ff */
[----:B------:R-:W2:Y:S02]  /*fa20*/  SYNCS.PHASECHK.TRANS64.TRYWAIT P0, [R3+URZ], R0 ;  /* 0x00000000030075a7 */ /* 0x000ea4000800017f */
[----:B--2---:R-:W-:Y:S05]  /*fa30*/  @!P0 BRA `(.L_x_996) ;  /* 0x0000000000c88947 */ /* 0x004fea0003800000 */
.L_x_1005:
[----:B------:R-:W-:Y:S05]  /*fa40*/  @!P1 BRA `(.L_x_997) ;  /* 0x0000000000049947 */ /* 0x000fea0003800000 */
[----:B------:R-:W-:Y:S01]  /*fa50*/  BPT.TRAP 0x1 ;  /* 0x000000040000795c */ /* 0x000fe20000300000 */
.L_x_997:
[----:B------:R-:W-:-:S07]  /*fa60*/  SHF.L.U32 R9, R9, 0x1f, RZ ;  /* 0x0000001f09097819 */ /* 0x000fce00000006ff */
.L_x_998:
[----:B---3--:R3:W4:Y:S02]  /*fa70*/  SYNCS.PHASECHK.TRANS64.TRYWAIT P0, [R2+URZ+0x31638], R9 ;  /* 0x03163809020075a7 */ /* 0x008724000800017f */
[----:B----4-:R-:W-:Y:S05]  /*fa80*/  @!P0 NANOSLEEP.SYNCS 0x989680 ;  /* 0x009896800000895d */ /* 0x010fea0003900000 */
[----:B------:R-:W4:Y:S02]  /*fa90*/  @!P0 SYNCS.PHASECHK.TRANS64 P0, [R2+URZ+0x31638], R9 ;  /* 0x03163809020085a7 */ /* 0x000f24000800007f */
[----:B----4-:R-:W-:Y:S05]  /*faa0*/  @!P0 BRA `(.L_x_998) ;  /* 0xfffffffc00f08947 */ /* 0x010fea000383ffff */
.L_x_878:
[----:B------:R-:W-:Y:S05]  /*fab0*/  BSYNC B0 ;  /* 0x0000000000007941 */ /* 0x000fea0003800000 */
.L_x_870:
[----:B------:R-:W-:Y:S05]  /*fac0*/  EXIT ;  /* 0x000000000000794d */ /* 0x000fea0003800000 */
.L_x_884:
[----:B0-----:R0:W1:Y:S02]  /*fad0*/  SYNCS.PHASECHK.TRANS64.TRYWAIT P0, [R225+URZ+0x31600], R10 ;  /* 0x0316000ae10075a7 */ /* 0x001064000800017f */
[----:B-1----:R-:W-:Y:S05]  /*fae0*/  @!P0 NANOSLEEP.SYNCS 0x989680 ;  /* 0x009896800000895d */ /* 0x002fea0003900000 */
[----:B------:R-:W1:Y:S02]  /*faf0*/  @!P0 SYNCS.PHASECHK.TRANS64 P0, [R225+URZ+0x31600], R10 ;  /* 0x0316000ae10085a7 */ /* 0x000e64000800007f */
[----:B-1----:R-:W-:Y:S05]  /*fb00*/  @!P0 BRA `(.L_x_884) ;  /* 0xfffffffc00f08947 */ /* 0x002fea000383ffff */
[----:B------:R-:W-:Y:S05]  /*fb10*/  BRA `(.L_x_883) ;  /* 0xffffff1800d07947 */ /* 0x000fea000383ffff */
.L_x_888:
[----:B-1----:R1:W2:Y:S02]  /*fb20*/  SYNCS.PHASECHK.TRANS64.TRYWAIT P1, [R224+URZ+0x31610], R7 ;  /* 0x03161007e00075a7 */ /* 0x0022a4000802017f */
[----:B--2---:R-:W-:Y:S05]  /*fb30*/  @!P1 NANOSLEEP.SYNCS 0x989680 ;  /* 0x009896800000995d */ /* 0x004fea0003900000 */
[----:B------:R-:W2:Y:S02]  /*fb40*/  @!P1 SYNCS.PHASECHK.TRANS64 P1, [R224+URZ+0x31610], R7 ;  /* 0x03161007e00095a7 */ /* 0x000ea4000802007f */
[----:B--2---:R-:W-:Y:S05]  /*fb50*/  @!P1 BRA `(.L_x_888) ;  /* 0xfffffffc00f09947 */ /* 0x004fea000383ffff */
[----:B------:R-:W-:Y:S05]  /*fb60*/  BRA `(.L_x_887) ;  /* 0xffffff2400187947 */ /* 0x000fea000383ffff */
.L_x_892:
[----:B---3--:R3:W4:Y:S02]  /*fb70*/  SYNCS.PHASECHK.TRANS64.TRYWAIT P1, [R225+URZ+0x31630], R10 ;  /* 0x0316300ae10075a7 */ /* 0x008724000802017f */
[----:B----4-:R-:W-:Y:S05]  /*fb80*/  @!P1 NANOSLEEP.SYNCS 0x989680 ;  /* 0x009896800000995d */ /* 0x010fea0003900000 */
[----:B------:R-:W4:Y:S02]  /*fb90*/  @!P1 SYNCS.PHASECHK.TRANS64 P1, [R225+URZ+0x31630], R10 ;  /* 0x0316300ae10095a7 */ /* 0x000f24000802007f */
[----:B----4-:R-:W-:Y:S05]  /*fba0*/  @!P1 BRA `(.L_x_892) ;  /* 0xfffffffc00f09947 */ /* 0x010fea000383ffff */
[----:B------:R-:W-:Y:S05]  /*fbb0*/  BRA `(.L_x_891) ;  /* 0xffffff4000187947 */ /* 0x000fea000383ffff */
.L_x_984:
[----:B0-----:R0:W1:Y:S02]  /*fbc0*/  SYNCS.PHASECHK.TRANS64.TRYWAIT P0, [R6+URZ+0x31620], R3 ;  /* 0x03162003060075a7 */ /* 0x001064000800017f */
[----:B-1----:R-:W-:Y:S05]  /*fbd0*/  @!P0 NANOSLEEP.SYNCS 0x989680 ;  /* 0x009896800000895d */ /* 0x002fea0003900000 */
[----:B------:R-:W1:Y:S02]  /*fbe0*/  @!P0 SYNCS.PHASECHK.TRANS64 P0, [R6+URZ+0x31620], R3 ;  /* 0x03162003060085a7 */ /* 0x000e64000800007f */
[----:B-1----:R-:W-:Y:S05]  /*fbf0*/  @!P0 BRA `(.L_x_984) ;  /* 0xfffffffc00f08947 */ /* 0x002fea000383ffff */
[----:B------:R-:W-:Y:S05]  /*fc00*/  BRA `(.L_x_999) ;  /* 0xffffffe4008c7947 */ /* 0x000fea000383ffff */
.L_x_987:
[----:B0-----:R0:W1:Y:S02]  /*fc10*/  SYNCS.PHASECHK.TRANS64.TRYWAIT P1, [R6+URZ+0x31638], R5 ;  /* 0x03163805060075a7 */ /* 0x001064000802017f */
[----:B-1----:R-:W-:Y:S05]  /*fc20*/  @!P1 NANOSLEEP.SYNCS 0x989680 ;  /* 0x009896800000995d */ /* 0x002fea0003900000 */
[----:B------:R-:W1:Y:S02]  /*fc30*/  @!P1 SYNCS.PHASECHK.TRANS64 P1, [R6+URZ+0x31638], R5 ;  /* 0x03163805060095a7 */ /* 0x000e64000802007f */
[----:B-1----:R-:W-:Y:S05]  /*fc40*/  @!P1 BRA `(.L_x_987) ;  /* 0xfffffffc00f09947 */ /* 0x002fea000383ffff */
[----:B------:R-:W-:Y:S05]  /*fc50*/  BRA `(.L_x_1000) ;  /* 0xfffffff000147947 */ /* 0x000fea000383ffff */
.L_x_989:
[----:B------:R-:W-:-:S07]  /*fc60*/  SHF.L.U32 R2, R4, 0x1f, RZ ;  /* 0x0000001f04027819 */ /* 0x000fce00000006ff */
.L_x_1001:
[----:B0-----:R0:W1:Y:S02]  /*fc70*/  SYNCS.PHASECHK.TRANS64.TRYWAIT P1, [R20+URZ+0x31620], R2 ;  /* 0x03162002140075a7 */ /* 0x001064000802017f */
[----:B-1----:R-:W-:Y:S05]  /*fc80*/  @!P1 NANOSLEEP.SYNCS 0x989680 ;  /* 0x009896800000995d */ /* 0x002fea0003900000 */
[----:B------:R-:W1:Y:S02]  /*fc90*/  @!P1 SYNCS.PHASECHK.TRANS64 P1, [R20+URZ+0x31620], R2 ;  /* 0x03162002140095a7 */ /* 0x000e64000802007f */
[----:B-1----:R-:W-:Y:S05]  /*fca0*/  @!P1 BRA `(.L_x_1001) ;  /* 0xfffffffc00f09947 */ /* 0x002fea000383ffff */
[----:B------:R-:W-:Y:S05]  /*fcb0*/  BRA `(.L_x_1002) ;  /* 0xfffffff000d07947 */ /* 0x000fea000383ffff */
.L_x_992:
[----:B0-----:R0:W1:Y:S02]  /*fcc0*/  SYNCS.PHASECHK.TRANS64.TRYWAIT P1, [R6+URZ+0x31638], R15 ;  /* 0x0316380f060075a7 */ /* 0x001064000802017f */
[----:B-1----:R-:W-:Y:S05]  /*fcd0*/  @!P1 NANOSLEEP.SYNCS 0x989680 ;  /* 0x009896800000995d */ /* 0x002fea0003900000 */
[----:B------:R-:W1:Y:S02]  /*fce0*/  @!P1 SYNCS.PHASECHK.TRANS64 P1, [R6+URZ+0x31638], R15 ;  /* 0x0316380f060095a7 */ /* 0x000e64000802007f */
[----:B-1----:R-:W-:Y:S05]  /*fcf0*/  @!P1 BRA `(.L_x_992) ;  /* 0xfffffffc00f09947 */ /* 0x002fea000383ffff */
[----:B------:R-:W-:Y:S05]  /*fd00*/  BRA `(.L_x_1003) ;  /* 0xfffffff400f07947 */ /* 0x000fea000383ffff */
.L_x_995:
[----:B--2---:R2:W3:Y:S02]  /*fd10*/  SYNCS.PHASECHK.TRANS64.TRYWAIT P0, [R5+URZ], R0 ;  /* 0x00000000050075a7 */ /* 0x0044e4000800017f */
[----:B---3--:R-:W-:Y:S05]  /*fd20*/  @!P0 NANOSLEEP.SYNCS 0x989680 ;  /* 0x009896800000895d */ /* 0x008fea0003900000 */
[----:B------:R-:W3:Y:S02]  /*fd30*/  @!P0 SYNCS.PHASECHK.TRANS64 P0, [R5+URZ], R0 ;  /* 0x00000000050085a7 */ /* 0x000ee4000800007f */
[----:B---3--:R-:W-:Y:S05]  /*fd40*/  @!P0 BRA `(.L_x_995) ;  /* 0xfffffffc00f08947 */ /* 0x008fea000383ffff */
[----:B------:R-:W-:Y:S05]  /*fd50*/  BRA `(.L_x_1004) ;  /* 0xfffffffc00147947 */ /* 0x000fea000383ffff */
.L_x_996:
[----:B--2---:R2:W3:Y:S02]  /*fd60*/  SYNCS.PHASECHK.TRANS64.TRYWAIT P0, [R3+URZ], R0 ;  /* 0x00000000030075a7 */ /* 0x0044e4000800017f */
[----:B---3--:R-:W-:Y:S05]  /*fd70*/  @!P0 NANOSLEEP.SYNCS 0x989680 ;  /* 0x009896800000895d */ /* 0x008fea0003900000 */
[----:B------:R-:W3:Y:S02]  /*fd80*/  @!P0 SYNCS.PHASECHK.TRANS64 P0, [R3+URZ], R0 ;  /* 0x00000000030085a7 */ /* 0x000ee4000800007f */
[----:B---3--:R-:W-:Y:S05]  /*fd90*/  @!P0 BRA `(.L_x_996) ;  /* 0xfffffffc00f08947 */ /* 0x008fea000383ffff */
[----:B------:R-:W-:Y:S05]  /*fda0*/  BRA `(.L_x_1005) ;  /* 0xfffffffc00247947 */ /* 0x000fea000383ffff */
.L_x_1006:
        /* <DEDUP_REMOVED lines=13> */
.L_x_1156:


//--------------------- .text._ZN7cutlass13device_kernelIN5flash32FlashAttnBwdPostprocessConvertdQIN4cute5tupleIJNS3_1CILi80EEENS5_ILi256EEEEEENS_10bfloat16_tEfNS_4arch4Sm90ELi256ENS3_8TiledMMAINS3_8MMA_AtomIJNS3_4SM904GMMA27MMA_64x16x16_F32BF16BF16_SSILNSF_5MajorE1ELSH_1ELNSF_7ScaleInE1ELSI_1EEEEEENS3_6LayoutINS4_IJNS5_ILi2EEENS5_ILi1EEESN_EEENS4_IJSN_NS5_ILi0EEESP_EEEEENS4_IJNS3_10UnderscoreESS_SS_EEEEELb1EEEEEvNT_6ParamsE --------------------------
	.section	.text._ZN7cutlass13device_kernelIN5flash32FlashAttnBwdPostprocessConvertdQIN4cute5tupleIJNS3_1CILi80EEENS5_ILi256EEEEEENS_10bfloat16_tEfNS_4arch4Sm90ELi256ENS3_8TiledMMAINS3_8MMA_AtomIJNS3_4SM904GMMA27MMA_64x16x16_F32BF16BF16_SSILNSF_5MajorE1ELSH_1ELNSF_7ScaleInE1ELSI_1EEEEEENS3_6LayoutINS4_IJNS5_ILi2EEENS5_ILi1EEESN_EEENS4_IJSN_NS5_ILi0EEESP_EEEEENS4_IJNS3_10UnderscoreESS_SS_EEEEELb1EEEEEvNT_6ParamsE,"ax",@progbits
	.align	128
.text._ZN7cutlass13device_kernelIN5flash32FlashAttnBwdPostprocessConvertdQIN4cute5tupleIJNS3_1CILi80EEENS5_ILi256EEEEEENS_10bfloat16_tEfNS_4arch4Sm90ELi256ENS3_8TiledMMAINS3_8MMA_AtomIJNS3_4SM904GMMA27MMA_64x16x16_F32BF16BF16_SSILNSF_5MajorE1ELSH_1ELNSF_7ScaleInE1ELSI_1EEEEEENS3_6LayoutINS4_IJNS5_ILi2EEENS5_ILi1EEESN_EEENS4_IJSN_NS5_ILi0EEESP_EEEEENS4_IJNS3_10UnderscoreESS_SS_EEEEELb1EEEEEvNT_6ParamsE:
        .type           _ZN7cutlass13device_kernelIN5flash32FlashAttnBwdPostprocessConvertdQIN4cute5tupleIJNS3_1CILi80EEENS5_ILi256EEEEEENS_10bfloat16_tEfNS_4arch4Sm90ELi256ENS3_8TiledMMAINS3_8MMA_AtomIJNS3_4SM904GMMA27MMA_64x16x16_F32BF16BF16_SSILNSF_5MajorE1ELSH_1ELNSF_7ScaleInE1ELSI_1EEEEEENS3_6LayoutINS4_IJNS5_ILi2EEENS5_ILi1EEESN_EEENS4_IJSN_NS5_ILi0EEESP_EEEEENS4_IJNS3_10UnderscoreESS_SS_EEEEELb1EEEEEvNT_6ParamsE,@function
        .size           _ZN7cutlass13device_kernelIN5flash32FlashAttnBwdPostprocessConvertdQIN4cute5tupleIJNS3_1CILi80EEENS5_ILi256EEEEEENS_10bfloat16_tEfNS_4arch4Sm90ELi256ENS3_8TiledMMAINS3_8MMA_AtomIJNS3_4SM904GMMA27MMA_64x16x16_F32BF16BF16_SSILNSF_5MajorE1ELSH_1ELNSF_7ScaleInE1ELSI_1EEEEEENS3_6LayoutINS4_IJNS5_ILi2EEENS5_ILi1EEESN_EEENS4_IJSN_NS5_ILi0EEESP_EEEEENS4_IJNS3_10UnderscoreESS_SS_EEEEELb1EEEEEvNT_6ParamsE,(.L_x_1157 - _ZN7cutlass13device_kernelIN5flash32FlashAttnBwdPostprocessConvertdQIN4cute5tupleIJNS3_1CILi80EEENS5_ILi256EEEEEENS_10bfloat16_tEfNS_4arch4Sm90ELi256ENS3_8TiledMMAINS3_8MMA_AtomIJNS3_4SM904GMMA27MMA_64x16x16_F32BF16BF16_SSILNSF_5MajorE1ELSH_1ELNSF_7ScaleInE1ELSI_1EEEEEENS3_6LayoutINS4_IJNS5_ILi2EEENS5_ILi1EEESN_EEENS4_IJSN_NS5_ILi0EEESP_EEEEENS4_IJNS3_10UnderscoreESS_SS_EEEEELb1EEEEEvNT_6ParamsE)
        .other          _ZN7cutlass13device_kernelIN5flash32FlashAttnBwdPostprocessConvertdQIN4cute5tupleIJNS3_1CILi80EEENS5_ILi256EEEEEENS_10bfloat16_tEfNS_4arch4Sm90ELi256ENS3_8TiledMMAINS3_8MMA_AtomIJNS3_4SM904GMMA27MMA_64x16x16_F32BF16BF16_SSILNSF_5MajorE1ELSH_1ELNSF_7ScaleInE1ELSI_1EEEEEENS3_6LayoutINS4_IJNS5_ILi2EEENS5_ILi1EEESN_EEENS4_IJSN_NS5_ILi0EEESP_EEEEENS4_IJNS3_10UnderscoreESS_SS_EEEEELb1EEEEEvNT_6ParamsE,@"STO_CUDA_ENTRY STV_DEFAULT"
_ZN7cutlass13device_kernelIN5flash32FlashAttnBwdPostprocessConvertdQIN4cute5tupleIJNS3_1CILi80EEENS5_ILi256EEEEEENS_10bfloat16_tEfNS_4arch4Sm90ELi256ENS3_8TiledMMAINS3_8MMA_AtomIJNS3_4SM904GMMA27MMA_64x16x16_F32BF16BF16_SSILNSF_5MajorE1ELSH_1ELNSF_7ScaleInE1ELSI_1EEEEEENS3_6LayoutINS4_IJNS5_ILi2EEENS5_ILi1EEESN_EEENS4_IJSN_NS5_ILi0EEESP_EEEEENS4_IJNS3_10UnderscoreESS_SS_EEEEELb1EEEEEvNT_6ParamsE:
[----:B------:R-:W-:Y:S08]  /*0000*/  LDC R1, c[0x0][0x28] ;  /* 0x00000a00ff017b82 */ /* 0x000ff00000000800 */
[----:B------:R-:W0:Y:S01]  /*0010*/  LDC.64 R4, c[0x0][0x278] ;  /* 0x00009e00ff047b82 */ /* 0x000e220000000a00 */
[----:B------:R-:W1:Y:S01]  /*0020*/  S2R R15, SR_CTAID.Z ;  /* 0x00000000000f7919 */ /* 0x000e620000002700 */
[----:B------:R-:W-:-:S06]  /*0030*/  ULDC.64 UR8, c[0x0][0x208] ;  /* 0x0000820000087ab9 */ /* 0x000fcc0000000a00 */
[----:B------:R-:W2:Y:S08]  /*0040*/  LDC.64 R10, c[0x0][0x270] ;  /* 0x00009c00ff0a7b82 */ /* 0x000eb00000000a00 */
[----:B------:R-:W1:Y:S01]  /*0050*/  LDC.64 R2, c[0x0][0x270] ;  /* 0x00009c00ff027b82 */ /* 0x000e620000000a00 */
[----:B0-----:R-:W-:-:S04]  /*0060*/  ISETP.NE.U32.AND P2, PT, R4, RZ, PT ;  /* 0x000000ff0400720c */ /* 0x001fc80003f45070 */
[----:B------:R-:W-:-:S03]  /*0070*/  ISETP.NE.AND.EX P2, PT, R5, RZ, PT, P2 ;  /* 0x000000ff0500720c */ /* 0x000fc60003f45320 */
[----:B------:R-:W0:Y:S01]  /*0080*/  LDC R9, c[0x0][0x240] ;  /* 0x00009000ff097b82 */ /* 0x000e220000000800 */
[----:B--2---:R-:W-:-:S04]  /*0090*/  ISETP.NE.U32.AND P1, PT, R10, RZ, PT ;  /* 0x000000ff0a00720c */ /* 0x004fc80003f25070 */
[----:B------:R-:W-:Y:S01]  /*00a0*/  ISETP.NE.AND.EX P1, PT, R11, RZ, PT, P1 ;  /* 0x000000ff0b00720c */ /* 0x000fe20003f25310 */
[----:B-1----:R-:W-:-:S04]  /*00b0*/  IMAD.WIDE R2, R15, 0x4, R2 ;  /* 0x000000040f027825 */ /* 0x002fc800078e0202 */
[----:B------:R-:W1:Y:S08]  /*00c0*/  @P2 LDC.64 R6, c[0x0][0x278] ;  /* 0x00009e00ff062b82 */ /* 0x000e700000000a00 */
[----:B------:R2:W5:Y:S01]  /*00d0*/  @P1 LDG.E R13, desc[UR8][R2.64] ;  /* 0x00000008020d1981 */ /* 0x000562000c1e1900 */
[----:B-1----:R-:W-:-:S05]  /*00e0*/  @P2 IMAD.WIDE R6, R15, 0x4, R6 ;  /* 0x000000040f062825 */ /* 0x002fca00078e0206 */
[----:B0-----:R2:W5:Y:S01]  /*00f0*/  @P2 LDG.E R9, desc[UR8][R6.64] ;  /* 0x0000000806092981 */ /* 0x001562000c1e1900 */
[----:B------:R-:W-:Y:S01]  /*0100*/  ISETP.NE.U32.AND P0, PT, R10, RZ, PT ;  /* 0x000000ff0a00720c */ /* 0x000fe20003f05070 */
[----:B------:R-:W0:Y:S03]  /*0110*/  S2R R4, SR_CTAID.X ;  /* 0x0000000000047919 */ /* 0x000e260000002500 */
[----:B------:R-:W-:Y:S01]  /*0120*/  ISETP.NE.AND.EX P0, PT, R11, RZ, PT, P0 ;  /* 0x000000ff0b00720c */ /* 0x000fe20003f05300 */
[----:B0-----:R-:W-:Y:S01]  /*0130*/  IMAD R0, R4, 0x50, RZ ;  /* 0x0000005004007824 */ /* 0x001fe200078e02ff */
[----:B--2---:R-:W-:Y:S11]  /*0140*/  @P2 BRA `(.L_x_1007) ;  /* 0x0000000000102947 */ /* 0x004ff60003800000 */
[----:B------:R-:W-:Y:S05]  /*0150*/  @!P1 BRA `(.L_x_1007) ;  /* 0x00000000000c9947 */ /* 0x000fea0003800000 */
[----:B------:R-:W2:Y:S04]  /*0160*/  LDG.E R6, desc[UR8][R2.64] ;  /* 0x0000000802067981 */ /* 0x000ea8000c1e1900 */
[----:B-----5:R-:W2:Y:S02]  /*0170*/  LDG.E R9, desc[UR8][R2.64+0x4] ;  /* 0x0000040802097981 */ /* 0x020ea4000c1e1900 */
[----:B--2---:R-:W-:-:S07]  /*0180*/  IMAD.IADD R9, R9, 0x1, -R6 ;  /* 0x0000000109097824 */ /* 0x004fce00078e0a06 */
.L_x_1007:
[----:B-----5:R-:W-:-:S13]  /*0190*/  ISETP.GE.AND P2, PT, R0, R9, PT ;  /* 0x000000090000720c */ /* 0x020fda0003f46270 */
[----:B------:R-:W-:Y:S05]  /*01a0*/  @P0 EXIT P2 ;  /* 0x000000000000094d */ /* 0x000fea0001000000 */
[----:B------:R-:W0:Y:S01]  /*01b0*/  S2R R7, SR_CTAID.Y ;  /* 0x0000000000077919 */ /* 0x000e220000002600 */
[C---:B------:R-:W-:Y:S01]  /*01c0*/  @P1 IMAD R0, R15.reuse, 0x50, R13 ;  /* 0x000000500f001824 */ /* 0x040fe200078e020d */
[----:B------:R-:W1:Y:S01]  /*01d0*/  LDC.64 R18, c[0x0][0x228] ;  /* 0x00008a00ff127b82 */ /* 0x000e620000000a00 */
[----:B------:R-:W-:Y:S01]  /*01e0*/  IMAD R11, R4, 0x5000, RZ ;  /* 0x00005000040b7824 */ /* 0x000fe200078e02ff */
[----:B------:R-:W2:Y:S01]  /*01f0*/  S2R R17, SR_TID.X ;  /* 0x0000000000117919 */ /* 0x000ea20000002100 */
[----:B------:R-:W-:Y:S01]  /*0200*/  @P1 IMAD.HI R0, R0, 0x66666667, RZ ;  /* 0x6666666700001827 */ /* 0x000fe200078e02ff */
[----:B------:R-:W-:Y:S01]  /*0210*/  SEL R6, R15, RZ, !P0 ;  /* 0x000000ff0f067207 */ /* 0x000fe20004000000 */
[----:B------:R-:W-:Y:S01]  /*0220*/  BSSY B0, `(.L_x_1008) ;  /* 0x0000030000007945 */ /* 0x000fe20003800000 */
[----:B------:R-:W3:Y:S02]  /*0230*/  S2R R25, SR_CgaCtaId ;  /* 0x0000000000197919 */ /* 0x000ee40000008800 */
[----:B------:R-:W-:Y:S01]  /*0240*/  @P1 SHF.R.U32.HI R3, RZ, 0x1f, R0 ;  /* 0x0000001fff031819 */ /* 0x000fe20000011600 */
[----:B------:R-:W4:Y:S03]  /*0250*/  LDC.64 R20, c[0x0][0x230] ;  /* 0x00008c00ff147b82 */ /* 0x000f260000000a00 */
[----:B------:R-:W-:-:S05]  /*0260*/  @P1 LEA.HI.SX32 R3, R0, R3, 0x1b ;  /* 0x0000000300031211 */ /* 0x000fca00078fdaff */
[----:B------:R-:W-:Y:S01]  /*0270*/  @P1 IMAD R5, R3, 0x5000, RZ ;  /* 0x0000500003051824 */ /* 0x000fe200078e02ff */
[----:B------:R-:W-:Y:S01]  /*0280*/  CS2R R2, SRZ ;  /* 0x0000000000027805 */ /* 0x000fe2000001ff00 */
[----:B------:R-:W5:Y:S02]  /*0290*/  LDC.64 R22, c[0x0][0x210] ;  /* 0x00008400ff167b82 */ /* 0x000f640000000a00 */
[--C-:B------:R-:W-:Y:S01]  /*02a0*/  @P1 IMAD.MOV.U32 R2, RZ, RZ, R5.reuse ;  /* 0x000000ffff021224 */ /* 0x100fe200078e0005 */
[----:B------:R-:W-:-:S04]  /*02b0*/  @P1 SHF.R.S32.HI R3, RZ, 0x1f, R5 ;  /* 0x0000001fff031819 */ /* 0x000fc80000011405 */
[C---:B------:R-:W-:Y:S02]  /*02c0*/  IADD3 R10, P2, R11.reuse, R2, RZ ;  /* 0x000000020b0a7210 */ /* 0x040fe40007f5e0ff */
[----:B0-----:R-:W-:Y:S02]  /*02d0*/  SHF.R.S32.HI R5, RZ, 0x1f, R7 ;  /* 0x0000001fff057819 */ /* 0x001fe40000011407 */
[----:B------:R-:W-:Y:S02]  /*02e0*/  LEA.HI.X.SX32 R11, R11, R3, 0x1, P2 ;  /* 0x000000030b0b7211 */ /* 0x000fe400010f0eff */
[----:B------:R-:W-:Y:S01]  /*02f0*/  SHF.R.S32.HI R3, RZ, 0x1f, R15 ;  /* 0x0000001fff037819 */ /* 0x000fe2000001140f */
[-C--:B-1----:R-:W-:Y:S02]  /*0300*/  IMAD R0, R5, R18.reuse, RZ ;  /* 0x0000001205007224 */ /* 0x082fe400078e02ff */
[----:B------:R-:W-:Y:S01]  /*0310*/  IMAD.WIDE.U32 R10, R7, R18, R10 ;  /* 0x00000012070a7225 */ /* 0x000fe200078e000a */
[----:B------:R-:W-:-:S02]  /*0320*/  SEL R3, R3, RZ, !P0 ;  /* 0x000000ff03037207 */ /* 0x000fc40004000000 */
[----:B--2---:R-:W-:Y:S01]  /*0330*/  ISETP.NE.AND P0, PT, R17, RZ, PT ;  /* 0x000000ff1100720c */ /* 0x004fe20003f05270 */
[----:B------:R-:W-:Y:S02]  /*0340*/  IMAD R19, R7, R19, R0 ;  /* 0x0000001307137224 */ /* 0x000fe400078e0200 */
[----:B----4-:R-:W-:-:S03]  /*0350*/  IMAD R0, R3, R20, RZ ;  /* 0x0000001403007224 */ /* 0x010fc600078e02ff */
[----:B------:R-:W-:Y:S01]  /*0360*/  IADD3 R11, R11, R19, RZ ;  /* 0x000000130b0b7210 */ /* 0x000fe20007ffe0ff */
[C---:B------:R-:W-:Y:S02]  /*0370*/  IMAD R15, R6.reuse, R21, R0 ;  /* 0x00000015060f7224 */ /* 0x040fe400078e0200 */
[----:B------:R-:W-:-:S04]  /*0380*/  IMAD.WIDE.U32 R10, R6, R20, R10 ;  /* 0x00000014060a7225 */ /* 0x000fc800078e000a */
[----:B------:R-:W-:Y:S01]  /*0390*/  IMAD.IADD R0, R11, 0x1, R15 ;  /* 0x000000010b007824 */ /* 0x000fe200078e020f */
[----:B-----5:R-:W-:-:S04]  /*03a0*/  LEA R22, P2, R10, R22, 0x2 ;  /* 0x000000160a167211 */ /* 0x020fc800078410ff */
[----:B------:R-:W-:Y:S01]  /*03b0*/  LEA.HI.X R0, R10, R23, R0, 0x2, P2 ;  /* 0x000000170a007211 */ /* 0x000fe200010f1400 */
[----:B---3--:R-:W-:Y:S08]  /*03c0*/  @P0 BRA `(.L_x_1009) ;  /* 0x0000000000540947 */ /* 0x008ff00003800000 */
[----:B------:R-:W0:Y:S01]  /*03d0*/  S2UR UR7, SR_CgaCtaId ;  /* 0x00000000000779c3 */ /* 0x000e220000008800 */
[----:B------:R-:W-:Y:S01]  /*03e0*/  UMOV UR6, 0x400 ;  /* 0x0000040000067882 */ /* 0x000fe20000000000 */
[----:B------:R-:W-:Y:S01]  /*03f0*/  UMOV UR4, 0x1 ;  /* 0x0000000100047882 */ /* 0x000fe20000000000 */
[----:B------:R-:W-:Y:S01]  /*0400*/  IMAD.MOV.U32 R2, RZ, RZ, 0x14000 ;  /* 0x00014000ff027424 */ /* 0x000fe200078e00ff */
[----:B------:R-:W-:-:S04]  /*0410*/  UIADD3 UR4, -UR4, 0x100000, URZ ;  /* 0x0010000004047890 */ /* 0x000fc8000fffe13f */
[----:B------:R-:W-:Y:S02]  /*0420*/  USHF.L.U32 UR5, UR4, 0xb, URZ ;  /* 0x0000000b04057899 */ /* 0x000fe4000800063f */
[----:B------:R-:W-:Y:S01]  /*0430*/  USHF.L.U32 UR4, UR4, 0x1, URZ ;  /* 0x0000000104047899 */ /* 0x000fe2000800063f */
[----:B------:R-:W-:Y:S01]  /*0440*/  PLOP3.LUT P0, PT, PT, PT, PT, 0x80, 0x0 ;  /* 0x000000000000781c */ /* 0x000fe20003f0f070 */
[----:B------:R-:W-:Y:S01]  /*0450*/  UMOV UR10, 0x1400 ;  /* 0x00001400000a7882 */ /* 0x000fe20000000000 */
[----:B0-----:R-:W-:-:S04]  /*0460*/  ULEA UR6, UR7, UR6, 0x18 ;  /* 0x0000000607067291 */ /* 0x001fc8000f8ec03f */
[----:B------:R-:W-:Y:S01]  /*0470*/  UIADD3 UR7, UR6, 0x1e000, URZ ;  /* 0x0001e00006077890 */ /* 0x000fe2000fffe03f */
[----:B------:R-:W0:Y:S07]  /*0480*/  FENCE.VIEW.ASYNC.S ;  /* 0x00000000000073c6 */ /* 0x000e2e0000000000 */
[----:B0-----:R0:W1:Y:S02]  /*0490*/  SYNCS.EXCH.64 URZ, [UR6+0x1e000], UR4 ;  /* 0x01e00004063f75b2 */ /* 0x0010640008000100 */
[----:B0-----:R-:W-:-:S02]  /*04a0*/  R2UR UR4, R22 ;  /* 0x00000000160472ca */ /* 0x001fc400000e0000 */
[----:B------:R-:W-:Y:S01]  /*04b0*/  R2UR UR5, R0 ;  /* 0x00000000000572ca */ /* 0x000fe200000e0000 */
[----:B-1----:R0:W-:-:S14]  /*04c0*/  SYNCS.ARRIVE.TRANS64 RZ, [UR6+0x1e000], R2 ;  /* 0x01e00002ffff79a7 */ /* 0x0021dc0008000006 */
.L_x_1010:
[----:B------:R-:W-:Y:S01]  /*04d0*/  @P0 ELECT P2, URZ, PT ;  /* 0x00000000003f082f */ /* 0x000fe20003840000 */
[----:B------:R1:W-:-:S12]  /*04e0*/  UBLKCP.S.G [UR6], [UR4], UR10 ;  /* 0x00000006040073ba */ /* 0x0003d8000800020a */
[----:B------:R-:W-:Y:S02]  /*04f0*/  @P2 PLOP3.LUT P0, PT, P2, PT, PT, 0x8, 0x0 ;  /* 0x000000000000281c */ /* 0x000fe4000170e170 */
[----:B------:R-:W-:-:S11]  /*0500*/  PLOP3.LUT P2, PT, PT, PT, PT, 0x8, 0x0 ;  /* 0x000000000000781c */ /* 0x000fd60003f4e170 */
[----:B-1----:R-:W-:Y:S05]  /*0510*/  @P0 BRA.U.ANY `(.L_x_1010) ;  /* 0xfffffffd00ec0947 */ /* 0x002fea000393ffff */
.L_x_1009:
[----:B------:R-:W-:Y:S05]  /*0520*/  BSYNC B0 ;  /* 0x0000000000007941 */ /* 0x000fea0003800000 */
.L_x_1008:
[----:B------:R-:W-:Y:S01]  /*0530*/  BAR.SYNC.DEFER_BLOCKING 0x0 ;  /* 0x0000000000007b1d */ /* 0x000fe20000010000 */
[----:B0-----:R-:W-:Y:S02]  /*0540*/  MOV R2, 0x400 ;  /* 0x0000040000027802 */ /* 0x001fe40000000f00 */
[----:B------:R-:W-:Y:S02]  /*0550*/  CS2R R98, SRZ ;  /* 0x0000000000627805 */ /* 0x000fe4000001ff00 */
[----:B------:R-:W-:Y:S02]  /*0560*/  SHF.L.U32 R11, RZ, 0x1f, RZ ;  /* 0x0000001fff0b7819 */ /* 0x000fe400000006ff */
[----:B------:R-:W-:Y:S02]  /*0570*/  LEA R2, R25, R2, 0x18 ;  /* 0x0000000219027211 */ /* 0x000fe400078ec0ff */
[----:B------:R-:W-:Y:S02]  /*0580*/  @P1 SHF.R.S32.HI R99, RZ, 0x1f, R13 ;  /* 0x0000001fff631819 */ /* 0x000fe4000001140d */
[----:B------:R-:W-:-:S07]  /*0590*/  @P1 MOV R98, R13 ;  /* 0x0000000d00621202 */ /* 0x000fce0000000f00 */
.L_x_1011:
[----:B0-----:R0:W1:Y:S02]  /*05a0*/  SYNCS.PHASECHK.TRANS64.TRYWAIT P0, [R2+URZ+0x1e000], R11 ;  /* 0x01e0000b020075a7 */ /* 0x001064000800017f */
[----:B-1----:R-:W-:Y:S05]  /*05b0*/  @!P0 NANOSLEEP.SYNCS 0x989680 ;  /* 0x009896800000895d */ /* 0x002fea0003900000 */
[----:B------:R-:W1:Y:S02]  /*05c0*/  @!P0 SYNCS.PHASECHK.TRANS64 P0, [R2+URZ+0x1e000], R11 ;  /* 0x01e0000b020085a7 */ /* 0x000e64000800007f */
[----:B-1----:R-:W-:Y:S05]  /*05d0*/  @!P0 BRA `(.L_x_1011) ;  /* 0xfffffffc00f08947 */ /* 0x002fea000383ffff */
[----:B------:R-:W-:Y:S01]  /*05e0*/  SHF.R.S32.HI R0, RZ, 0x1f, R17 ;  /* 0x0000001fff007819 */ /* 0x000fe20000011411 */
[----:B------:R-:W-:Y:S01]  /*05f0*/  ULDC UR4, c[0x0][0x268] ;  /* 0x00009a0000047ab9 */ /* 0x000fe20000000800 */
[----:B------:R-:W-:Y:S01]  /*0600*/  IMAD R9, R4, -0x50, R9 ;  /* 0xffffffb004097824 */ /* 0x000fe200078e0209 */
[----:B------:R-:W-:Y:S01]  /*0610*/  ULDC.64 UR6, c[0x0][0x258] ;  /* 0x0000960000067ab9 */ /* 0x000fe20000000a00 */
[CC--:B------:R-:W-:Y:S01]  /*0620*/  LEA.HI R8, R0.reuse, R17.reuse, RZ, 0x7 ;  /* 0x0000001100087211 */ /* 0x0c0fe200078f38ff */
[----:B------:R-:W-:Y:S01]  /*0630*/  BSSY B0, `(.L_x_1012) ;  /* 0x00000f1000007945 */ /* 0x000fe20003800000 */
[----:B------:R-:W-:Y:S02]  /*0640*/  LEA.HI R12, R0, R17, RZ, 0x4 ;  /* 0x00000011000c7211 */ /* 0x000fe400078f20ff */
[----:B------:R-:W-:Y:S02]  /*0650*/  LOP3.LUT R10, R8, 0x3fffff80, RZ, 0xc0, !PT ;  /* 0x3fffff80080a7812 */ /* 0x000fe400078ec0ff */
[----:B0-----:R-:W-:-:S02]  /*0660*/  SHF.R.S32.HI R11, RZ, 0x7, R8 ;  /* 0x00000007ff0b7819 */ /* 0x001fc40000011408 */
[CC--:B------:R-:W-:Y:S01]  /*0670*/  LEA.HI R8, R0.reuse, R17.reuse, RZ, 0x3 ;  /* 0x0000001100087211 */ /* 0x0c0fe200078f18ff */
[----:B------:R-:W-:Y:S01]  /*0680*/  IMAD.IADD R10, R17, 0x1, -R10 ;  /* 0x00000001110a7824 */ /* 0x000fe200078e0a0a */
[----:B------:R-:W-:Y:S02]  /*0690*/  LEA.HI R16, R0, R17, RZ, 0x5 ;  /* 0x0000001100107211 */ /* 0x000fe400078f28ff */
[----:B------:R-:W-:Y:S01]  /*06a0*/  SHF.R.S32.HI R15, RZ, 0x4, R12 ;  /* 0x00000004ff0f7819 */ /* 0x000fe2000001140c */
[C---:B------:R-:W-:Y:S01]  /*06b0*/  IMAD R10, R11.reuse, 0xa00, R10 ;  /* 0x00000a000b0a7824 */ /* 0x040fe200078e020a */
[----:B------:R-:W-:Y:S01]  /*06c0*/  SHF.R.S32.HI R0, RZ, 0x5, R16 ;  /* 0x00000005ff007819 */ /* 0x000fe20000011410 */
[----:B------:R-:W-:Y:S01]  /*06d0*/  IMAD.SHL.U32 R11, R11, 0x40, RZ ;  /* 0x000000400b0b7824 */ /* 0x000fe200078e00ff */
[----:B------:R-:W-:Y:S01]  /*06e0*/  LEA.HI R12, R12, R15, RZ, 0x1 ;  /* 0x0000000f0c0c7211 */ /* 0x000fe200078f08ff */
[----:B------:R-:W-:Y:S01]  /*06f0*/  IMAD.SHL.U32 R13, R10, 0x4, RZ ;  /* 0x000000040a0d7824 */ /* 0x000fe200078e00ff */
[----:B------:R-:W-:-:S02]  /*0700*/  LOP3.LUT R10, R8, 0xfffffff8, RZ, 0xc0, !PT ;  /* 0xfffffff8080a7812 */ /* 0x000fc400078ec0ff */
[----:B------:R-:W-:Y:S02]  /*0710*/  LOP3.LUT R12, R12, 0x1fffffe, RZ, 0xc0, !PT ;  /* 0x01fffffe0c0c7812 */ /* 0x000fe400078ec0ff */
[----:B------:R-:W-:Y:S01]  /*0720*/  LEA R14, R13, R2, 0x2 ;  /* 0x000000020d0e7211 */ /* 0x000fe200078e10ff */
[----:B------:R-:W-:Y:S01]  /*0730*/  IMAD.IADD R10, R17, 0x1, -R10 ;  /* 0x00000001110a7824 */ /* 0x000fe200078e0a0a */
[----:B------:R-:W-:Y:S02]  /*0740*/  SHF.R.S32.HI R13, RZ, 0x1f, R16 ;  /* 0x0000001fff0d7819 */ /* 0x000fe40000011410 */
[----:B------:R-:W-:Y:S01]  /*0750*/  LOP3.LUT R16, R16, 0xffffffe0, RZ, 0xc0, !PT ;  /* 0xffffffe010107812 */ /* 0x000fe200078ec0ff */
[----:B------:R-:W0:Y:S01]  /*0760*/  LDS.128 R40, [R14+0x800] ;  /* 0x000800000e287984 */ /* 0x000e220000000c00 */
[----:B------:R-:W-:Y:S02]  /*0770*/  LEA.HI R13, R13, R0, RZ, 0x2 ;  /* 0x000000000d0d7211 */ /* 0x000fe400078f10ff */
[----:B------:R-:W-:Y:S01]  /*0780*/  IADD3 R15, R15, -R12, RZ ;  /* 0x8000000c0f0f7210 */ /* 0x000fe20007ffe0ff */
[----:B------:R-:W-:Y:S01]  /*0790*/  IMAD.IADD R16, R17, 0x1, -R16 ;  /* 0x0000000111107824 */ /* 0x000fe200078e0a10 */
[----:B------:R-:W-:Y:S01]  /*07a0*/  LOP3.LUT R17, R13, 0xffffffc, RZ, 0xc0, !PT ;  /* 0x0ffffffc0d117812 */ /* 0x000fe200078ec0ff */
[----:B------:R-:W1:Y:S01]  /*07b0*/  LDS.128 R36, [R14+0x1000] ;  /* 0x001000000e247984 */ /* 0x000e620000000c00 */
[----:B------:R-:W-:-:S02]  /*07c0*/  SHF.R.S32.HI R13, RZ, 0x1f, R10 ;  /* 0x0000001fff0d7819 */ /* 0x000fc4000001140a */
[----:B------:R-:W-:Y:S01]  /*07d0*/  LEA.HI R12, R16, R16, RZ, 0x1 ;  /* 0x00000010100c7211 */ /* 0x000fe200078f08ff */
[----:B------:R-:W-:Y:S01]  /*07e0*/  IMAD.IADD R19, R0, 0x1, -R17 ;  /* 0x0000000100137824 */ /* 0x000fe200078e0a11 */
[----:B------:R-:W-:Y:S01]  /*07f0*/  LEA.HI R13, R13, R10, RZ, 0x2 ;  /* 0x0000000a0d0d7211 */ /* 0x000fe200078f10ff */
[----:B------:R-:W2:Y:S01]  /*0800*/  LDS.128 R32, [R14+0x1800] ;  /* 0x001800000e207984 */ /* 0x000ea20000000c00 */
[----:B------:R-:W-:Y:S02]  /*0810*/  SHF.R.S32.HI R12, RZ, 0x1, R12 ;  /* 0x00000001ff0c7819 */ /* 0x000fe4000001140c */
[----:B------:R-:W-:Y:S01]  /*0820*/  LOP3.LUT R17, R11, 0x40, RZ, 0xc0, !PT ;  /* 0x000000400b117812 */ /* 0x000fe200078ec0ff */
[C---:B------:R-:W-:Y:S01]  /*0830*/  IMAD.SHL.U32 R11, R13.reuse, 0x10, RZ ;  /* 0x000000100d0b7824 */ /* 0x040fe200078e00ff */
[----:B------:R-:W-:Y:S01]  /*0840*/  SHF.L.U32 R96, R16, 0x3, RZ ;  /* 0x0000000310607819 */ /* 0x000fe200000006ff */
[----:B------:R-:W-:Y:S01]  /*0850*/  IMAD R19, R12, 0x50, R19 ;  /* 0x000000500c137824 */ /* 0x000fe200078e0213 */
[----:B------:R-:W3:Y:S01]  /*0860*/  LDS.128 R20, [R14+0x3000] ;  /* 0x003000000e147984 */ /* 0x000ee20000000c00 */
[----:B------:R-:W-:-:S02]  /*0870*/  LOP3.LUT R13, R13, 0x7fffffc, RZ, 0xc0, !PT ;  /* 0x07fffffc0d0d7812 */ /* 0x000fc400078ec0ff */
[----:B------:R-:W-:Y:S01]  /*0880*/  LOP3.LUT R12, R17, 0x8, R96, 0xf8, !PT ;  /* 0x00000008110c7812 */ /* 0x000fe200078ef860 */
[----:B------:R-:W4:Y:S01]  /*0890*/  LDS.128 R28, [R14+0x2000] ;  /* 0x002000000e1c7984 */ /* 0x000f220000000c00 */
[----:B------:R-:W-:Y:S01]  /*08a0*/  LOP3.LUT R11, R11, 0x40, RZ, 0xc0, !PT ;  /* 0x000000400b0b7812 */ /* 0x000fe200078ec0ff */
[----:B------:R-:W-:Y:S01]  /*08b0*/  IMAD.IADD R13, R10, 0x1, -R13 ;  /* 0x000000010a0d7824 */ /* 0x000fe200078e0a0d */
[----:B------:R-:W-:Y:S01]  /*08c0*/  SHF.R.U32.HI R17, RZ, 0x3, R17 ;  /* 0x00000003ff117819 */ /* 0x000fe20000011611 */
[----:B------:R-:W5:Y:S01]  /*08d0*/  LDS.128 R56, [R14+0x3800] ;  /* 0x003800000e387984 */ /* 0x000f620000000c00 */
[----:B------:R-:W-:Y:S01]  /*08e0*/  LOP3.LUT R8, R11, 0x8, R8, 0xf8, !PT ;  /* 0x000000080b087812 */ /* 0x000fe200078ef808 */
[----:B------:R-:W-:Y:S01]  /*08f0*/  IMAD R10, R0, 0xa, R15 ;  /* 0x0000000a000a7824 */ /* 0x000fe200078e020f */
[----:B------:R-:W-:Y:S01]  /*0900*/  LOP3.LUT R12, R12, R17, RZ, 0x3c, !PT ;  /* 0x000000110c0c7212 */ /* 0x000fe200078e3cff */
[----:B------:R-:W5:Y:S01]  /*0910*/  LDS.128 R44, [R14] ;  /* 0x000000000e2c7984 */ /* 0x000f620000000c00 */
[----:B------:R-:W-:-:S02]  /*0920*/  SHF.R.U32.HI R11, RZ, 0x3, R11 ;  /* 0x00000003ff0b7819 */ /* 0x000fc4000001160b */
[----:B------:R-:W-:Y:S01]  /*0930*/  LEA R13, R10, R13, 0x3 ;  /* 0x0000000d0a0d7211 */ /* 0x000fe200078e18ff */
[----:B------:R-:W5:Y:S01]  /*0940*/  LDS.128 R24, [R14+0x2800] ;  /* 0x002800000e187984 */ /* 0x000f620000000c00 */
[----:B------:R-:W-:Y:S01]  /*0950*/  LOP3.LUT R8, R8, R11, RZ, 0x3c, !PT ;  /* 0x0000000b08087212 */ /* 0x000fe200078e3cff */
[----:B------:R-:W-:Y:S02]  /*0960*/  IMAD.U32 R11, R19, 0x10, R12 ;  /* 0x00000010130b7824 */ /* 0x000fe400078e000c */
[----:B------:R-:W5:Y:S01]  /*0970*/  LDS.128 R16, [R14+0x4000] ;  /* 0x004000000e107984 */ /* 0x000f620000000c00 */
[----:B0-----:R-:W-:Y:S01]  /*0980*/  FMUL.FTZ R12, R40, UR4 ;  /* 0x00000004280c7c20 */ /* 0x001fe20008410000 */
[----:B------:R-:W-:Y:S01]  /*0990*/  FMUL.FTZ R63, R41, UR4 ;  /* 0x00000004293f7c20 */ /* 0x000fe20008410000 */
[----:B------:R-:W-:Y:S01]  /*09a0*/  FMUL.FTZ R60, R42, UR4 ;  /* 0x000000042a3c7c20 */ /* 0x000fe20008410000 */
[----:B------:R-:W0:Y:S01]  /*09b0*/  LDS.128 R52, [R14+0x4800] ;  /* 0x004800000e347984 */ /* 0x000e220000000c00 */
[----:B------:R-:W-:Y:S01]  /*09c0*/  FMUL.FTZ R65, R43, UR4 ;  /* 0x000000042b417c20 */ /* 0x000fe20008410000 */
[----:B------:R-:W-:-:S02]  /*09d0*/  IMAD.U32 R13, R13, 0x10, R8 ;  /* 0x000000100d0d7824 */ /* 0x000fc400078e0008 */
[----:B-1----:R-:W-:Y:S01]  /*09e0*/  FMUL.FTZ R62, R36, UR4 ;  /* 0x00000004243e7c20 */ /* 0x002fe20008410000 */
[----:B------:R-:W1:Y:S01]  /*09f0*/  LDS.128 R48, [R14+0x5000] ;  /* 0x005000000e307984 */ /* 0x000e620000000c00 */
[----:B------:R-:W-:Y:S01]  /*0a00*/  FMUL.FTZ R67, R37, UR4 ;  /* 0x0000000425437c20 */ /* 0x000fe20008410000 */
[----:B------:R-:W-:Y:S01]  /*0a10*/  FMUL.FTZ R64, R38, UR4 ;  /* 0x0000000426407c20 */ /* 0x000fe20008410000 */
[----:B------:R-:W-:Y:S01]  /*0a20*/  FMUL.FTZ R69, R39, UR4 ;  /* 0x0000000427457c20 */ /* 0x000fe20008410000 */
[----:B------:R-:W1:Y:S01]  /*0a30*/  LDS.128 R40, [R14+0x6000] ;  /* 0x006000000e287984 */ /* 0x000e620000000c00 */
[----:B--2---:R-:W-:Y:S01]  /*0a40*/  FMUL.FTZ R66, R32, UR4 ;  /* 0x0000000420427c20 */ /* 0x004fe20008410000 */
[----:B------:R-:W-:Y:S01]  /*0a50*/  FMUL.FTZ R71, R33, UR4 ;  /* 0x0000000421477c20 */ /* 0x000fe20008410000 */
[----:B------:R-:W-:Y:S01]  /*0a60*/  FMUL.FTZ R68, R34, UR4 ;  /* 0x0000000422447c20 */ /* 0x000fe20008410000 */
[----:B------:R-:W2:Y:S01]  /*0a70*/  LDS.128 R36, [R14+0x6800] ;  /* 0x006800000e247984 */ /* 0x000ea20000000c00 */
[----:B------:R-:W-:-:S03]  /*0a80*/  FMUL.FTZ R73, R35, UR4 ;  /* 0x0000000423497c20 */ /* 0x000fc60008410000 */
[----:B------:R-:W2:Y:S01]  /*0a90*/  LDS.128 R32, [R14+0x7000] ;  /* 0x007000000e207984 */ /* 0x000ea20000000c00 */
[----:B---3--:R-:W-:Y:S01]  /*0aa0*/  FMUL.FTZ R78, R20, UR4 ;  /* 0x00000004144e7c20 */ /* 0x008fe20008410000 */
[----:B------:R-:W-:Y:S01]  /*0ab0*/  FMUL.FTZ R83, R21, UR4 ;  /* 0x0000000415537c20 */ /* 0x000fe20008410000 */
[----:B------:R-:W-:Y:S01]  /*0ac0*/  FMUL.FTZ R80, R22, UR4 ;  /* 0x0000000416507c20 */ /* 0x000fe20008410000 */
[----:B------:R-:W-:Y:S01]  /*0ad0*/  FMUL.FTZ R85, R23, UR4 ;  /* 0x0000000417557c20 */ /* 0x000fe20008410000 */
[----:B----4-:R-:W-:Y:S01]  /*0ae0*/  FMUL.FTZ R70, R28, UR4 ;  /* 0x000000041c467c20 */ /* 0x010fe20008410000 */
[----:B------:R-:W-:Y:S01]  /*0af0*/  FMUL.FTZ R75, R29, UR4 ;  /* 0x000000041d4b7c20 */ /* 0x000fe20008410000 */
[----:B------:R-:W-:Y:S01]  /*0b00*/  FMUL.FTZ R72, R30, UR4 ;  /* 0x000000041e487c20 */ /* 0x000fe20008410000 */
[----:B------:R-:W-:Y:S01]  /*0b10*/  FMUL.FTZ R77, R31, UR4 ;  /* 0x000000041f4d7c20 */ /* 0x000fe20008410000 */
[----:B------:R-:W3:Y:S01]  /*0b20*/  LDS.128 R20, [R14+0x8800] ;  /* 0x008800000e147984 */ /* 0x000ee20000000c00 */
[----:B-----5:R-:W-:Y:S01]  /*0b30*/  FMUL.FTZ R82, R56, UR4 ;  /* 0x0000000438527c20 */ /* 0x020fe20008410000 */
[----:B------:R-:W-:Y:S01]  /*0b40*/  FMUL.FTZ R87, R57, UR4 ;  /* 0x0000000439577c20 */ /* 0x000fe20008410000 */
[----:B------:R-:W-:Y:S01]  /*0b50*/  FMUL.FTZ R84, R58, UR4 ;  /* 0x000000043a547c20 */ /* 0x000fe20008410000 */
[----:B------:R-:W4:Y:S01]  /*0b60*/  LDS.128 R28, [R14+0x7800] ;  /* 0x007800000e1c7984 */ /* 0x000f220000000c00 */
        /* <DEDUP_REMOVED lines=9> */
[----:B------:R-:W5:Y:S01]  /*0c00*/  LDS.128 R56, [R14+0x9000] ;  /* 0x009000000e387984 */ /* 0x000f620000000c00 */
[----:B------:R-:W-:Y:S01]  /*0c10*/  FMUL.FTZ R86, R16, UR4 ;  /* 0x0000000410567c20 */ /* 0x000fe20008410000 */
[----:B------:R-:W-:Y:S01]  /*0c20*/  FMUL.FTZ R91, R17, UR4 ;  /* 0x00000004115b7c20 */ /* 0x000fe20008410000 */
[----:B------:R-:W-:Y:S01]  /*0c30*/  FMUL.FTZ R88, R18, UR4 ;  /* 0x0000000412587c20 */ /* 0x000fe20008410000 */
[----:B------:R-:W5:Y:S01]  /*0c40*/  LDS.128 R44, [R14+0x5800] ;  /* 0x005800000e2c7984 */ /* 0x000f620000000c00 */
[----:B------:R-:W-:Y:S01]  /*0c50*/  FMUL.FTZ R93, R19, UR4 ;  /* 0x00000004135d7c20 */ /* 0x000fe20008410000 */
[----:B0-----:R-:W-:Y:S01]  /*0c60*/  FMUL.FTZ R90, R53, UR4 ;  /* 0x00000004355a7c20 */ /* 0x001fe20008410000 */
[----:B------:R-:W-:Y:S01]  /*0c70*/  FMUL.FTZ R53, R54, UR4 ;  /* 0x0000000436357c20 */ /* 0x000fe20008410000 */
[----:B------:R-:W0:Y:S01]  /*0c80*/  LDS.128 R24, [R14+0x8000] ;  /* 0x008000000e187984 */ /* 0x000e220000000c00 */
[----:B------:R-:W-:Y:S01]  /*0c90*/  FMUL.FTZ R54, R55, UR4 ;  /* 0x0000000437367c20 */ /* 0x000fe20008410000 */
[----:B-1----:R-:W-:Y:S01]  /*0ca0*/  FMUL.FTZ R55, R49, UR4 ;  /* 0x0000000431377c20 */ /* 0x002fe20008410000 */
[----:B------:R-:W-:Y:S01]  /*0cb0*/  FMUL.FTZ R49, R50, UR4 ;  /* 0x0000000432317c20 */ /* 0x000fe20008410000 */
[----:B------:R-:W1:Y:S01]  /*0cc0*/  LDS.128 R16, [R14+0x9800] ;  /* 0x009800000e107984 */ /* 0x000e620000000c00 */
[----:B------:R-:W-:Y:S01]  /*0cd0*/  FMUL.FTZ R50, R51, UR4 ;  /* 0x0000000433327c20 */ /* 0x000fe20008410000 */
[----:B------:R-:W-:Y:S01]  /*0ce0*/  FMUL.FTZ R51, R41, UR4 ;  /* 0x0000000429337c20 */ /* 0x000fe20008410000 */
[----:B------:R-:W-:Y:S01]  /*0cf0*/  FMUL.FTZ R41, R42, UR4 ;  /* 0x000000042a297c20 */ /* 0x000fe20008410000 */
[----:B------:R-:W-:Y:S01]  /*0d00*/  FMUL.FTZ R42, R43, UR4 ;  /* 0x000000042b2a7c20 */ /* 0x000fe20008410000 */
[----:B--2---:R-:W-:Y:S01]  /*0d10*/  FMUL.FTZ R43, R37, UR4 ;  /* 0x00000004252b7c20 */ /* 0x004fe20008410000 */
        /* <DEDUP_REMOVED lines=8> */
[----:B---3--:R-:W-:Y:S01]  /*0da0*/  FMUL.FTZ R101, R20, UR4 ;  /* 0x0000000414657c20 */ /* 0x008fe20008410000 */
[----:B------:R-:W-:Y:S01]  /*0db0*/  FMUL.FTZ R104, R21, UR4 ;  /* 0x0000000415687c20 */ /* 0x000fe20008410000 */
[----:B------:R-:W-:Y:S01]  /*0dc0*/  FMUL.FTZ R103, R22, UR4 ;  /* 0x0000000416677c20 */ /* 0x000fe20008410000 */
[----:B------:R-:W-:Y:S01]  /*0dd0*/  FMUL.FTZ R106, R23, UR4 ;  /* 0x00000004176a7c20 */ /* 0x000fe20008410000 */
[----:B----4-:R-:W-:Y:S01]  /*0de0*/  FMUL.FTZ R35, R29, UR4 ;  /* 0x000000041d237c20 */ /* 0x010fe20008410000 */
[----:B------:R-:W-:Y:S01]  /*0df0*/  F2FP.BF16.F32.PACK_AB R20, R15, R8 ;  /* 0x000000080f14723e */ /* 0x000fe200000010ff */
[----:B------:R-:W-:Y:S01]  /*0e00*/  FMUL.FTZ R29, R30, UR4 ;  /* 0x000000041e1d7c20 */ /* 0x000fe20008410000 */
[----:B------:R-:W-:Y:S01]  /*0e10*/  FMUL.FTZ R100, R31, UR4 ;  /* 0x000000041f647c20 */ /* 0x000fe20008410000 */
[----:B------:R-:W-:Y:S01]  /*0e20*/  F2FP.BF16.F32.PACK_AB R21, R61, R10 ;  /* 0x0000000a3d15723e */ /* 0x000fe200000010ff */
[----:B------:R-:W-:Y:S01]  /*0e30*/  FMUL.FTZ R40, R40, UR4 ;  /* 0x0000000428287c20 */ /* 0x000fe20008410000 */
[----:B------:R-:W-:Y:S01]  /*0e40*/  F2FP.BF16.F32.PACK_AB R22, R63, R12 ;  /* 0x0000000c3f16723e */ /* 0x000fe200000010ff */
[----:B------:R-:W-:Y:S01]  /*0e50*/  FMUL.FTZ R28, R28, UR4 ;  /* 0x000000041c1c7c20 */ /* 0x000fe20008410000 */
[----:B------:R-:W-:Y:S01]  /*0e60*/  F2FP.BF16.F32.PACK_AB R23, R65, R60 ;  /* 0x0000003c4117723e */ /* 0x000fe200000010ff */
[----:B------:R-:W-:Y:S01]  /*0e70*/  FMUL.FTZ R32, R32, UR4 ;  /* 0x0000000420207c20 */ /* 0x000fe20008410000 */
[----:B-----5:R-:W-:Y:S01]  /*0e80*/  FMUL.FTZ R105, R57, UR4 ;  /* 0x0000000439697c20 */ /* 0x020fe20008410000 */
[----:B------:R-:W-:Y:S01]  /*0e90*/  LEA R8, R13, R2, 0x1 ;  /* 0x000000020d087211 */ /* 0x000fe200078e08ff */
[----:B------:R-:W-:Y:S01]  /*0ea0*/  FMUL.FTZ R57, R58, UR4 ;  /* 0x000000043a397c20 */ /* 0x000fe20008410000 */
[----:B------:R-:W-:Y:S01]  /*0eb0*/  FMUL.FTZ R58, R59, UR4 ;  /* 0x000000043b3a7c20 */ /* 0x000fe20008410000 */
[----:B------:R-:W-:Y:S01]  /*0ec0*/  FMUL.FTZ R44, R44, UR4 ;  /* 0x000000042c2c7c20 */ /* 0x000fe20008410000 */
[----:B------:R-:W-:Y:S01]  /*0ed0*/  FMUL.FTZ R45, R45, UR4 ;  /* 0x000000042d2d7c20 */ /* 0x000fe20008410000 */
[----:B------:R-:W-:Y:S01]  /*0ee0*/  FMUL.FTZ R46, R46, UR4 ;  /* 0x000000042e2e7c20 */ /* 0x000fe20008410000 */
[----:B------:R-:W-:Y:S01]  /*0ef0*/  FMUL.FTZ R47, R47, UR4 ;  /* 0x000000042f2f7c20 */ /* 0x000fe20008410000 */
[----:B0-----:R-:W-:Y:S01]  /*0f00*/  FMUL.FTZ R30, R24, UR4 ;  /* 0x00000004181e7c20 */ /* 0x001fe20008410000 */
[----:B------:R-:W-:Y:S01]  /*0f10*/  FMUL.FTZ R97, R25, UR4 ;  /* 0x0000000419617c20 */ /* 0x000fe20008410000 */
[----:B------:R-:W-:Y:S01]  /*0f20*/  FMUL.FTZ R31, R26, UR4 ;  /* 0x000000041a1f7c20 */ /* 0x000fe20008410000 */
[----:B------:R-:W-:Y:S01]  /*0f30*/  FMUL.FTZ R102, R27, UR4 ;  /* 0x000000041b667c20 */ /* 0x000fe20008410000 */
[----:B------:R-:W-:Y:S01]  /*0f40*/  F2FP.BF16.F32.PACK_AB R24, R67, R62 ;  /* 0x0000003e4318723e */ /* 0x000fe200000010ff */
[----:B-1----:R-:W-:Y:S01]  /*0f50*/  FMUL.FTZ R10, R16, UR4 ;  /* 0x00000004100a7c20 */ /* 0x002fe20008410000 */
[----:B------:R-:W-:Y:S01]  /*0f60*/  F2FP.BF16.F32.PACK_AB R25, R69, R64 ;  /* 0x000000404519723e */ /* 0x000fe200000010ff */
[----:B------:R-:W-:Y:S01]  /*0f70*/  FMUL.FTZ R61, R17, UR4 ;  /* 0x00000004113d7c20 */ /* 0x000fe20008410000 */
[----:B------:R-:W-:Y:S01]  /*0f80*/  F2FP.BF16.F32.PACK_AB R26, R71, R66 ;  /* 0x00000042471a723e */ /* 0x000fe200000010ff */
[----:B------:R-:W-:Y:S01]  /*0f90*/  FMUL.FTZ R59, R18, UR4 ;  /* 0x00000004123b7c20 */ /* 0x000fe20008410000 */
[----:B------:R-:W-:Y:S01]  /*0fa0*/  F2FP.BF16.F32.PACK_AB R27, R73, R68 ;  /* 0x00000044491b723e */ /* 0x000fe200000010ff */
[----:B------:R-:W-:Y:S01]  /*0fb0*/  FMUL.FTZ R60, R19, UR4 ;  /* 0x00000004133c7c20 */ /* 0x000fe20008410000 */
[----:B------:R-:W-:Y:S01]  /*0fc0*/  F2FP.BF16.F32.PACK_AB R12, R75, R70 ;  /* 0x000000464b0c723e */ /* 0x000fe200000010ff */
[----:B------:R-:W-:Y:S01]  /*0fd0*/  FMUL.FTZ R56, R56, UR4 ;  /* 0x0000000438387c20 */ /* 0x000fe20008410000 */
[----:B------:R-:W-:Y:S01]  /*0fe0*/  F2FP.BF16.F32.PACK_AB R13, R77, R72 ;  /* 0x000000484d0d723e */ /* 0x000fe200000010ff */
[----:B------:R0:W-:Y:S01]  /*0ff0*/  STSM.16.MT88.4 [R8+0x14000], R20 ;  /* 0x0140001408007844 */ /* 0x0001e20000004200 */
[----:B------:R-:W-:Y:S01]  /*1000*/  F2FP.BF16.F32.PACK_AB R14, R79, R74 ;  /* 0x0000004a4f0e723e */ /* 0x000fe200000010ff */
[----:B------:R-:W-:Y:S01]  /*1010*/  ULDC UR4, c[0x0][0x244] ;  /* 0x0000910000047ab9 */ /* 0x000fe20000000800 */
[----:B------:R-:W-:Y:S01]  /*1020*/  F2FP.BF16.F32.PACK_AB R15, R81, R76 ;  /* 0x0000004c510f723e */ /* 0x000fe200000010ff */
[----:B------:R-:W-:Y:S01]  /*1030*/  STSM.16.MT88.4 [R8+0x19000], R24 ;  /* 0x0190001808007844 */ /* 0x000fe20000004200 */
[----:B------:R-:W-:-:S02]  /*1040*/  F2FP.BF16.F32.PACK_AB R16, R83, R78 ;  /* 0x0000004e5310723e */ /* 0x000fc400000010ff */
[----:B------:R-:W-:Y:S01]  /*1050*/  F2FP.BF16.F32.PACK_AB R17, R85, R80 ;  /* 0x000000505511723e */ /* 0x000fe200000010ff */
[----:B------:R-:W-:Y:S01]  /*1060*/  STSM.16.MT88.4 [R8+0x14200], R12 ;  /* 0x0142000c08007844 */ /* 0x000fe20000004200 */
        /* <DEDUP_REMOVED lines=8> */
[----:B0-----:R-:W-:Y:S01]  /*10f0*/  F2FP.BF16.F32.PACK_AB R20, R55, R48 ;  /* 0x000000303714723e */ /* 0x001fe200000010ff */
[----:B------:R-:W-:Y:S01]  /*1100*/  STSM.16.MT88.4 [R8+0x14400], R92 ;  /* 0x0144005c08007844 */ /* 0x000fe20000004200 */
[----:B------:R-:W-:Y:S02]  /*1110*/  F2FP.BF16.F32.PACK_AB R21, R50, R49 ;  /* 0x000000313215723e */ /* 0x000fe400000010ff */
[----:B------:R-:W-:Y:S02]  /*1120*/  F2FP.BF16.F32.PACK_AB R22, R45, R44 ;  /* 0x0000002c2d16723e */ /* 0x000fe400000010ff */
[----:B------:R-:W-:-:S02]  /*1130*/  F2FP.BF16.F32.PACK_AB R23, R47, R46 ;  /* 0x0000002e2f17723e */ /* 0x000fc400000010ff */
[----:B------:R-:W-:Y:S01]  /*1140*/  F2FP.BF16.F32.PACK_AB R42, R43, R36 ;  /* 0x000000242b2a723e */ /* 0x000fe200000010ff */
[----:B-1----:R-:W-:Y:S01]  /*1150*/  IMAD R18, R5, UR6, RZ ;  /* 0x0000000605127c24 */ /* 0x002fe2000f8e02ff */
[----:B------:R-:W-:Y:S01]  /*1160*/  F2FP.BF16.F32.PACK_AB R33, R34, R33 ;  /* 0x000000212221723e */ /* 0x000fe200000010ff */
[----:B------:R0:W-:Y:S01]  /*1170*/  STSM.16.MT88.4 [R8+0x19400], R20 ;  /* 0x0194001408007844 */ /* 0x0001e20000004200 */
[----:B------:R-:W-:Y:S02]  /*1180*/  F2FP.BF16.F32.PACK_AB R40, R51, R40 ;  /* 0x000000283328723e */ /* 0x000fe400000010ff */
        /* <DEDUP_REMOVED lines=10> */
[----:B------:R-:W-:Y:S02]  /*1230*/  F2FP.BF16.F32.PACK_AB R57, R58, R57 ;  /* 0x000000393a39723e */ /* 0x000fe400000010ff */
[----:B------:R-:W-:Y:S01]  /*1240*/  F2FP.BF16.F32.PACK_AB R56, R105, R56 ;  /* 0x000000386938723e */ /* 0x000fe200000010ff */
[----:B------:R-:W-:Y:S01]  /*1250*/  STSM.16.MT88.4 [R8+0x14800], R24 ;  /* 0x0148001808007844 */ /* 0x000fe20000004200 */
[----:B------:R-:W-:Y:S01]  /*1260*/  F2FP.BF16.F32.PACK_AB R58, R61, R10 ;  /* 0x0000000a3d3a723e */ /* 0x000fe200000010ff */
[----:B------:R-:W-:Y:S01]  /*1270*/  IMAD R10, R11, 0x2, R2 ;  /* 0x000000020b0a7824 */ /* 0x000fe200078e0202 */
[----:B------:R-:W-:Y:S01]  /*1280*/  F2FP.BF16.F32.PACK_AB R59, R60, R59 ;  /* 0x0000003b3c3b723e */ /* 0x000fe200000010ff */
[----:B------:R-:W-:Y:S01]  /*1290*/  VIADD R2, R2, 0x14000 ;  /* 0x0001400002027836 */ /* 0x000fe20000000000 */
[----:B0-----:R-:W-:Y:S01]  /*12a0*/  VIMNMX R22, R9, 0x50, PT ;  /* 0x0000005009167848 */ /* 0x001fe20003fe0100 */
[----:B------:R-:W-:Y:S01]  /*12b0*/  VIADD R9, R0, 0x8 ;  /* 0x0000000800097836 */ /* 0x000fe20000000000 */
[----:B------:R-:W-:Y:S01]  /*12c0*/  ISETP.GE.AND P0, PT, R96, UR4, PT ;  /* 0x0000000460007c0c */ /* 0x000fe2000bf06270 */
[----:B------:R0:W-:Y:S01]  /*12d0*/  STSM.16.MT88.4 [R8+0x19800], R56 ;  /* 0x0198003808007844 */ /* 0x0001e20000004200 */
[----:B------:R-:W-:Y:S01]  /*12e0*/  SHF.R.S32.HI R97, RZ, 0x1f, R96 ;  /* 0x0000001fff617819 */ /* 0x000fe20000011460 */
[----:B------:R-:W-:Y:S01]  /*12f0*/  ULDC.64 UR4, c[0x0][0x260] ;  /* 0x0000980000047ab9 */ /* 0x000fe20000000a00 */
[-C--:B------:R-:W-:Y:S01]  /*1300*/  ISETP.GE.OR P2, PT, R9, R22.reuse, P0 ;  /* 0x000000160900720c */ /* 0x080fe20000746670 */
[----:B------:R-:W-:Y:S01]  /*1310*/  BAR.SYNC.DEFER_BLOCKING 0x0 ;  /* 0x0000000000007b1d */ /* 0x000fe20000010000 */
[C---:B------:R-:W-:Y:S01]  /*1320*/  IMAD R9, R7.reuse, UR7, R18 ;  /* 0x0000000707097c24 */ /* 0x040fe2000f8e0212 */
[C---:B------:R-:W-:Y:S01]  /*1330*/  ISETP.GE.OR P3, PT, R0.reuse, R22, P0 ;  /* 0x000000160000720c */ /* 0x040fe20000766670 */
[----:B------:R-:W-:Y:S01]  /*1340*/  IMAD.WIDE.U32 R96, R7, UR6, R96 ;  /* 0x0000000607607c25 */ /* 0x000fe2000f8e0060 */
[----:B------:R-:W-:-:S02]  /*1350*/  IADD3 R16, P1, R0, R98, RZ ;  /* 0x0000006200107210 */ /* 0x000fc40007f3e0ff */
[C---:B------:R-:W-:Y:S01]  /*1360*/  IADD3 R5, R0.reuse, 0x10, RZ ;  /* 0x0000001000057810 */ /* 0x040fe20007ffe0ff */
[C---:B------:R-:W-:Y:S01]  /*1370*/  VIADD R7, R0.reuse, 0x28 ;  /* 0x0000002800077836 */ /* 0x040fe20000000000 */
[----:B------:R-:W-:Y:S01]  /*1380*/  IADD3 R97, R97, R9, RZ ;  /* 0x0000000961617210 */ /* 0x000fe20007ffe0ff */
[----:B------:R-:W-:Y:S01]  /*1390*/  IMAD R3, R3, UR4, RZ ;  /* 0x0000000403037c24 */ /* 0x000fe2000f8e02ff */
[----:B------:R-:W-:Y:S02]  /*13a0*/  LEA.HI.X.SX32 R17, R0, R99, 0x1, P1 ;  /* 0x0000006300117211 */ /* 0x000fe400008f0eff */
[-C--:B------:R-:W-:Y:S01]  /*13b0*/  ISETP.GE.OR P1, PT, R5, R22.reuse, P0 ;  /* 0x000000160500720c */ /* 0x080fe20000726670 */
[----:B------:R-:W-:Y:S01]  /*13c0*/  IMAD R3, R6, UR5, R3 ;  /* 0x0000000506037c24 */ /* 0x000fe2000f8e0203 */
[----:B------:R-:W-:Y:S01]  /*13d0*/  ISETP.GE.OR P4, PT, R7, R22, P0 ;  /* 0x000000160700720c */ /* 0x000fe20000786670 */
[C---:B0-----:R-:W-:Y:S01]  /*13e0*/  VIADD R8, R0.reuse, 0x18 ;  /* 0x0000001800087836 */ /* 0x041fe20000000000 */
[----:B------:R-:W-:Y:S01]  /*13f0*/  IADD3 R5, R0, 0x20, RZ ;  /* 0x0000002000057810 */ /* 0x000fe20007ffe0ff */
[----:B------:R-:W-:Y:S01]  /*1400*/  IMAD.WIDE.U32 R6, R6, UR4, R96 ;  /* 0x0000000406067c25 */ /* 0x000fe2000f8e0060 */
[----:B------:R-:W-:-:S02]  /*1410*/  LEA R2, R11, R2, 0x1 ;  /* 0x000000020b027211 */ /* 0x000fc400078e08ff */
[-C--:B------:R-:W-:Y:S01]  /*1420*/  ISETP.GE.OR P5, PT, R5, R22.reuse, P0 ;  /* 0x000000160500720c */ /* 0x080fe200007a6670 */
[----:B------:R-:W-:Y:S01]  /*1430*/  IMAD.WIDE R4, R4, 0x50, R16 ;  /* 0x0000005004047825 */ /* 0x000fe200078e0210 */
[----:B------:R-:W-:Y:S01]  /*1440*/  ISETP.GE.OR P6, PT, R8, R22, P0 ;  /* 0x000000160800720c */ /* 0x000fe200007c6670 */
[----:B------:R0:W1:Y:S02]  /*1450*/  LDS.128 R12, [R10+0x14900] ;  /* 0x014900000a0c7984 */ /* 0x0000640000000c00 */
[----:B------:R-:W-:Y:S01]  /*1460*/  VIADD R11, R0, 0x30 ;  /* 0x00000030000b7836 */ /* 0x000fe20000000000 */
[----:B------:R-:W-:Y:S01]  /*1470*/  IADD3 R3, R7, R3, RZ ;  /* 0x0000000307037210 */ /* 0x000fe20007ffe0ff */
[----:B------:R-:W-:Y:S08]  /*1480*/  @P3 BRA `(.L_x_1013) ;  /* 0x00000000002c3947 */ /* 0x000ff00003800000 */
[----:B------:R2:W3:Y:S01]  /*1490*/  LDS.128 R16, [R2] ;  /* 0x0000000002107984 */ /* 0x0004e20000000c00 */
[----:B------:R-:W-:Y:S02]  /*14a0*/  ULDC.64 UR4, c[0x0][0x250] ;  /* 0x0000940000047ab9 */ /* 0x000fe40000000a00 */
[----:B------:R-:W-:-:S04]  /*14b0*/  IMAD R21, R5, UR4, RZ ;  /* 0x0000000405157c24 */ /* 0x000fc8000f8e02ff */
[----:B------:R-:W-:Y:S02]  /*14c0*/  IMAD R21, R4, UR5, R21 ;  /* 0x0000000504157c24 */ /* 0x000fe4000f8e0215 */
[----:B--2---:R-:W-:-:S04]  /*14d0*/  IMAD.MOV.U32 R2, RZ, RZ, R6 ;  /* 0x000000ffff027224 */ /* 0x004fc800078e0006 */
[----:B------:R-:W-:Y:S01]  /*14e0*/  IMAD.WIDE.U32 R8, R4, UR4, R2 ;  /* 0x0000000404087c25 */ /* 0x000fe2000f8e0002 */
[----:B------:R-:W-:Y:S02]  /*14f0*/  ULDC.64 UR4, c[0x0][0x238] ;  /* 0x00008e0000047ab9 */ /* 0x000fe40000000a00 */
[----:B------:R-:W-:Y:S02]  /*1500*/  LEA R20, P3, R8, UR4, 0x1 ;  /* 0x0000000408147c11 */ /* 0x000fe4000f8608ff */
[----:B------:R-:W-:-:S04]  /*1510*/  IADD3 R9, R9, R21, RZ ;  /* 0x0000001509097210 */ /* 0x000fc80007ffe0ff */
[----:B------:R-:W-:-:S05]  /*1520*/  LEA.HI.X R21, R8, UR5, R9, 0x1, P3 ;  /* 0x0000000508157c11 */ /* 0x000fca00098f0c09 */
[----:B---3--:R2:W-:Y:S02]  /*1530*/  STG.E.128 desc[UR8][R20.64], R16 ;  /* 0x0000001014007986 */ /* 0x0085e4000c101d08 */
.L_x_1013:
[----:B------:R-:W-:Y:S05]  /*1540*/  BSYNC B0 ;  /* 0x0000000000007941 */ /* 0x000fea0003800000 */
.L_x_1012:
[----:B--2---:R2:W3:Y:S01]  /*1550*/  LDS.128 R16, [R10+0x14100] ;  /* 0x014100000a107984 */ /* 0x0044e20000000c00 */
[----:B------:R-:W-:Y:S01]  /*1560*/  BSSY B0, `(.L_x_1014) ;  /* 0x0000011000007945 */ /* 0x000fe20003800000 */
[----:B------:R-:W-:Y:S01]  /*1570*/  ISETP.GE.OR P3, PT, R11, R22, P0 ;  /* 0x000000160b00720c */ /* 0x000fe20000766670 */
[----:B------:R-:W-:Y:S02]  /*1580*/  VIADD R11, R0, 0x38 ;  /* 0x00000038000b7836 */ /* 0x000fe40000000000 */
[----:B------:R-:W-:Y:S10]  /*1590*/  @P2 BRA `(.L_x_1015) ;  /* 0x0000000000342947 */ /* 0x000ff40003800000 */
[----:B------:R-:W-:Y:S01]  /*15a0*/  IADD3 R21, P2, R4, 0x8, RZ ;  /* 0x0000000804157810 */ /* 0x000fe20007f5e0ff */
[----:B------:R-:W-:Y:S01]  /*15b0*/  ULDC.64 UR4, c[0x0][0x250] ;  /* 0x0000940000047ab9 */ /* 0x000fe20000000a00 */
[----:B------:R-:W-:Y:S02]  /*15c0*/  MOV R9, R3 ;  /* 0x0000000300097202 */ /* 0x000fe40000000f00 */
[----:B------:R-:W-:-:S05]  /*15d0*/  IADD3.X R8, RZ, R5, RZ, P2, !PT ;  /* 0x00000005ff087210 */ /* 0x000fca00017fe4ff */
        /* <DEDUP_REMOVED lines=9> */
.L_x_1015:
[----:B------:R-:W-:Y:S05]  /*1670*/  BSYNC B0 ;  /* 0x0000000000007941 */ /* 0x000fea0003800000 */
.L_x_1014:
[----:B---34-:R3:W4:Y:S01]  /*1680*/  LDS.128 R16, [R10+0x14200] ;  /* 0x014200000a107984 */ /* 0x0187220000000c00 */
[----:B------:R-:W-:Y:S01]  /*1690*/  BSSY B0, `(.L_x_1016) ;  /* 0x0000012000007945 */ /* 0x000fe20003800000 */
[----:B------:R-:W-:Y:S02]  /*16a0*/  ISETP.GE.OR P2, PT, R11, R22, P0 ;  /* 0x000000160b00720c */ /* 0x000fe40000746670 */
[C---:B------:R-:W-:Y:S01]  /*16b0*/  IADD3 R11, R0.reuse, 0x40, RZ ;  /* 0x00000040000b7810 */ /* 0x040fe20007ffe0ff */
[----:B------:R-:W-:Y:S01]  /*16c0*/  VIADD R0, R0, 0x48 ;  /* 0x0000004800007836 */ /* 0x000fe20000000000 */
[----:B------:R-:W-:Y:S09]  /*16d0*/  @P1 BRA `(.L_x_1017) ;  /* 0x0000000000341947 */ /* 0x000ff20003800000 */
        /* <DEDUP_REMOVED lines=13> */
.L_x_1017:
[----:B------:R-:W-:Y:S05]  /*17b0*/  BSYNC B0 ;  /* 0x0000000000007941 */ /* 0x000fea0003800000 */
.L_x_1016:
[----:B----4-:R4:W0:Y:S01]  /*17c0*/  LDS.128 R16, [R10+0x14300] ;  /* 0x014300000a107984 */ /* 0x0108220000000c00 */
[----:B------:R-:W-:Y:S01]  /*17d0*/  BSSY B0, `(.L_x_1018) ;  /* 0x0000011000007945 */ /* 0x000fe20003800000 */
[-C--:B------:R-:W-:Y:S02]  /*17e0*/  ISETP.GE.OR P1, PT, R11, R22.reuse, P0 ;  /* 0x000000160b00720c */ /* 0x080fe40000726670 */
[----:B------:R-:W-:Y:S01]  /*17f0*/  ISETP.GE.OR P0, PT, R0, R22, P0 ;  /* 0x000000160000720c */ /* 0x000fe20000706670 */
[----:B------:R-:W-:-:S12]  /*1800*/  @P6 BRA `(.L_x_1019) ;  /* 0x0000000000346947 */ /* 0x000fd80003800000 */
[----:B------:R-:W-:Y:S01]  /*1810*/  IADD3 R11, P6, R4, 0x18, RZ ;  /* 0x00000018040b7810 */ /* 0x000fe20007fde0ff */
[----:B------:R-:W-:Y:S01]  /*1820*/  ULDC.64 UR4, c[0x0][0x250] ;  /* 0x0000940000047ab9 */ /* 0x000fe20000000a00 */
[----:B------:R-:W-:Y:S01]  /*1830*/  MOV R9, R3 ;  /* 0x0000000300097202 */ /* 0x000fe20000000f00 */
[----:B------:R-:W-:Y:S01]  /*1840*/  IMAD.MOV.U32 R8, RZ, RZ, R6 ;  /* 0x000000ffff087224 */ /* 0x000fe200078e0006 */
[----:B------:R-:W-:-:S03]  /*1850*/  IADD3.X R0, RZ, R5, RZ, P6, !PT ;  /* 0x00000005ff007210 */ /* 0x000fc600037fe4ff */
        /* <DEDUP_REMOVED lines=8> */
.L_x_1019:
[----:B------:R-:W-:Y:S05]  /*18e0*/  BSYNC B0 ;  /* 0x0000000000007941 */ /* 0x000fea0003800000 */
.L_x_1018:
[----:B0-----:R0:W0:Y:S01]  /*18f0*/  LDS.128 R16, [R10+0x14400] ;  /* 0x014400000a107984 */ /* 0x0010220000000c00 */
[----:B------:R-:W-:Y:S04]  /*1900*/  BSSY B0, `(.L_x_1020) ;  /* 0x000000f000007945 */ /* 0x000fe80003800000 */
[----:B------:R-:W-:Y:S05]  /*1910*/  @P5 BRA `(.L_x_1021) ;  /* 0x0000000000345947 */ /* 0x000fea0003800000 */
        /* <DEDUP_REMOVED lines=13> */
.L_x_1021:
[----:B------:R-:W-:Y:S05]  /*19f0*/  BSYNC B0 ;  /* 0x0000000000007941 */ /* 0x000fea0003800000 */
.L_x_1020:
        /* <DEDUP_REMOVED lines=16> */
.L_x_1023:
[----:B------:R-:W-:Y:S05]  /*1b00*/  BSYNC B0 ;  /* 0x0000000000007941 */ /* 0x000fea0003800000 */
.L_x_1022:
        /* <DEDUP_REMOVED lines=16> */
.L_x_1025:
[----:B------:R-:W-:Y:S05]  /*1c10*/  BSYNC B0 ;  /* 0x0000000000007941 */ /* 0x000fea0003800000 */
.L_x_1024:
        /* <DEDUP_REMOVED lines=16> */
.L_x_1027:
[----:B------:R-:W-:Y:S05]  /*1d20*/  BSYNC B0 ;  /* 0x0000000000007941 */ /* 0x000fea0003800000 */
.L_x_1026:
[----:B0-234-:R-:W0:Y:S01]  /*1d30*/  LDS.128 R8, [R10+0x14800] ;  /* 0x014800000a087984 */ /* 0x01de220000000c00 */
        /* <DEDUP_REMOVED lines=15> */
.L_x_1029:
[----:B------:R-:W-:Y:S05]  /*1e30*/  BSYNC B0 ;  /* 0x0000000000007941 */ /* 0x000fea0003800000 */
.L_x_1028:
[----:B------:R-:W-:Y:S05]  /*1e40*/  @P0 EXIT ;  /* 0x000000000000094d */ /* 0x000fea0003800000 */
[----:B------:R-:W-:Y:S01]  /*1e50*/  IADD3 R7, P0, R4, 0x48, RZ ;  /* 0x0000004804077810 */ /* 0x000fe20007f1e0ff */
[----:B------:R-:W-:Y:S01]  /*1e60*/  ULDC.64 UR4, c[0x0][0x250] ;  /* 0x0000940000047ab9 */ /* 0x000fe20000000a00 */
[----:B------:R-:W-:Y:S02]  /*1e70*/  IMAD.MOV.U32 R2, RZ, RZ, R6 ;  /* 0x000000ffff027224 */ /* 0x000fe400078e0006 */
[----:B------:R-:W-:Y:S02]  /*1e80*/  IADD3.X R4, RZ, R5, RZ, P0, !PT ;  /* 0x00000005ff047210 */ /* 0x000fe400007fe4ff */
[----:B------:R-:W-:-:S04]  /*1e90*/  IMAD.WIDE.U32 R2, R7, UR4, R2 ;  /* 0x0000000407027c25 */ /* 0x000fc8000f8e0002 */
[----:B------:R-:W-:-:S04]  /*1ea0*/  IMAD R4, R4, UR4, RZ ;  /* 0x0000000404047c24 */ /* 0x000fc8000f8e02ff */
[----:B------:R-:W-:Y:S01]  /*1eb0*/  IMAD R7, R7, UR5, R4 ;  /* 0x0000000507077c24 */ /* 0x000fe2000f8e0204 */
[----:B------:R-:W-:Y:S02]  /*1ec0*/  ULDC.64 UR4, c[0x0][0x238] ;  /* 0x00008e0000047ab9 */ /* 0x000fe40000000a00 */
[----:B------:R-:W-:Y:S02]  /*1ed0*/  LEA R4, P0, R2, UR4, 0x1 ;  /* 0x0000000402047c11 */ /* 0x000fe4000f8008ff */
[----:B------:R-:W-:-:S04]  /*1ee0*/  IADD3 R3, R3, R7, RZ ;  /* 0x0000000703037210 */ /* 0x000fc80007ffe0ff */
[----:B------:R-:W-:-:S05]  /*1ef0*/  LEA.HI.X R5, R2, UR5, R3, 0x1, P0 ;  /* 0x0000000502057c11 */ /* 0x000fca00080f0c03 */
[----:B-1----:R-:W-:Y:S01]  /*1f00*/  STG.E.128 desc[UR8][R4.64], R12 ;  /* 0x0000000c04007986 */ /* 0x002fe2000c101d08 */
[----:B------:R-:W-:Y:S05]  /*1f10*/  EXIT ;  /* 0x000000000000794d */ /* 0x000fea0003800000 */
.L_x_1030:
        /* <DEDUP_REMOVED lines=14> */
.L_x_1157:


//--------------------- .text._ZN7cutlass13device_kernelIN5flash32FlashAttnBwdPostprocessConvertdQIN4cute5tupleIJNS3_1CILi64EEENS5_ILi256EEEEEENS_10bfloat16_tEfNS_4arch4Sm90ELi256ENS3_8TiledMMAINS3_8MMA_AtomIJNS3_4SM904GMMA27MMA_64x64x16_F32BF16BF16_SSILNSF_5MajorE1ELSH_0ELNSF_7ScaleInE1ELSI_1EEEEEENS3_6LayoutINS4_IJNS5_ILi2EEENS5_ILi1EEESN_EEENS4_IJSN_NS5_ILi0EEESP_EEEEENS4_IJNS3_10UnderscoreESS_SS_EEEEELb1EEEEEvNT_6ParamsE --------------------------
	.section	.text._ZN7cutlass13device_kernelIN5flash32FlashAttnBwdPostprocessConvertdQIN4cute5tupleIJNS3_1CILi64EEENS5_ILi256EEEEEENS_10bfloat16_tEfNS_4arch4Sm90ELi256ENS3_8TiledMMAINS3_8MMA_AtomIJNS3_4SM904GMMA27MMA_64x64x16_F32BF16BF16_SSILNSF_5MajorE1ELSH_0ELNSF_7ScaleInE1ELSI_1EEEEEENS3_6LayoutINS4_IJNS5_ILi2EEENS5_ILi1EEESN_EEENS4_IJSN_NS5_ILi0EEESP_EEEEENS4_IJNS3_10UnderscoreESS_SS_EEEEELb1EEEEEvNT_6ParamsE,"ax",@progbits
	.align	128
.text._ZN7cutlass13device_kernelIN5flash32FlashAttnBwdPostprocessConvertdQIN4cute5tupleIJNS3_1CILi64EEENS5_ILi256EEEEEENS_10bfloat16_tEfNS_4arch4Sm90ELi256ENS3_8TiledMMAINS3_8MMA_AtomIJNS3_4SM904GMMA27MMA_64x64x16_F32BF16BF16_SSILNSF_5MajorE1ELSH_0ELNSF_7ScaleInE1ELSI_1EEEEEENS3_6LayoutINS4_IJNS5_ILi2EEENS5_ILi1EEESN_EEENS4_IJSN_NS5_ILi0EEESP_EEEEENS4_IJNS3_10UnderscoreESS_SS_EEEEELb1EEEEEvNT_6ParamsE:
        .type           _ZN7cutlass13device_kernelIN5flash32FlashAttnBwdPostprocessConvertdQIN4cute5tupleIJNS3_1CILi64EEENS5_ILi256EEEEEENS_10bfloat16_tEfNS_4arch4Sm90ELi256ENS3_8TiledMMAINS3_8MMA_AtomIJNS3_4SM904GMMA27MMA_64x64x16_F32BF16BF16_SSILNSF_5MajorE1ELSH_0ELNSF_7ScaleInE1ELSI_1EEEEEENS3_6LayoutINS4_IJNS5_ILi2EEENS5_ILi1EEESN_EEENS4_IJSN_NS5_ILi0EEESP_EEEEENS4_IJNS3_10UnderscoreESS_SS_EEEEELb1EEEEEvNT_6ParamsE,@function
        .size           _ZN7cutlass13device_kernelIN5flash32FlashAttnBwdPostprocessConvertdQIN4cute5tupleIJNS3_1CILi64EEENS5_ILi256EEEEEENS_10bfloat16_tEfNS_4arch4Sm90ELi256ENS3_8TiledMMAINS3_8MMA_AtomIJNS3_4SM904GMMA27MMA_64x64x16_F32BF16BF16_SSILNSF_5MajorE1ELSH_0ELNSF_7ScaleInE1ELSI_1EEEEEENS3_6LayoutINS4_IJNS5_ILi2EEENS5_ILi1EEESN_EEENS4_IJSN_NS5_ILi0EEESP_EEEEENS4_IJNS3_10UnderscoreESS_SS_EEEEELb1EEEEEvNT_6ParamsE,(.L_x_1158 - _ZN7cutlass13device_kernelIN5flash32FlashAttnBwdPostprocessConvertdQIN4cute5tupleIJNS3_1CILi64EEENS5_ILi256EEEEEENS_10bfloat16_tEfNS_4arch4Sm90ELi256ENS3_8TiledMMAINS3_8MMA_AtomIJNS3_4SM904GMMA27MMA_64x64x16_F32BF16BF16_SSILNSF_5MajorE1ELSH_0ELNSF_7ScaleInE1ELSI_1EEEEEENS3_6LayoutINS4_IJNS5_ILi2EEENS5_ILi1EEESN_EEENS4_IJSN_NS5_ILi0EEESP_EEEEENS4_IJNS3_10UnderscoreESS_SS_EEEEELb1EEEEEvNT_6ParamsE)
        .other          _ZN7cutlass13device_kernelIN5flash32FlashAttnBwdPostprocessConvertdQIN4cute5tupleIJNS3_1CILi64EEENS5_ILi256EEEEEENS_10bfloat16_tEfNS_4arch4Sm90ELi256ENS3_8TiledMMAINS3_8MMA_AtomIJNS3_4SM904GMMA27MMA_64x64x16_F32BF16BF16_SSILNSF_5MajorE1ELSH_0ELNSF_7ScaleInE1ELSI_1EEEEEENS3_6LayoutINS4_IJNS5_ILi2EEENS5_ILi1EEESN_EEENS4_IJSN_NS5_ILi0EEESP_EEEEENS4_IJNS3_10UnderscoreESS_SS_EEEEELb1EEEEEvNT_6ParamsE,@"STO_CUDA_ENTRY STV_DEFAULT"
_ZN7cutlass13device_kernelIN5flash32FlashAttnBwdPostprocessConvertdQIN4cute5tupleIJNS3_1CILi64EEENS5_ILi256EEEEEENS_10bfloat16_tEfNS_4arch4Sm90ELi256ENS3_8TiledMMAINS3_8MMA_AtomIJNS3_4SM904GMMA27MMA_64x64x16_F32BF16BF16_SSILNSF_5MajorE1ELSH_0ELNSF_7ScaleInE1ELSI_1EEEEEENS3_6LayoutINS4_IJNS5_ILi2EEENS5_ILi1EEESN_EEENS4_IJSN_NS5_ILi0EEESP_EEEEENS4_IJNS3_10UnderscoreESS_SS_EEEEELb1EEEEEvNT_6ParamsE:
[----:B------:R-:W-:Y:S08]  /*0000*/  LDC R1, c[0x0][0x28] ;  /* 0x00000a00ff017b82 */ /* 0x000ff00000000800 */
[----:B------:R-:W0:Y:S01]  /*0010*/  LDC.64 R4, c[0x0][0x278] ;  /* 0x00009e00ff047b82 */ /* 0x000e220000000a00 */
[----:B------:R-:W1:Y:S01]  /*0020*/  S2R R15, SR_CTAID.Z ;  /* 0x00000000000f7919 */ /* 0x000e620000002700 */
[----:B------:R-:W-:-:S06]  /*0030*/  ULDC.64 UR8, c[0x0][0x208] ;  /* 0x0000820000087ab9 */ /* 0x000fcc0000000a00 */
[----:B------:R-:W2:Y:S08]  /*0040*/  LDC.64 R8, c[0x0][0x270] ;  /* 0x00009c00ff087b82 */ /* 0x000eb00000000a00 */
[----:B------:R-:W1:Y:S01]  /*0050*/  LDC.64 R2, c[0x0][0x270] ;  /* 0x00009c00ff027b82 */ /* 0x000e620000000a00 */
[----:B0-----:R-:W-:-:S04]  /*0060*/  ISETP.NE.U32.AND P2, PT, R4, RZ, PT ;  /* 0x000000ff0400720c */ /* 0x001fc80003f45070 */
[----:B------:R-:W-:Y:S02]  /*0070*/  ISETP.NE.AND.EX P2, PT, R5, RZ, PT, P2 ;  /* 0x000000ff0500720c */ /* 0x000fe40003f45320 */
[----:B--2---:R-:W-:-:S04]  /*0080*/  ISETP.NE.U32.AND P1, PT, R8, RZ, PT ;  /* 0x000000ff0800720c */ /* 0x004fc80003f25070 */
[----:B------:R-:W-:Y:S01]  /*0090*/  ISETP.NE.AND.EX P1, PT, R9, RZ, PT, P1 ;  /* 0x000000ff0900720c */ /* 0x000fe20003f25310 */
[----:B------:R-:W-:Y:S01]  /*00a0*/  ULDC UR4, c[0x0][0x240] ;  /* 0x0000900000047ab9 */ /* 0x000fe20000000800 */
[----:B-1----:R-:W-:-:S05]  /*00b0*/  IMAD.WIDE R2, R15, 0x4, R2 ;  /* 0x000000040f027825 */ /* 0x002fca00078e0202 */
[----:B------:R-:W0:Y:S01]  /*00c0*/  @P2 LDC.64 R6, c[0x0][0x278] ;  /* 0x00009e00ff062b82 */ /* 0x000e220000000a00 */
[----:B------:R-:W-:-:S05]  /*00d0*/  IMAD.U32 R0, RZ, RZ, UR4 ;  /* 0x00000004ff007e24 */ /* 0x000fca000f8e00ff */
[----:B------:R1:W5:Y:S01]  /*00e0*/  @P1 LDG.E R13, desc[UR8][R2.64] ;  /* 0x00000008020d1981 */ /* 0x000362000c1e1900 */
[----:B0-----:R-:W-:-:S05]  /*00f0*/  @P2 IMAD.WIDE R6, R15, 0x4, R6 ;  /* 0x000000040f062825 */ /* 0x001fca00078e0206 */
[----:B------:R1:W5:Y:S01]  /*0100*/  @P2 LDG.E R0, desc[UR8][R6.64] ;  /* 0x0000000806002981 */ /* 0x000362000c1e1900 */
[----:B------:R-:W-:Y:S01]  /*0110*/  ISETP.NE.U32.AND P0, PT, R8, RZ, PT ;  /* 0x000000ff0800720c */ /* 0x000fe20003f05070 */
[----:B------:R-:W0:Y:S03]  /*0120*/  S2R R4, SR_CTAID.X ;  /* 0x0000000000047919 */ /* 0x000e260000002500 */
[----:B------:R-:W-:Y:S01]  /*0130*/  ISETP.NE.AND.EX P0, PT, R9, RZ, PT, P0 ;  /* 0x000000ff0900720c */ /* 0x000fe20003f05300 */
[----:B0-----:R-:W-:Y:S01]  /*0140*/  IMAD.SHL.U32 R9, R4, 0x40, RZ ;  /* 0x0000004004097824 */ /* 0x001fe200078e00ff */
[----:B-1----:R-:W-:Y:S11]  /*0150*/  @P2 BRA `(.L_x_1031) ;  /* 0x0000000000102947 */ /* 0x002ff60003800000 */
[----:B------:R-:W-:Y:S05]  /*0160*/  @!P1 BRA `(.L_x_1031) ;  /* 0x00000000000c9947 */ /* 0x000fea0003800000 */
[----:B------:R-:W2:Y:S04]  /*0170*/  LDG.E R5, desc[UR8][R2.64] ;  /* 0x0000000802057981 */ /* 0x000ea8000c1e1900 */
[----:B-----5:R-:W2:Y:S02]  /*0180*/  LDG.E R0, desc[UR8][R2.64+0x4] ;  /* 0x0000040802007981 */ /* 0x020ea4000c1e1900 */
[----:B--2---:R-:W-:-:S07]  /*0190*/  IADD3 R0, -R5, R0, RZ ;  /* 0x0000000005007210 */ /* 0x004fce0007ffe1ff */
.L_x_1031:
[----:B-----5:R-:W-:-:S13]  /*01a0*/  ISETP.LE.AND P2, PT, R0, R9, PT ;  /* 0x000000090000720c */ /* 0x020fda0003f43270 */
[----:B------:R-:W-:Y:S05]  /*01b0*/  @P0 EXIT P2 ;  /* 0x000000000000094d */ /* 0x000fea0001000000 */
[----:B------:R-:W0:Y:S01]  /*01c0*/  S2R R8, SR_CTAID.Y ;  /* 0x0000000000087919 */ /* 0x000e220000002600 */
[C---:B------:R-:W-:Y:S01]  /*01d0*/  @P1 IMAD R2, R15.reuse, 0x40, R13 ;  /* 0x000000400f021824 */ /* 0x040fe200078e020d */
[----:B------:R-:W1:Y:S01]  /*01e0*/  LDC.64 R18, c[0x0][0x228] ;  /* 0x00008a00ff127b82 */ /* 0x000e620000000a00 */
[----:B------:R-:W-:Y:S01]  /*01f0*/  SHF.L.U32 R7, R4, 0xe, RZ ;  /* 0x0000000e04077819 */ /* 0x000fe200000006ff */
[----:B------:R-:W2:Y:S01]  /*0200*/  S2R R16, SR_TID.X ;  /* 0x0000000000107919 */ /* 0x000ea20000002100 */
[----:B------:R-:W-:Y:S01]  /*0210*/  SEL R6, R15, RZ, !P0 ;  /* 0x000000ff0f067207 */ /* 0x000fe20004000000 */
[----:B------:R-:W-:Y:S01]  /*0220*/  BSSY B0, `(.L_x_1032) ;  /* 0x0000031000007945 */ /* 0x000fe20003800000 */
[----:B------:R-:W-:Y:S01]  /*0230*/  @P1 SHF.R.S32.HI R3, RZ, 0x1f, R2 ;  /* 0x0000001fff031819 */ /* 0x000fe20000011402 */
[----:B------:R-:W3:Y:S02]  /*0240*/  S2R R17, SR_CgaCtaId ;  /* 0x0000000000117919 */ /* 0x000ee40000008800 */
[----:B------:R-:W4:Y:S01]  /*0250*/  LDC.64 R20, c[0x0][0x230] ;  /* 0x00008c00ff147b82 */ /* 0x000f220000000a00 */
[----:B------:R-:W-:-:S05]  /*0260*/  @P1 LEA.HI R3, R3, R2, RZ, 0x6 ;  /* 0x0000000203031211 */ /* 0x000fca00078f30ff */
[----:B------:R-:W-:Y:S02]  /*0270*/  @P1 IMAD.SHL.U32 R3, R3, 0x100, RZ ;  /* 0x0000010003031824 */ /* 0x000fe400078e00ff */
[----:B------:R-:W5:Y:S03]  /*0280*/  LDC.64 R22, c[0x0][0x210] ;  /* 0x00008400ff167b82 */ /* 0x000f660000000a00 */
[----:B------:R-:W-:Y:S02]  /*0290*/  @P1 LOP3.LUT R5, R3, 0xffffc000, RZ, 0xc0, !PT ;  /* 0xffffc00003051812 */ /* 0x000fe400078ec0ff */
[----:B------:R-:W-:Y:S02]  /*02a0*/  CS2R R2, SRZ ;  /* 0x0000000000027805 */ /* 0x000fe4000001ff00 */
[--C-:B------:R-:W-:Y:S01]  /*02b0*/  @P1 SHF.R.S32.HI R3, RZ, 0x1f, R5.reuse ;  /* 0x0000001fff031819 */ /* 0x100fe20000011405 */
[----:B------:R-:W-:-:S05]  /*02c0*/  @P1 IMAD.MOV.U32 R2, RZ, RZ, R5 ;  /* 0x000000ffff021224 */ /* 0x000fca00078e0005 */
        /* <DEDUP_REMOVED lines=9> */
[-C--:B----4-:R-:W-:Y:S02]  /*0360*/  IMAD R2, R3, R20.reuse, RZ ;  /* 0x0000001403027224 */ /* 0x090fe400078e02ff */
[----:B------:R-:W-:Y:S02]  /*0370*/  IMAD.IADD R11, R11, 0x1, R7 ;  /* 0x000000010b0b7824 */ /* 0x000fe400078e0207 */
[C---:B------:R-:W-:Y:S02]  /*0380*/  IMAD R7, R6.reuse, R21, R2 ;  /* 0x0000001506077224 */ /* 0x040fe400078e0202 */
[----:B------:R-:W-:-:S05]  /*0390*/  IMAD.WIDE.U32 R10, R6, R20, R10 ;  /* 0x00000014060a7225 */ /* 0x000fca00078e000a */
[----:B------:R-:W-:Y:S02]  /*03a0*/  IADD3 R2, R11, R7, RZ ;  /* 0x000000070b027210 */ /* 0x000fe40007ffe0ff */
        /* <DEDUP_REMOVED lines=19> */
.L_x_1034:
[----:B------:R-:W-:Y:S01]  /*04e0*/  @P0 ELECT P2, URZ, PT ;  /* 0x00000000003f082f */ /* 0x000fe20003840000 */
[----:B------:R1:W-:-:S12]  /*04f0*/  UBLKCP.S.G [UR6], [UR4], UR10 ;  /* 0x00000006040073ba */ /* 0x0003d8000800020a */
[----:B------:R-:W-:Y:S02]  /*0500*/  @P2 PLOP3.LUT P0, PT, P2, PT, PT, 0x8, 0x0 ;  /* 0x000000000000281c */ /* 0x000fe4000170e170 */
[----:B------:R-:W-:-:S11]  /*0510*/  PLOP3.LUT P2, PT, PT, PT, PT, 0x8, 0x0 ;  /* 0x000000000000781c */ /* 0x000fd60003f4e170 */
[----:B-1----:R-:W-:Y:S05]  /*0520*/  @P0 BRA.U.ANY `(.L_x_1034) ;  /* 0xfffffffd00ec0947 */ /* 0x002fea000393ffff */
.L_x_1033:
[----:B------:R-:W-:Y:S05]  /*0530*/  BSYNC B0 ;  /* 0x0000000000007941 */ /* 0x000fea0003800000 */
.L_x_1032:
[----:B------:R-:W-:Y:S01]  /*0540*/  BAR.SYNC.DEFER_BLOCKING 0x0 ;  /* 0x0000000000007b1d */ /* 0x000fe20000010000 */
[----:B------:R-:W-:Y:S02]  /*0550*/  MOV R2, 0x400 ;  /* 0x0000040000027802 */ /* 0x000fe40000000f00 */
[----:B------:R-:W-:Y:S02]  /*0560*/  CS2R R84, SRZ ;  /* 0x0000000000547805 */ /* 0x000fe4000001ff00 */
[----:B0-----:R-:W-:Y:S01]  /*0570*/  SHF.L.U32 R7, RZ, 0x1f, RZ ;  /* 0x0000001fff077819 */ /* 0x001fe200000006ff */
[--C-:B------:R-:W-:Y:S01]  /*0580*/  @P1 IMAD.MOV.U32 R84, RZ, RZ, R13.reuse ;  /* 0x000000ffff541224 */ /* 0x100fe200078e000d */
[----:B------:R-:W-:Y:S02]  /*0590*/  LEA R2, R17, R2, 0x18 ;  /* 0x0000000211027211 */ /* 0x000fe400078ec0ff */
[----:B------:R-:W-:-:S07]  /*05a0*/  @P1 SHF.R.S32.HI R85, RZ, 0x1f, R13 ;  /* 0x0000001fff551819 */ /* 0x000fce000001140d */
.L_x_1035:
[----:B0-----:R0:W1:Y:S02]  /*05b0*/  SYNCS.PHASECHK.TRANS64.TRYWAIT P0, [R2+URZ+0x18000], R7 ;  /* 0x01800007020075a7 */ /* 0x001064000800017f */
[----:B-1----:R-:W-:Y:S05]  /*05c0*/  @!P0 NANOSLEEP.SYNCS 0x989680 ;  /* 0x009896800000895d */ /* 0x002fea0003900000 */
[----:B------:R-:W1:Y:S02]  /*05d0*/  @!P0 SYNCS.PHASECHK.TRANS64 P0, [R2+URZ+0x18000], R7 ;  /* 0x01800007020085a7 */ /* 0x000e64000800007f */
[----:B-1----:R-:W-:Y:S05]  /*05e0*/  @!P0 BRA `(.L_x_1035) ;  /* 0xfffffffc00f08947 */ /* 0x002fea000383ffff */
[----:B0-----:R-:W-:Y:S01]  /*05f0*/  SHF.R.S32.HI R7, RZ, 0x1f, R16 ;  /* 0x0000001fff077819 */ /* 0x001fe20000011410 */
[----:B------:R-:W-:Y:S01]  /*0600*/  ULDC UR4, c[0x0][0x268] ;  /* 0x00009a0000047ab9 */ /* 0x000fe20000000800 */
[----:B------:R-:W-:Y:S01]  /*0610*/  VIADDMNMX R0, R0, -R9, 0x40, PT ;  /* 0x0000004000007446 */ /* 0x000fe20003800909 */
[----:B------:R-:W-:Y:S01]  /*0620*/  ULDC.64 UR6, c[0x0][0x258] ;  /* 0x0000960000067ab9 */ /* 0x000fe20000000a00 */
[-C--:B------:R-:W-:Y:S01]  /*0630*/  LEA.HI R10, R7, R16.reuse, RZ, 0x7 ;  /* 0x00000010070a7211 */ /* 0x080fe200078f38ff */
[----:B------:R-:W-:Y:S01]  /*0640*/  IMAD R5, R5, UR6, RZ ;  /* 0x0000000605057c24 */ /* 0x000fe2000f8e02ff */
[----:B------:R-:W-:Y:S01]  /*0650*/  LEA.HI R12, R7, R16, RZ, 0x4 ;  /* 0x00000010070c7211 */ /* 0x000fe200078f20ff */
[----:B------:R-:W-:Y:S01]  /*0660*/  BSSY B0, `(.L_x_1036) ;  /* 0x00000c8000007945 */ /* 0x000fe20003800000 */
[----:B------:R-:W-:Y:S02]  /*0670*/  LOP3.LUT R11, R10, 0xfffff80, RZ, 0xc0, !PT ;  /* 0x0fffff800a0b7812 */ /* 0x000fe400078ec0ff */
[----:B------:R-:W-:-:S02]  /*0680*/  SHF.R.S32.HI R10, RZ, 0x7, R10 ;  /* 0x00000007ff0a7819 */ /* 0x000fc4000001140a */
[-C--:B------:R-:W-:Y:S02]  /*0690*/  IADD3 R11, -R11, R16.reuse, RZ ;  /* 0x000000100b0b7210 */ /* 0x080fe40007ffe1ff */
[----:B------:R-:W-:Y:S02]  /*06a0*/  SHF.R.S32.HI R17, RZ, 0x4, R12 ;  /* 0x00000004ff117819 */ /* 0x000fe4000001140c */
[----:B------:R-:W-:Y:S01]  /*06b0*/  LEA.HI R20, R7, R16, RZ, 0x3 ;  /* 0x0000001007147211 */ /* 0x000fe200078f18ff */
[----:B------:R-:W-:Y:S01]  /*06c0*/  IMAD R11, R10, 0x800, R11 ;  /* 0x000008000a0b7824 */ /* 0x000fe200078e020b */
[----:B------:R-:W-:-:S03]  /*06d0*/  LEA.HI R18, R12, R17, RZ, 0x1 ;  /* 0x000000110c127211 */ /* 0x000fc600078f08ff */
[----:B------:R-:W-:Y:S01]  /*06e0*/  IMAD.SHL.U32 R81, R11, 0x4, RZ ;  /* 0x000000040b517824 */ /* 0x000fe200078e00ff */
[----:B------:R-:W-:Y:S02]  /*06f0*/  LEA.HI R11, R7, R16, RZ, 0x5 ;  /* 0x00000010070b7211 */ /* 0x000fe400078f28ff */
[----:B------:R-:W-:Y:S02]  /*0700*/  LOP3.LUT R18, R18, 0x3ffffe, RZ, 0xc0, !PT ;  /* 0x003ffffe12127812 */ /* 0x000fe400078ec0ff */
[----:B------:R-:W-:Y:S02]  /*0710*/  LOP3.LUT R13, R11, 0xffffffe0, RZ, 0xc0, !PT ;  /* 0xffffffe00b0d7812 */ /* 0x000fe400078ec0ff */
[----:B------:R-:W-:Y:S01]  /*0720*/  LEA R81, R81, R2, 0x2 ;  /* 0x0000000251517211 */ /* 0x000fe200078e10ff */
[----:B------:R-:W-:Y:S01]  /*0730*/  IMAD.IADD R25, R17, 0x1, -R18 ;  /* 0x0000000111197824 */ /* 0x000fe200078e0a12 */
[----:B------:R-:W-:Y:S01]  /*0740*/  SHF.R.S32.HI R7, RZ, 0x5, R11 ;  /* 0x00000005ff077819 */ /* 0x000fe2000001140b */
[----:B------:R-:W-:-:S02]  /*0750*/  IMAD.IADD R22, R16, 0x1, -R13 ;  /* 0x0000000110167824 */ /* 0x000fc400078e0a0d */
[----:B------:R-:W-:Y:S01]  /*0760*/  IMAD.SHL.U32 R16, R16, 0x40, RZ ;  /* 0x0000004010107824 */ /* 0x000fe200078e00ff */
[----:B------:R-:W0:Y:S01]  /*0770*/  LDS.128 R40, [R81] ;  /* 0x0000000051287984 */ /* 0x000e220000000c00 */
[C---:B------:R-:W-:Y:S01]  /*0780*/  IMAD.SHL.U32 R19, R7.reuse, 0x40, RZ ;  /* 0x0000004007137824 */ /* 0x040fe200078e00ff */
[----:B------:R-:W-:Y:S01]  /*0790*/  SHF.R.S32.HI R23, RZ, 0x1f, R22 ;  /* 0x0000001fff177819 */ /* 0x000fe20000011416 */
[----:B------:R-:W-:Y:S01]  /*07a0*/  IMAD R32, R10, 0x8, R25 ;  /* 0x000000080a207824 */ /* 0x000fe200078e0219 */
[----:B------:R-:W-:Y:S01]  /*07b0*/  LOP3.LUT R11, R16, 0x1c0, RZ, 0xc0, !PT ;  /* 0x000001c0100b7812 */ /* 0x000fe200078ec0ff */
[----:B------:R-:W1:Y:S01]  /*07c0*/  LDS.128 R44, [R81+0x800] ;  /* 0x00080000512c7984 */ /* 0x000e620000000c00 */
[----:B------:R-:W-:Y:S02]  /*07d0*/  SHF.L.U32 R16, R7, 0x4, RZ ;  /* 0x0000000407107819 */ /* 0x000fe400000006ff */
[----:B------:R-:W-:Y:S01]  /*07e0*/  LOP3.LUT R27, R19, 0x1c0, RZ, 0xc0, !PT ;  /* 0x000001c0131b7812 */ /* 0x000fe200078ec0ff */
[----:B------:R-:W2:Y:S01]  /*07f0*/  LDS.128 R52, [R81+0x1800] ;  /* 0x0018000051347984 */ /* 0x000ea20000000c00 */
[----:B------:R-:W-:-:S02]  /*0800*/  LOP3.LUT R21, R11, 0x30, R16, 0xf8, !PT ;  /* 0x000000300b157812 */ /* 0x000fc400078ef810 */
[----:B------:R-:W-:Y:S01]  /*0810*/  SHF.L.U32 R82, R22, 0x3, RZ ;  /* 0x0000000316527819 */ /* 0x000fe200000006ff */
[----:B------:R-:W3:Y:S01]  /*0820*/  LDS.128 R12, [R81+0x1000] ;  /* 0x00100000510c7984 */ /* 0x000ee20000000c00 */
[----:B------:R-:W-:Y:S02]  /*0830*/  LEA.HI R29, R23, R22, RZ, 0x3 ;  /* 0x00000016171d7211 */ /* 0x000fe400078f18ff */
[----:B------:R-:W-:Y:S01]  /*0840*/  LOP3.LUT R28, R27, 0x38, R82, 0xf8, !PT ;  /* 0x000000381b1c7812 */ /* 0x000fe200078ef852 */
[----:B------:R-:W4:Y:S01]  /*0850*/  LDS.128 R16, [R81+0x2000] ;  /* 0x0020000051107984 */ /* 0x000f220000000c00 */
[----:B------:R-:W-:Y:S01]  /*0860*/  SHF.R.U32.HI R31, RZ, 0x3, R27 ;  /* 0x00000003ff1f7819 */ /* 0x000fe2000001161b */
[----:B------:R-:W-:Y:S01]  /*0870*/  IMAD.SHL.U32 R10, R29, 0x200, RZ ;  /* 0x000002001d0a7824 */ /* 0x000fe200078e00ff */
[----:B------:R-:W-:Y:S01]  /*0880*/  LOP3.LUT R24, R21, 0x8, R20, 0xf8, !PT ;  /* 0x0000000815187812 */ /* 0x000fe200078ef814 */
[----:B------:R-:W-:Y:S01]  /*0890*/  LDS.128 R36, [R81+0x4800] ;  /* 0x0048000051247984 */ /* 0x000fe20000000c00 */
[----:B------:R-:W-:-:S02]  /*08a0*/  SHF.R.U32.HI R11, RZ, 0x3, R11 ;  /* 0x00000003ff0b7819 */ /* 0x000fc4000001160b */
[----:B------:R-:W-:Y:S01]  /*08b0*/  LOP3.LUT R33, R28, R31, RZ, 0x3c, !PT ;  /* 0x0000001f1c217212 */ /* 0x000fe200078e3cff */
[----:B------:R-:W5:Y:S01]  /*08c0*/  LDS.128 R20, [R81+0x2800] ;  /* 0x0028000051147984 */ /* 0x000f620000000c00 */
[----:B------:R-:W-:Y:S02]  /*08d0*/  LOP3.LUT R11, R24, R11, RZ, 0x3c, !PT ;  /* 0x0000000b180b7212 */ /* 0x000fe400078e3cff */
[----:B------:R-:W-:Y:S01]  /*08e0*/  LOP3.LUT R9, R33, 0x7ffff000, R10, 0xf8, !PT ;  /* 0x7ffff00021097812 */ /* 0x000fe200078ef80a */
[----:B------:R-:W5:Y:S01]  /*08f0*/  LDS.128 R24, [R81+0x3000] ;  /* 0x0030000051187984 */ /* 0x000f620000000c00 */
[----:B------:R-:W-:-:S03]  /*0900*/  LEA R11, R32, R11, 0x9 ;  /* 0x0000000b200b7211 */ /* 0x000fc600078e48ff */
[----:B------:R-:W5:Y:S02]  /*0910*/  LDS.128 R28, [R81+0x3800] ;  /* 0x00380000511c7984 */ /* 0x000f640000000c00 */
[--C-:B------:R-:W-:Y:S02]  /*0920*/  IMAD R11, R11, 0x2, R2.reuse ;  /* 0x000000020b0b7824 */ /* 0x100fe400078e0202 */
[----:B------:R-:W5:Y:S01]  /*0930*/  LDS.128 R32, [R81+0x4000] ;  /* 0x0040000051207984 */ /* 0x000f620000000c00 */
[----:B0-----:R-:W-:Y:S01]  /*0940*/  FMUL.FTZ R10, R40, UR4 ;  /* 0x00000004280a7c20 */ /* 0x001fe20008410000 */
[----:B------:R-:W-:Y:S01]  /*0950*/  FMUL.FTZ R57, R41, UR4 ;  /* 0x0000000429397c20 */ /* 0x000fe20008410000 */
[----:B------:R-:W-:Y:S01]  /*0960*/  FMUL.FTZ R56, R42, UR4 ;  /* 0x000000042a387c20 */ /* 0x000fe20008410000 */
[----:B------:R-:W-:Y:S01]  /*0970*/  FMUL.FTZ R59, R43, UR4 ;  /* 0x000000042b3b7c20 */ /* 0x000fe20008410000 */
[----:B------:R-:W0:Y:S01]  /*0980*/  LDS.128 R48, [R81+0x6000] ;  /* 0x0060000051307984 */ /* 0x000e220000000c00 */
[----:B-1----:R-:W-:Y:S01]  /*0990*/  FMUL.FTZ R58, R44, UR4 ;  /* 0x000000042c3a7c20 */ /* 0x002fe20008410000 */
[----:B------:R-:W-:Y:S01]  /*09a0*/  FMUL.FTZ R61, R45, UR4 ;  /* 0x000000042d3d7c20 */ /* 0x000fe20008410000 */
[----:B------:R-:W-:Y:S01]  /*09b0*/  FMUL.FTZ R60, R46, UR4 ;  /* 0x000000042e3c7c20 */ /* 0x000fe20008410000 */
[----:B------:R-:W1:Y:S01]  /*09c0*/  LDS.128 R40, [R81+0x5000] ;  /* 0x0050000051287984 */ /* 0x000e620000000c00 */
[----:B------:R-:W-:Y:S01]  /*09d0*/  FMUL.FTZ R63, R47, UR4 ;  /* 0x000000042f3f7c20 */ /* 0x000fe20008410000 */
[----:B--2---:R-:W-:Y:S01]  /*09e0*/  FMUL.FTZ R66, R52, UR4 ;  /* 0x0000000434427c20 */ /* 0x004fe20008410000 */
[----:B------:R-:W-:Y:S01]  /*09f0*/  FMUL.FTZ R71, R53, UR4 ;  /* 0x0000000435477c20 */ /* 0x000fe20008410000 */
[----:B------:R-:W2:Y:S01]  /*0a00*/  LDS.128 R44, [R81+0x5800] ;  /* 0x00580000512c7984 */ /* 0x000ea20000000c00 */
[----:B------:R-:W-:Y:S01]  /*0a10*/  FMUL.FTZ R68, R54, UR4 ;  /* 0x0000000436447c20 */ /* 0x000fe20008410000 */
[----:B------:R-:W-:Y:S01]  /*0a20*/  FMUL.FTZ R73, R55, UR4 ;  /* 0x0000000437497c20 */ /* 0x000fe20008410000 */
[----:B---3--:R-:W-:Y:S01]  /*0a30*/  FMUL.FTZ R62, R12, UR4 ;  /* 0x000000040c3e7c20 */ /* 0x008fe20008410000 */
[----:B------:R-:W-:Y:S01]  /*0a40*/  FMUL.FTZ R65, R13, UR4 ;  /* 0x000000040d417c20 */ /* 0x000fe20008410000 */
[----:B------:R-:W-:Y:S01]  /*0a50*/  FMUL.FTZ R64, R14, UR4 ;  /* 0x000000040e407c20 */ /* 0x000fe20008410000 */
[----:B------:R-:W-:Y:S01]  /*0a60*/  FMUL.FTZ R67, R15, UR4 ;  /* 0x000000040f437c20 */ /* 0x000fe20008410000 */
[----:B------:R-:W3:Y:S01]  /*0a70*/  LDS.128 R52, [R81+0x7000] ;  /* 0x0070000051347984 */ /* 0x000ee20000000c00 */
[----:B----4-:R-:W-:Y:S01]  /*0a80*/  FMUL.FTZ R69, R16, UR4 ;  /* 0x0000000410457c20 */ /* 0x010fe20008410000 */
[----:B------:R-:W-:Y:S01]  /*0a90*/  FMUL.FTZ R72, R17, UR4 ;  /* 0x0000000411487c20 */ /* 0x000fe20008410000 */
[----:B------:R-:W-:Y:S01]  /*0aa0*/  FMUL.FTZ R70, R18, UR4 ;  /* 0x0000000412467c20 */ /* 0x000fe20008410000 */
[----:B------:R-:W4:Y:S01]  /*0ab0*/  LDS.128 R12, [R81+0x6800] ;  /* 0x00680000510c7984 */ /* 0x000f220000000c00 */
[----:B------:R-:W-:Y:S01]  /*0ac0*/  FMUL.FTZ R75, R19, UR4 ;  /* 0x00000004134b7c20 */ /* 0x000fe20008410000 */
[----:B-----5:R-:W-:Y:S01]  /*0ad0*/  FMUL.FTZ R74, R20, UR4 ;  /* 0x00000004144a7c20 */ /* 0x020fe20008410000 */
[----:B------:R-:W-:Y:S01]  /*0ae0*/  FMUL.FTZ R77, R21, UR4 ;  /* 0x00000004154d7c20 */ /* 0x000fe20008410000 */
[----:B------:R5:W5:Y:S01]  /*0af0*/  LDS.128 R16, [R81+0x7800] ;  /* 0x0078000051107984 */ /* 0x000b620000000c00 */
        /* <DEDUP_REMOVED lines=18> */
[----:B------:R-:W-:Y:S01]  /*0c20*/  F2FP.BF16.F32.PACK_AB R23, R73, R68 ;  /* 0x000000444917723e */ /* 0x000fe200000010ff */
[----:B0-----:R-:W-:Y:S01]  /*0c30*/  FMUL.FTZ R49, R49, UR4 ;  /* 0x0000000431317c20 */ /* 0x001fe20008410000 */
[----:B-1----:R-:W-:Y:S01]  /*0c40*/  FMUL.FTZ R39, R42, UR4 ;  /* 0x000000042a277c20 */ /* 0x002fe20008410000 */
        /* <DEDUP_REMOVED lines=13> */
[----:B------:R-:W-:Y:S01]  /*0d20*/  F2FP.BF16.F32.PACK_AB R20, R65, R62 ;  /* 0x0000003e4114723e */ /* 0x000fe200000010ff */
[----:B----4-:R-:W-:Y:S01]  /*0d30*/  FMUL.FTZ R48, R12, UR4 ;  /* 0x000000040c307c20 */ /* 0x010fe20008410000 */
[----:B-----5:R-:W-:Y:S01]  /*0d40*/  FMUL.FTZ R81, R13, UR4 ;  /* 0x000000040d517c20 */ /* 0x020fe20008410000 */
        /* <DEDUP_REMOVED lines=13> */
[----:B------:R-:W-:Y:S01]  /*0e20*/  STSM.16.MT88.4 [R11+0x10000], R12 ;  /* 0x0100000c0b007844 */ /* 0x000fe20000004200 */
[----:B------:R-:W-:Y:S01]  /*0e30*/  F2FP.BF16.F32.PACK_AB R73, R75, R70 ;  /* 0x000000464b49723e */ /* 0x000fe200000010ff */
[----:B------:R-:W-:Y:S01]  /*0e40*/  IMAD R10, R9, 0x2, R2 ;  /* 0x00000002090a7824 */ /* 0x000fe200078e0202 */
[----:B------:R-:W-:Y:S01]  /*0e50*/  F2FP.BF16.F32.PACK_AB R26, R29, R26 ;  /* 0x0000001a1d1a723e */ /* 0x000fe200000010ff */
[----:B------:R0:W-:Y:S01]  /*0e60*/  STSM.16.MT88.4 [R11+0x10800], R20 ;  /* 0x010800140b007844 */ /* 0x0001e20000004200 */
[----:B------:R-:W-:Y:S01]  /*0e70*/  F2FP.BF16.F32.PACK_AB R72, R72, R69 ;  /* 0x000000454848723e */ /* 0x000fe200000010ff */
[----:B------:R-:W-:Y:S01]  /*0e80*/  ULDC UR4, c[0x0][0x244] ;  /* 0x0000910000047ab9 */ /* 0x000fe20000000800 */
[----:B------:R-:W-:-:S02]  /*0e90*/  F2FP.BF16.F32.PACK_AB R74, R77, R74 ;  /* 0x0000004a4d4a723e */ /* 0x000fc400000010ff */
[----:B------:R-:W-:Y:S02]  /*0ea0*/  F2FP.BF16.F32.PACK_AB R75, R78, R76 ;  /* 0x0000004c4e4b723e */ /* 0x000fe400000010ff */
[----:B------:R-:W-:Y:S02]  /*0eb0*/  F2FP.BF16.F32.PACK_AB R27, R30, R27 ;  /* 0x0000001b1e1b723e */ /* 0x000fe400000010ff */
[----:B------:R-:W-:Y:S01]  /*0ec0*/  F2FP.BF16.F32.PACK_AB R29, R34, R31 ;  /* 0x0000001f221d723e */ /* 0x000fe200000010ff */
[----:B------:R-:W-:Y:S01]  /*0ed0*/  STSM.16.MT88.4 [R11+0x11000], R72 ;  /* 0x011000480b007844 */ /* 0x000fe20000004200 */
[----:B------:R-:W-:Y:S02]  /*0ee0*/  F2FP.BF16.F32.PACK_AB R24, R79, R24 ;  /* 0x000000184f18723e */ /* 0x000fe400000010ff */
[----:B------:R-:W-:Y:S02]  /*0ef0*/  F2FP.BF16.F32.PACK_AB R25, R80, R25 ;  /* 0x000000195019723e */ /* 0x000fe400000010ff */
[----:B------:R-:W-:-:S02]  /*0f00*/  F2FP.BF16.F32.PACK_AB R30, R37, R32 ;  /* 0x00000020251e723e */ /* 0x000fc400000010ff */
[----:B------:R-:W-:Y:S01]  /*0f10*/  F2FP.BF16.F32.PACK_AB R31, R38, R35 ;  /* 0x00000023261f723e */ /* 0x000fe200000010ff */
[----:B------:R-:W-:Y:S01]  /*0f20*/  STSM.16.MT88.4 [R11+0x11800], R24 ;  /* 0x011800180b007844 */ /* 0x000fe20000004200 */
[----:B------:R-:W-:Y:S02]  /*0f30*/  F2FP.BF16.F32.PACK_AB R28, R33, R28 ;  /* 0x0000001c211c723e */ /* 0x000fe400000010ff */
[----:B------:R-:W-:Y:S02]  /*0f40*/  F2FP.BF16.F32.PACK_AB R37, R42, R39 ;  /* 0x000000272a25723e */ /* 0x000fe400000010ff */
[----:B------:R-:W-:Y:S01]  /*0f50*/  F2FP.BF16.F32.PACK_AB R38, R45, R40 ;  /* 0x000000282d26723e */ /* 0x000fe200000010ff */
[----:B------:R-:W-:Y:S01]  /*0f60*/  STSM.16.MT88.4 [R11+0x14000], R28 ;  /* 0x0140001c0b007844 */ /* 0x000fe20000004200 */
[----:B------:R-:W-:Y:S02]  /*0f70*/  F2FP.BF16.F32.PACK_AB R36, R41, R36 ;  /* 0x000000242924723e */ /* 0x000fe400000010ff */
        /* <DEDUP_REMOVED lines=9> */
[----:B------:R-:W-:-:S02]  /*1010*/  F2FP.BF16.F32.PACK_AB R54, R17, R16 ;  /* 0x000000101136723e */ /* 0x000fc400000010ff */
[----:B------:R-:W-:Y:S02]  /*1020*/  F2FP.BF16.F32.PACK_AB R55, R18, R55 ;  /* 0x000000371237723e */ /* 0x000fe400000010ff */
[C---:B------:R-:W-:Y:S02]  /*1030*/  IADD3 R16, P1, R7.reuse, R84, RZ ;  /* 0x0000005407107210 */ /* 0x040fe40007f3e0ff */
[----:B------:R-:W-:Y:S01]  /*1040*/  ISETP.GE.AND P0, PT, R82, UR4, PT ;  /* 0x0000000452007c0c */ /* 0x000fe2000bf06270 */
[----:B------:R1:W-:Y:S01]  /*1050*/  STSM.16.MT88.4 [R11+0x15800], R52 ;  /* 0x015800340b007844 */ /* 0x0003e20000004200 */
[C---:B------:R-:W-:Y:S01]  /*1060*/  IADD3 R19, R7.reuse, 0x8, RZ ;  /* 0x0000000807137810 */ /* 0x040fe20007ffe0ff */
[----:B------:R-:W-:Y:S01]  /*1070*/  ULDC.64 UR4, c[0x0][0x260] ;  /* 0x0000980000047ab9 */ /* 0x000fe20000000a00 */
[--C-:B------:R-:W-:Y:S01]  /*1080*/  SHF.R.S32.HI R83, RZ, 0x1f, R82.reuse ;  /* 0x0000001fff537819 */ /* 0x100fe20000011452 */
[----:B------:R-:W-:Y:S01]  /*1090*/  BAR.SYNC.DEFER_BLOCKING 0x0 ;  /* 0x0000000000007b1d */ /* 0x000fe20000010000 */
[----:B------:R-:W-:Y:S01]  /*10a0*/  LEA.HI.X.SX32 R17, R7, R85, 0x1, P1 ;  /* 0x0000005507117211 */ /* 0x000fe200008f0eff */
[----:B------:R-:W-:Y:S01]  /*10b0*/  IMAD R3, R3, UR4, RZ ;  /* 0x0000000403037c24 */ /* 0x000fe2000f8e02ff */
[-C--:B------:R-:W-:Y:S01]  /*10c0*/  ISETP.GE.OR P1, PT, R7, R0.reuse, P0 ;  /* 0x000000000700720c */ /* 0x080fe20000726670 */
[----:B------:R-:W-:Y:S01]  /*10d0*/  IMAD.WIDE.U32 R82, R8, UR6, R82 ;  /* 0x0000000608527c25 */ /* 0x000fe2000f8e0052 */
[----:B------:R-:W-:-:S02]  /*10e0*/  ISETP.GE.OR P6, PT, R19, R0, P0 ;  /* 0x000000001300720c */ /* 0x000fc400007c6670 */
[C---:B0-----:R-:W-:Y:S01]  /*10f0*/  IADD3 R23, R7.reuse, 0x38, RZ ;  /* 0x0000003807177810 */ /* 0x041fe20007ffe0ff */
[----:B------:R-:W-:Y:S01]  /*1100*/  IMAD R19, R8, UR7, R5 ;  /* 0x0000000708137c24 */ /* 0x000fe2000f8e0205 */
[----:B------:R-:W-:Y:S01]  /*1110*/  IADD3 R8, R2, 0x10000, RZ ;  /* 0x0001000002087810 */ /* 0x000fe20007ffe0ff */
[C---:B------:R-:W-:Y:S02]  /*1120*/  VIADD R5, R7.reuse, 0x10 ;  /* 0x0000001007057836 */ /* 0x040fe40000000000 */
[----:B-1----:R-:W-:Y:S02]  /*1130*/  VIADD R11, R7, 0x18 ;  /* 0x00000018070b7836 */ /* 0x002fe40000000000 */
[----:B------:R-:W-:Y:S01]  /*1140*/  IMAD.IADD R83, R83, 0x1, R19 ;  /* 0x0000000153537824 */ /* 0x000fe200078e0213 */
[-C--:B------:R-:W-:Y:S01]  /*1150*/  ISETP.GE.OR P5, PT, R5, R0.reuse, P0 ;  /* 0x000000000500720c */ /* 0x080fe200007a6670 */
[C---:B------:R-:W-:Y:S01]  /*1160*/  IMAD R19, R6.reuse, UR5, R3 ;  /* 0x0000000506137c24 */ /* 0x040fe2000f8e0203 */
[----:B------:R-:W-:Y:S01]  /*1170*/  ISETP.GE.OR P4, PT, R11, R0, P0 ;  /* 0x000000000b00720c */ /* 0x000fe20000786670 */
[C---:B------:R-:W-:Y:S01]  /*1180*/  VIADD R11, R7.reuse, 0x28 ;  /* 0x00000028070b7836 */ /* 0x040fe20000000000 */
[----:B------:R-:W-:Y:S01]  /*1190*/  IADD3 R5, R7, 0x20, RZ ;  /* 0x0000002007057810 */ /* 0x000fe20007ffe0ff */
[----:B------:R-:W-:-:S03]  /*11a0*/  IMAD.WIDE.U32 R2, R6, UR4, R82 ;  /* 0x0000000406027c25 */ /* 0x000fc6000f8e0052 */
[-C--:B------:R-:W-:Y:S01]  /*11b0*/  ISETP.GE.OR P3, PT, R5, R0.reuse, P0 ;  /* 0x000000000500720c */ /* 0x080fe20000766670 */
[----:B------:R0:W1:Y:S01]  /*11c0*/  LDS.128 R12, [R10+0x11c00] ;  /* 0x011c00000a0c7984 */ /* 0x0000620000000c00 */
[----:B------:R-:W-:Y:S01]  /*11d0*/  ISETP.GE.OR P2, PT, R11, R0, P0 ;  /* 0x000000000b00720c */ /* 0x000fe20000746670 */
[----:B------:R-:W-:-:S04]  /*11e0*/  IMAD.WIDE R4, R4, 0x40, R16 ;  /* 0x0000004004047825 */ /* 0x000fc800078e0210 */
[----:B------:R-:W-:Y:S02]  /*11f0*/  VIADD R11, R7, 0x30 ;  /* 0x00000030070b7836 */ /* 0x000fe40000000000 */
[----:B------:R-:W-:Y:S02]  /*1200*/  IMAD R16, R9, 0x2, R8 ;  /* 0x0000000209107824 */ /* 0x000fe400078e0208 */
[----:B------:R-:W-:Y:S01]  /*1210*/  IMAD.IADD R7, R3, 0x1, R19 ;  /* 0x0000000103077824 */ /* 0x000fe200078e0213 */
[----:B0-----:R-:W-:Y:S06]  /*1220*/  @P1 BRA `(.L_x_1037) ;  /* 0x00000000002c1947 */ /* 0x001fec0003800000 */
[----:B------:R-:W0:Y:S01]  /*1230*/  LDS.128 R16, [R16] ;  /* 0x0000000010107984 */ /* 0x000e220000000c00 */
[----:B------:R-:W-:Y:S01]  /*1240*/  ULDC.64 UR4, c[0x0][0x250] ;  /* 0x0000940000047ab9 */ /* 0x000fe20000000a00 */
[----:B------:R-:W-:Y:S02]  /*1250*/  IMAD.MOV.U32 R6, RZ, RZ, R2 ;  /* 0x000000ffff067224 */ /* 0x000fe400078e0002 */
[----:B------:R-:W-:Y:S02]  /*1260*/  IMAD R21, R5, UR4, RZ ;  /* 0x0000000405157c24 */ /* 0x000fe4000f8e02ff */
[----:B------:R-:W-:-:S04]  /*1270*/  IMAD.WIDE.U32 R8, R4, UR4, R6 ;  /* 0x0000000404087c25 */ /* 0x000fc8000f8e0006 */
[----:B------:R-:W-:Y:S01]  /*1280*/  IMAD R21, R4, UR5, R21 ;  /* 0x0000000504157c24 */ /* 0x000fe2000f8e0215 */
[----:B------:R-:W-:Y:S02]  /*1290*/  ULDC.64 UR4, c[0x0][0x238] ;  /* 0x00008e0000047ab9 */ /* 0x000fe40000000a00 */
[----:B------:R-:W-:Y:S02]  /*12a0*/  LEA R20, P1, R8, UR4, 0x1 ;  /* 0x0000000408147c11 */ /* 0x000fe4000f8208ff */
[----:B------:R-:W-:-:S04]  /*12b0*/  IADD3 R9, R9, R21, RZ ;  /* 0x0000001509097210 */ /* 0x000fc80007ffe0ff */
[----:B------:R-:W-:-:S05]  /*12c0*/  LEA.HI.X R21, R8, UR5, R9, 0x1, P1 ;  /* 0x0000000508157c11 */ /* 0x000fca00088f0c09 */
[----:B0-----:R0:W-:Y:S02]  /*12d0*/  STG.E.128 desc[UR8][R20.64], R16 ;  /* 0x0000001014007986 */ /* 0x0011e4000c101d08 */
.L_x_1037:
[----:B------:R-:W-:Y:S05]  /*12e0*/  BSYNC B0 ;  /* 0x0000000000007941 */ /* 0x000fea0003800000 */
.L_x_1036:
[----:B0-----:R0:W2:Y:S01]  /*12f0*/  LDS.128 R16, [R10+0x10400] ;  /* 0x010400000a107984 */ /* 0x0010a20000000c00 */
[----:B------:R-:W-:Y:S01]  /*1300*/  BSSY B0, `(.L_x_1038) ;  /* 0x0000011000007945 */ /* 0x000fe20003800000 */
[-C--:B------:R-:W-:Y:S02]  /*1310*/  ISETP.GE.OR P1, PT, R11, R0.reuse, P0 ;  /* 0x000000000b00720c */ /* 0x080fe40000726670 */
[----:B------:R-:W-:Y:S01]  /*1320*/  ISETP.GE.OR P0, PT, R23, R0, P0 ;  /* 0x000000001700720c */ /* 0x000fe20000706670 */
[----:B------:R-:W-:-:S12]  /*1330*/  @P6 BRA `(.L_x_1039) ;  /* 0x0000000000346947 */ /* 0x000fd80003800000 */
[----:B------:R-:W-:Y:S01]  /*1340*/  IADD3 R11, P6, R4, 0x8, RZ ;  /* 0x00000008040b7810 */ /* 0x000fe20007fde0ff */
[----:B------:R-:W-:Y:S01]  /*1350*/  ULDC.64 UR4, c[0x0][0x250] ;  /* 0x0000940000047ab9 */ /* 0x000fe20000000a00 */
[----:B------:R-:W-:Y:S01]  /*1360*/  MOV R9, R7 ;  /* 0x0000000700097202 */ /* 0x000fe20000000f00 */
        /* <DEDUP_REMOVED lines=10> */
.L_x_1039:
[----:B------:R-:W-:Y:S05]  /*1410*/  BSYNC B0 ;  /* 0x0000000000007941 */ /* 0x000fea0003800000 */
.L_x_1038:
[----:B--23--:R2:W3:Y:S01]  /*1420*/  LDS.128 R16, [R10+0x10800] ;  /* 0x010800000a107984 */ /* 0x00c4e20000000c00 */
[----:B------:R-:W-:Y:S04]  /*1430*/  BSSY B0, `(.L_x_1040) ;  /* 0x000000f000007945 */ /* 0x000fe80003800000 */
[----:B------:R-:W-:Y:S05]  /*1440*/  @P5 BRA `(.L_x_1041) ;  /* 0x0000000000345947 */ /* 0x000fea0003800000 */
        /* <DEDUP_REMOVED lines=13> */
.L_x_1041:
[----:B------:R-:W-:Y:S05]  /*1520*/  BSYNC B0 ;  /* 0x0000000000007941 */ /* 0x000fea0003800000 */
.L_x_1040:
[----:B---34-:R3:W4:Y:S01]  /*1530*/  LDS.128 R16, [R10+0x10c00] ;  /* 0x010c00000a107984 */ /* 0x0187220000000c00 */
[----:B------:R-:W-:Y:S04]  /*1540*/  BSSY B0, `(.L_x_1042) ;  /* 0x000000f000007945 */ /* 0x000fe80003800000 */
[----:B------:R-:W-:Y:S05]  /*1550*/  @P4 BRA `(.L_x_1043) ;  /* 0x0000000000344947 */ /* 0x000fea0003800000 */
[----:B------:R-:W-:Y:S01]  /*1560*/  IADD3 R11, P4, R4, 0x18, RZ ;  /* 0x00000018040b7810 */ /* 0x000fe20007f9e0ff */
[----:B------:R-:W-:Y:S01]  /*1570*/  ULDC.64 UR4, c[0x0][0x250] ;  /* 0x0000940000047ab9 */ /* 0x000fe20000000a00 */
[----:B------:R-:W-:Y:S02]  /*1580*/  IMAD.MOV.U32 R8, RZ, RZ, R2 ;  /* 0x000000ffff087224 */ /* 0x000fe400078e0002 */
[----:B------:R-:W-:Y:S01]  /*1590*/  IADD3.X R0, RZ, R5, RZ, P4, !PT ;  /* 0x00000005ff007210 */ /* 0x000fe200027fe4ff */
[----:B------:R-:W-:-:S04]  /*15a0*/  IMAD.MOV.U32 R9, RZ, RZ, R7 ;  /* 0x000000ffff097224 */ /* 0x000fc800078e0007 */
[----:B------:R-:W-:Y:S02]  /*15b0*/  IMAD R0, R0, UR4, RZ ;  /* 0x0000000400007c24 */ /* 0x000fe4000f8e02ff */
[----:B------:R-:W-:-:S04]  /*15c0*/  IMAD.WIDE.U32 R8, R11, UR4, R8 ;  /* 0x000000040b087c25 */ /* 0x000fc8000f8e0008 */
[----:B------:R-:W-:Y:S01]  /*15d0*/  IMAD R11, R11, UR5, R0 ;  /* 0x000000050b0b7c24 */ /* 0x000fe2000f8e0200 */
[----:B------:R-:W-:Y:S02]  /*15e0*/  ULDC.64 UR4, c[0x0][0x238] ;  /* 0x00008e0000047ab9 */ /* 0x000fe40000000a00 */
[----:B------:R-:W-:Y:S02]  /*15f0*/  LEA R20, P4, R8, UR4, 0x1 ;  /* 0x0000000408147c11 */ /* 0x000fe4000f8808ff */
[----:B------:R-:W-:-:S04]  /*1600*/  IADD3 R9, R9, R11, RZ ;  /* 0x0000000b09097210 */ /* 0x000fc80007ffe0ff */
[----:B------:R-:W-:-:S05]  /*1610*/  LEA.HI.X R21, R8, UR5, R9, 0x1, P4 ;  /* 0x0000000508157c11 */ /* 0x000fca000a0f0c09 */
[----:B----4-:R4:W-:Y:S02]  /*1620*/  STG.E.128 desc[UR8][R20.64], R16 ;  /* 0x0000001014007986 */ /* 0x0109e4000c101d08 */
.L_x_1043:
[----:B------:R-:W-:Y:S05]  /*1630*/  BSYNC B0 ;  /* 0x0000000000007941 */ /* 0x000fea0003800000 */
.L_x_1042:
[----:B----4-:R4:W0:Y:S01]  /*1640*/  LDS.128 R16, [R10+0x11000] ;  /* 0x011000000a107984 */ /* 0x0108220000000c00 */
        /* <DEDUP_REMOVED lines=15> */
.L_x_1045:
[----:B------:R-:W-:Y:S05]  /*1740*/  BSYNC B0 ;  /* 0x0000000000007941 */ /* 0x000fea0003800000 */
.L_x_1044:
        /* <DEDUP_REMOVED lines=16> */
.L_x_1047:
[----:B------:R-:W-:Y:S05]  /*1850*/  BSYNC B0 ;  /* 0x0000000000007941 */ /* 0x000fea0003800000 */
.L_x_1046:
        /* <DEDUP_REMOVED lines=16> */
.L_x_1049:
[----:B------:R-:W-:Y:S05]  /*1960*/  BSYNC B0 ;  /* 0x0000000000007941 */ /* 0x000fea0003800000 */
.L_x_1048:
[----:B------:R-:W-:Y:S05]  /*1970*/  @P0 EXIT ;  /* 0x000000000000094d */ /* 0x000fea0003800000 */
[----:B0-2---:R-:W-:Y:S01]  /*1980*/  IADD3 R9, P0, R4, 0x38, RZ ;  /* 0x0000003804097810 */ /* 0x005fe20007f1e0ff */
[----:B------:R-:W-:Y:S01]  /*1990*/  ULDC.64 UR4, c[0x0][0x250] ;  /* 0x0000940000047ab9 */ /* 0x000fe20000000a00 */
[----:B------:R-:W-:Y:S02]  /*19a0*/  IMAD.MOV.U32 R3, RZ, RZ, R7 ;  /* 0x000000ffff037224 */ /* 0x000fe400078e0007 */
[----:B------:R-:W-:Y:S01]  /*19b0*/  IADD3.X R4, RZ, R5, RZ, P0, !PT ;  /* 0x00000005ff047210 */ /* 0x000fe200007fe4ff */
        /* <DEDUP_REMOVED lines=9> */
.L_x_1050:
        /* <DEDUP_REMOVED lines=11> */
.L_x_1158:


//--------------------- .text._ZN7cutlass13device_kernelIN5flash11enable_sm90INS1_16FlashAttnBwdSm90INS1_25CollectiveMainloopBwdSm90ILi2ELi1ELi1EN4cute5tupleIJNS5_1CILi1EEES8_S8_EEENS6_IJNS7_ILi64EEENS7_ILi80EEENS7_ILi256EEEEEENS_10bfloat16_tEfNS_4arch4Sm90ELb1ELb0ELb1ELb1ELb0ELb0ELb1ELb1ELi2ELi1ELi1ELi1ELb0EEENS1_24CollectiveEpilogueBwdGQAISD_fSG_Li256ELb1ELb0EEENS1_25SingleTileBwdLPTSchedulerILb1ELi80ELb0EEEEEEEEEvNT_6ParamsE --------------------------
	.section	.text._ZN7cutlass13device_kernelIN5flash11enable_sm90INS1_16FlashAttnBwdSm90INS1_25CollectiveMainloopBwdSm90ILi2ELi1ELi1EN4cute5tupleIJNS5_1CILi1EEES8_S8_EEENS6_IJNS7_ILi64EEENS7_ILi80EEENS7_ILi256EEEEEENS_10bfloat16_tEfNS_4arch4Sm90ELb1ELb0ELb1ELb1ELb0ELb0ELb1ELb1ELi2ELi1ELi1ELi1ELb0EEENS1_24CollectiveEpilogueBwdGQAISD_fSG_Li256ELb1ELb0EEENS1_25SingleTileBwdLPTSchedulerILb1ELi80ELb0EEEEEEEEEvNT_6ParamsE,"ax",@progbits
	.align	128
.text._ZN7cutlass13device_kernelIN5flash11enable_sm90INS1_16FlashAttnBwdSm90INS1_25CollectiveMainloopBwdSm90ILi2ELi1ELi1EN4cute5tupleIJNS5_1CILi1EEES8_S8_EEENS6_IJNS7_ILi64EEENS7_ILi80EEENS7_ILi256EEEEEENS_10bfloat16_tEfNS_4arch4Sm90ELb1ELb0ELb1ELb1ELb0ELb0ELb1ELb1ELi2ELi1ELi1ELi1ELb0EEENS1_24CollectiveEpilogueBwdGQAISD_fSG_Li256ELb1ELb0EEENS1_25SingleTileBwdLPTSchedulerILb1ELi80ELb0EEEEEEEEEvNT_6ParamsE:
        .type           _ZN7cutlass13device_kernelIN5flash11enable_sm90INS1_16FlashAttnBwdSm90INS1_25CollectiveMainloopBwdSm90ILi2ELi1ELi1EN4cute5tupleIJNS5_1CILi1EEES8_S8_EEENS6_IJNS7_ILi64EEENS7_ILi80EEENS7_ILi256EEEEEENS_10bfloat16_tEfNS_4arch4Sm90ELb1ELb0ELb1ELb1ELb0ELb0ELb1ELb1ELi2ELi1ELi1ELi1ELb0EEENS1_24CollectiveEpilogueBwdGQAISD_fSG_Li256ELb1ELb0EEENS1_25SingleTileBwdLPTSchedulerILb1ELi80ELb0EEEEEEEEEvNT_6ParamsE,@function
        .size           _ZN7cutlass13device_kernelIN5flash11enable_sm90INS1_16FlashAttnBwdSm90INS1_25CollectiveMainloopBwdSm90ILi2ELi1ELi1EN4cute5tupleIJNS5_1CILi1EEES8_S8_EEENS6_IJNS7_ILi64EEENS7_ILi80EEENS7_ILi256EEEEEENS_10bfloat16_tEfNS_4arch4Sm90ELb1ELb0ELb1ELb1ELb0ELb0ELb1ELb1ELi2ELi1ELi1ELi1ELb0EEENS1_24CollectiveEpilogueBwdGQAISD_fSG_Li256ELb1ELb0EEENS1_25SingleTileBwdLPTSchedulerILb1ELi80ELb0EEEEEEEEEvNT_6ParamsE,(.L_x_1159 - _ZN7cutlass13device_kernelIN5flash11enable_sm90INS1_16FlashAttnBwdSm90INS1_25CollectiveMainloopBwdSm90ILi2ELi1ELi1EN4cute5tupleIJNS5_1CILi1EEES8_S8_EEENS6_IJNS7_ILi64EEENS7_ILi80EEENS7_ILi256EEEEEENS_10bfloat16_tEfNS_4arch4Sm90ELb1ELb0ELb1ELb1ELb0ELb0ELb1ELb1ELi2ELi1ELi1ELi1ELb0EEENS1_24CollectiveEpilogueBwdGQAISD_fSG_Li256ELb1ELb0EEENS1_25SingleTileBwdLPTSchedulerILb1ELi80ELb0EEEEEEEEEvNT_6ParamsE)
        .other          _ZN7cutlass13device_kernelIN5flash11enable_sm90INS1_16FlashAttnBwdSm90INS1_25CollectiveMainloopBwdSm90ILi2ELi1ELi1EN4cute5tupleIJNS5_1CILi1EEES8_S8_EEENS6_IJNS7_ILi64EEENS7_ILi80EEENS7_ILi256EEEEEENS_10bfloat16_tEfNS_4arch4Sm90ELb1ELb0ELb1ELb1ELb0ELb0ELb1ELb1ELi2ELi1ELi1ELi1ELb0EEENS1_24CollectiveEpilogueBwdGQAISD_fSG_Li256ELb1ELb0EEENS1_25SingleTileBwdLPTSchedulerILb1ELi80ELb0EEEEEEEEEvNT_6ParamsE,@"STO_CUDA_ENTRY STV_DEFAULT"
_ZN7cutlass13device_kernelIN5flash11enable_sm90INS1_16FlashAttnBwdSm90INS1_25CollectiveMainloopBwdSm90ILi2ELi1ELi1EN4cute5tupleIJNS5_1CILi1EEES8_S8_EEENS6_IJNS7_ILi64EEENS7_ILi80EEENS7_ILi256EEEEEENS_10bfloat16_tEfNS_4arch4Sm90ELb1ELb0ELb1ELb1ELb0ELb0ELb1ELb1ELi2ELi1ELi1ELi1ELb0EEENS1_24CollectiveEpilogueBwdGQAISD_fSG_Li256ELb1ELb0EEENS1_25SingleTileBwdLPTSchedulerILb1ELi80ELb0EEEEEEEEEvNT_6ParamsE:
        /* <DEDUP_REMOVED lines=24> */
.L_x_1052:
[----:B------:R-:W-:Y:S05]  /*0180*/  BSYNC B0 ;  /* 0x0000000000007941 */ /* 0x000fea0003800000 */
.L_x_1051:
        /* <DEDUP_REMOVED lines=19> */
[----:B------:R1:W-:Y:S01]  /*02c0*/  STL [R1+0x14], R2 ;  /* 0x0000140201007387 */ /* 0x0003e20000100800 */
        /* <DEDUP_REMOVED lines=19> */
.L_x_1053:
        /* <DEDUP_REMOVED lines=20> */
.L_x_1054:
[----:B------:R-:W-:Y:S01]  /*0540*/  PLOP3.LUT P0, PT, PT, PT, UP0, 0x80, 0x0 ;  /* 0x000000000000781c */ /* 0x000fe20003f0f008 */
[----:B------:R-:W-:Y:S01]  /*0550*/  NOP ;  /* 0x0000000000007918 */ /* 0x000fe20000000000 */
[----:B------:R-:W-:Y:S01]  /*0560*/  BSSY B0, `(.L_x_1055) ;  /* 0x0000ba5000007945 */ /* 0x000fe20003800000 */
[----:B------:R-:W-:Y:S01]  /*0570*/  LOP3.LUT R11, R21, 0x7f, RZ, 0xc0, !PT ;  /* 0x0000007f150b7812 */ /* 0x000fe200078ec0ff */
[----:B-1234-:R-:W-:Y:S09]  /*0580*/  BAR.SYNC.DEFER_BLOCKING 0x0 ;  /* 0x0000000000007b1d */ /* 0x01eff20000010000 */
[----:B------:R-:W-:Y:S05]  /*0590*/  @!P0 BRA `(.L_x_1056) ;  /* 0x00000094003c8947 */ /* 0x000fea0003800000 */
.L_x_1057:
        /* <DEDUP_REMOVED lines=17> */
[----:B------:R-:W1:Y:S01]  /*06b0*/  LDC R2, c[0x0][0x8e4] ;  /* 0x00023900ff027b82 */ /* 0x000e620000000800 */
[----:B------:R-:W-:Y:S01]  /*06c0*/  IMAD.U32 R3, RZ, RZ, UR4 ;  /* 0x00000004ff037e24 */ /* 0x000fe2000f8e00ff */
[----:B-1----:R-:W-:-:S13]  /*06d0*/  ISETP.NE.AND P0, PT, R2, 0x1, PT ;  /* 0x000000010200780c */ /* 0x002fda0003f05270 */
[----:B------:R-:W1:Y:S02]  /*06e0*/  @P0 LDC.64 R4, c[0x0][0x8e8] ;  /* 0x00023a00ff040b82 */ /* 0x000e640000000a00 */
[----:B-1----:R-:W-:-:S05]  /*06f0*/  @P0 IMAD.HI.U32 R0, R4, UR4, RZ ;  /* 0x0000000404000c27 */ /* 0x002fca000f8e00ff */
[----:B------:R-:W-:-:S05]  /*0700*/  @P0 SHF.R.U32.HI R3, RZ, R5, R0 ;  /* 0x00000005ff030219 */ /* 0x000fca0000011600 */
[----:B------:R1:W-:Y:S01]  /*0710*/  STL [R1+0x10], R3 ;  /* 0x0000100301007387 */ /* 0x0003e20000100800 */
[----:B------:R-:W-:Y:S01]  /*0720*/  IMAD R0, R3, R2, RZ ;  /* 0x0000000203007224 */ /* 0x000fe200078e02ff */
[----:B------:R-:W-:Y:S06]  /*0730*/  BRA `(.L_x_1059) ;  /* 0x0000000000207947 */ /* 0x000fec0003800000 */
.L_x_1058:
[----:B------:R-:W1:Y:S01]  /*0740*/  LDC R2, c[0x0][0x8cc] ;  /* 0x00023300ff027b82 */ /* 0x000e620000000800 */
[----:B------:R-:W-:Y:S01]  /*0750*/  IMAD.U32 R3, RZ, RZ, UR4 ;  /* 0x00000004ff037e24 */ /* 0x000fe2000f8e00ff */
[----:B-1----:R-:W-:-:S13]  /*0760*/  ISETP.NE.AND P0, PT, R2, 0x1, PT ;  /* 0x000000010200780c */ /* 0x002fda0003f05270 */
[----:B------:R-:W1:Y:S02]  /*0770*/  @P0 LDC.64 R4, c[0x0][0x8d0] ;  /* 0x00023400ff040b82 */ /* 0x000e640000000a00 */
[----:B-1----:R-:W-:-:S05]  /*0780*/  @P0 IMAD.HI.U32 R0, R4, UR4, RZ ;  /* 0x0000000404000c27 */ /* 0x002fca000f8e00ff */
[----:B------:R-:W-:-:S05]  /*0790*/  @P0 SHF.R.U32.HI R3, RZ, R5, R0 ;  /* 0x00000005ff030219 */ /* 0x000fca0000011600 */
[----:B------:R2:W-:Y:S01]  /*07a0*/  STL [R1+0x10], R3 ;  /* 0x0000100301007387 */ /* 0x0005e20000100800 */
[----:B------:R-:W-:-:S07]  /*07b0*/  IMAD R0, R3, R2, RZ ;  /* 0x0000000203007224 */ /* 0x000fce00078e02ff */
.L_x_1059:
[----:B------:R-:W3:Y:S01]  /*07c0*/  LDC R2, c[0x0][0x8c0] ;  /* 0x00023000ff027b82 */ /* 0x000ee20000000800 */
[----:B------:R-:W-:Y:S01]  /*07d0*/  IADD3 R0, -R0, UR4, RZ ;  /* 0x0000000400007c10 */ /* 0x000fe2000fffe1ff */
[----:B------:R-:W-:Y:S02]  /*07e0*/  ULDC.64 UR4, c[0x0][0x900] ;  /* 0x0002400000047ab9 */ /* 0x000fe40000000a00 */
[----:B------:R-:W-:-:S04]  /*07f0*/  ISETP.NE.U32.AND P0, PT, RZ, UR4, PT ;  /* 0x00000004ff007c0c */ /* 0x000fc8000bf05070 */
[----:B------:R-:W4:Y:S01]  /*0800*/  LDC R5, c[0x0][0x8cc] ;  /* 0x00023300ff057b82 */ /* 0x000f220000000800 */
[----:B------:R-:W-:Y:S02]  /*0810*/  ISETP.NE.AND.EX P0, PT, RZ, UR5, PT, P0 ;  /* 0x00000005ff007c0c */ /* 0x000fe4000bf05300 */
[----:B---3--:R-:W-:Y:S01]  /*0820*/  ISETP.NE.AND P1, PT, R2, 0x1, PT ;  /* 0x000000010200780c */ /* 0x008fe20003f25270 */
[----:B----4-:R-:W-:-:S04]  /*0830*/  IMAD R4, R5, UR6, R0 ;  /* 0x0000000605047c24 */ /* 0x010fc8000f8e0200 */
[----:B------:R-:W-:-:S08]  /*0840*/  IMAD.MOV.U32 R5, RZ, RZ, R4 ;  /* 0x000000ffff057224 */ /* 0x000fd000078e0004 */
[----:B-12---:R-:W1:Y:S08]  /*0850*/  @P1 LDC R3, c[0x0][0x8c4] ;  /* 0x00023100ff031b82 */ /* 0x006e700000000800 */
[----:B------:R-:W2:Y:S01]  /*0860*/  @P1 LDC R7, c[0x0][0x8c8] ;  /* 0x00023200ff071b82 */ /* 0x000ea20000000800 */
[----:B-1----:R-:W-:-:S05]  /*0870*/  @P1 IMAD.HI.U32 R0, R4, R3, RZ ;  /* 0x0000000304001227 */ /* 0x002fca00078e00ff */
[----:B--2---:R-:W-:-:S05]  /*0880*/  @P1 SHF.R.U32.HI R5, RZ, R7, R0 ;  /* 0x00000007ff051219 */ /* 0x004fca0000011600 */
[----:B------:R-:W-:-:S04]  /*0890*/  IMAD.MOV R3, RZ, RZ, -R5 ;  /* 0x000000ffff037224 */ /* 0x000fc800078e0a05 */
[----:B------:R-:W-:-:S05]  /*08a0*/  IMAD R0, R2, R3, R4 ;  /* 0x0000000302007224 */ /* 0x000fca00078e0204 */
[----:B------:R1:W-:Y:S01]  /*08b0*/  STL [R1+0xc], R0 ;  /* 0x00000c0001007387 */ /* 0x0003e20000100800 */
[----:B------:R-:W-:Y:S05]  /*08c0*/  @!P0 BRA `(.L_x_1060) ;  /* 0x0000000000148947 */ /* 0x000fea0003800000 */
[----:B------:R-:W2:Y:S01]  /*08d0*/  LDC.64 R2, c[0x0][0x900] ;  /* 0x00024000ff027b82 */ /* 0x000ea20000000a00 */
[----:B------:R-:W-:Y:S01]  /*08e0*/  ULDC.64 UR4, c[0x0][0x208] ;  /* 0x0000820000047ab9 */ /* 0x000fe20000000a00 */
[----:B--2---:R-:W-:-:S05]  /*08f0*/  IMAD.WIDE R2, R5, 0x4, R2 ;  /* 0x0000000405027825 */ /* 0x004fca00078e0202 */
[----:B-1----:R2:W5:Y:S01]  /*0900*/  LDG.E R0, desc[UR4][R2.64] ;  /* 0x0000000402007981 */ /* 0x002562000c1e1900 */
[----:B------:R-:W-:Y:S05]  /*0910*/  BRA `(.L_x_1061) ;  /* 0x0000000000307947 */ /* 0x000fea0003800000 */
.L_x_1060:
[----:B------:R-:W-:Y:S02]  /*0920*/  ULDC.64 UR4, c[0x0][0x8f8] ;  /* 0x00023e0000047ab9 */ /* 0x000fe40000000a00 */
[----:B------:R-:W-:-:S04]  /*0930*/  ISETP.NE.U32.AND P0, PT, RZ, UR4, PT ;  /* 0x00000004ff007c0c */ /* 0x000fc8000bf05070 */
[----:B------:R-:W-:-:S13]  /*0940*/  ISETP.NE.AND.EX P0, PT, RZ, UR5, PT, P0 ;  /* 0x00000005ff007c0c */ /* 0x000fda000bf05300 */
[----:B------:R-:W-:Y:S05]  /*0950*/  @!P0 BRA `(.L_x_1062) ;  /* 0x00000000001c8947 */ /* 0x000fea0003800000 */
[----:B------:R-:W2:Y:S01]  /*0960*/  LDC.64 R2, c[0x0][0x8f8] ;  /* 0x00023e00ff027b82 */ /* 0x000ea20000000a00 */
[----:B------:R-:W-:Y:S01]  /*0970*/  ULDC.64 UR4, c[0x0][0x208] ;  /* 0x0000820000047ab9 */ /* 0x000fe20000000a00 */
[----:B--2---:R-:W-:-:S05]  /*0980*/  IMAD.WIDE R2, R5, 0x4, R2 ;  /* 0x0000000405027825 */ /* 0x004fca00078e0202 */
[----:B-1----:R-:W2:Y:S04]  /*0990*/  LDG.E R0, desc[UR4][R2.64] ;  /* 0x0000000402007981 */ /* 0x002ea8000c1e1900 */
[----:B------:R-:W2:Y:S02]  /*09a0*/  LDG.E R7, desc[UR4][R2.64+0x4] ;  /* 0x0000040402077981 */ /* 0x000ea4000c1e1900 */
[----:B--2---:R-:W-:Y:S01]  /*09b0*/  IMAD.IADD R0, R7, 0x1, -R0 ;  /* 0x0000000107007824 */ /* 0x004fe200078e0a00 */
[----:B------:R-:W-:Y:S06]  /*09c0*/  BRA `(.L_x_1061) ;  /* 0x0000000000047947 */ /* 0x000fec0003800000 */
.L_x_1062:
[----:B-1----:R-:W1:Y:S02]  /*09d0*/  LDC R0, c[0x0][0x8f4] ;  /* 0x00023d00ff007b82 */ /* 0x002e640000000800 */
.L_x_1061:
[----:B------:R-:W3:Y:S01]  /*09e0*/  LDL R10, [R1+0x10] ;  /* 0x00001000010a7983 */ /* 0x000ee20000100800 */
[----:B-1---5:R-:W-:-:S04]  /*09f0*/  VIADD R0, R0, 0x4f ;  /* 0x0000004f00007836 */ /* 0x022fc80000000000 */
[----:B------:R-:W-:-:S05]  /*0a00*/  IMAD.HI R0, R0, 0x66666667, RZ ;  /* 0x6666666700007827 */ /* 0x000fca00078e02ff */
[----:B--2---:R-:W-:-:S04]  /*0a10*/  SHF.R.U32.HI R3, RZ, 0x1f, R0 ;  /* 0x0000001fff037819 */ /* 0x004fc80000011600 */
[----:B------:R-:W-:-:S04]  /*0a20*/  LEA.HI.SX32 R3, R0, R3, 0x1b ;  /* 0x0000000300037211 */ /* 0x000fc800078fdaff */
[----:B---3--:R-:W-:-:S04]  /*0a30*/  ISETP.GE.AND P0, PT, R10, R3, PT ;  /* 0x000000030a00720c */ /* 0x008fc80003f06270 */
[----:B------:R-:W-:-:S04]  /*0a40*/  SEL R12, R5, 0xffffffff, !P0 ;  /* 0xffffffff050c7807 */ /* 0x000fc80004000000 */
[----:B------:R-:W-:Y:S01]  /*0a50*/  ISETP.GE.AND P0, PT, R12, RZ, PT ;  /* 0x000000ff0c00720c */ /* 0x000fe20003f06270 */
[----:B------:R1:W-:-:S12]  /*0a60*/  STL [R1+0x8], R12 ;  /* 0x0000080c01007387 */ /* 0x0003d80000100800 */
[----:B-1----:R-:W-:Y:S05]  /*0a70*/  @!P0 BRA `(.L_x_1063) ;  /* 0x000000b4004c8947 */ /* 0x002fea0003800000 */
        /* <DEDUP_REMOVED lines=11> */
[----:B------:R-:W3:Y:S08]  /*0b30*/  @P0 LDC.64 R4, c[0x0][0x780] ;  /* 0x0001e000ff040b82 */ /* 0x000ef00000000a00 */
[----:B------:R-:W4:Y:S01]  /*0b40*/  LDC R9, c[0x0][0x290] ;  /* 0x0000a400ff097b82 */ /* 0x000f220000000800 */
[----:B---3--:R-:W-:-:S05]  /*0b50*/  @P0 IMAD.WIDE R4, R12, 0x4, R4 ;  /* 0x000000040c040825 */ /* 0x008fca00078e0204 */
[----:B-1----:R1:W5:Y:S01]  /*0b60*/  @P0 LDG.E R0, desc[UR4][R4.64] ;  /* 0x0000000404000981 */ /* 0x002362000c1e1900 */
[----:B------:R-:W-:Y:S02]  /*0b70*/  ULDC.64 UR4, c[0x0][0x788] ;  /* 0x0001e20000047ab9 */ /* 0x000fe40000000a00 */
[----:B------:R-:W-:-:S04]  /*0b80*/  ISETP.NE.U32.AND P2, PT, RZ, UR4, PT ;  /* 0x00000004ff007c0c */ /* 0x000fc8000bf45070 */
[----:B------:R-:W-:Y:S01]  /*0b90*/  ISETP.NE.AND.EX P2, PT, RZ, UR5, PT, P2 ;  /* 0x00000005ff007c0c */ /* 0x000fe2000bf45320 */
[----:B--2---:R-:W-:-:S05]  /*0ba0*/  @P1 IMAD R2, R12, 0x40, R2 ;  /* 0x000000400c021824 */ /* 0x004fca00078e0202 */
[----:B------:R-:W-:-:S04]  /*0bb0*/  @P1 SHF.R.S32.HI R3, RZ, 0x1f, R2 ;  /* 0x0000001fff031819 */ /* 0x000fc80000011402 */
[----:B------:R-:W-:-:S05]  /*0bc0*/  @P1 LEA.HI R3, R3, R2, RZ, 0x6 ;  /* 0x0000000203031211 */ /* 0x000fca00078f30ff */
[----:B------:R-:W-:-:S05]  /*0bd0*/  @P1 IMAD.SHL.U32 R3, R3, 0x100, RZ ;  /* 0x0000010003031824 */ /* 0x000fca00078e00ff */
[----:B------:R-:W-:Y:S02]  /*0be0*/  @P1 LOP3.LUT R8, R3, 0xffffc000, RZ, 0xc0, !PT ;  /* 0xffffc00003081812 */ /* 0x000fe400078ec0ff */
[----:B------:R-:W-:Y:S02]  /*0bf0*/  CS2R R2, SRZ ;  /* 0x0000000000027805 */ /* 0x000fe4000001ff00 */
[----:B-1----:R-:W-:Y:S01]  /*0c00*/  @P1 SHF.R.S32.HI R5, RZ, 0x1f, R8 ;  /* 0x0000001fff051819 */ /* 0x002fe20000011408 */
[----:B----4-:R-:W-:Y:S06]  /*0c10*/  @P0 BRA `(.L_x_1064) ;  /* 0x0000000000140947 */ /* 0x010fec0003800000 */
[----:B------:R-:W-:Y:S05]  /*0c20*/  @!P1 BRA `(.L_x_1064) ;  /* 0x0000000000109947 */ /* 0x000fea0003800000 */
[----:B------:R-:W-:Y:S02]  /*0c30*/  ULDC.64 UR4, c[0x0][0x208] ;  /* 0x0000820000047ab9 */ /* 0x000fe40000000a00 */
[----:B------:R-:W2:Y:S04]  /*0c40*/  LDG.E R11, desc[UR4][R6.64] ;  /* 0x00000004060b7981 */ /* 0x000ea8000c1e1900 */
[----:B-----5:R-:W2:Y:S02]  /*0c50*/  LDG.E R0, desc[UR4][R6.64+0x4] ;  /* 0x0000040406007981 */ /* 0x020ea4000c1e1900 */
[----:B--2---:R-:W-:-:S07]  /*0c60*/  IMAD.IADD R0, R0, 0x1, -R11 ;  /* 0x0000000100007824 */ /* 0x004fce00078e0a0b */
.L_x_1064:
        /* <DEDUP_REMOVED lines=8> */
.L_x_1065:
        /* <DEDUP_REMOVED lines=10> */
.L_x_1066:
[----:B-1---5:R-:W-:Y:S01]  /*0d90*/  IMAD.IADD R4, R0, 0x1, -R9 ;  /* 0x0000000100047824 */ /* 0x022fe200078e0a09 */
[----:B------:R-:W-:Y:S01]  /*0da0*/  ULDC UR4, c[0x0][0x74c] ;  /* 0x0001d30000047ab9 */ /* 0x000fe20000000800 */
[----:B------:R-:W-:Y:S02]  /*0db0*/  PLOP3.LUT P0, PT, PT, PT, PT, 0x80, 0x0 ;  /* 0x000000000000781c */ /* 0x000fe40003f0f070 */
[----:B------:R-:W-:Y:S01]  /*0dc0*/  CS2R R136, SRZ ;  /* 0x0000000000887805 */ /* 0x000fe2000001ff00 */
[----:B------:R-:W-:Y:S01]  /*0dd0*/  IMAD R5, R10, 0x50, R4 ;  /* 0x000000500a057824 */ /* 0x000fe200078e0204 */
[----:B------:R-:W-:Y:S01]  /*0de0*/  CS2R R138, SRZ ;  /* 0x00000000008a7805 */ /* 0x000fe2000001ff00 */
[----:B------:R-:W-:Y:S01]  /*0df0*/  VIADD R4, R0, 0x3f ;  /* 0x0000003f00047836 */ /* 0x000fe20000000000 */
[----:B------:R-:W-:Y:S01]  /*0e00*/  CS2R R140, SRZ ;  /* 0x00000000008c7805 */ /* 0x000fe2000001ff00 */
[----:B------:R-:W-:Y:S01]  /*0e10*/  VIADD R6, R5, -UR4 ;  /* 0x8000000405067c36 */ /* 0x000fe20008000000 */
[----:B------:R-:W-:-:S02]  /*0e20*/  CS2R R142, SRZ ;  /* 0x00000000008e7805 */ /* 0x000fc4000001ff00 */
[----:B------:R-:W-:Y:S02]  /*0e30*/  CS2R R176, SRZ ;  /* 0x0000000000b07805 */ /* 0x000fe4000001ff00 */
[----:B------:R-:W-:Y:S02]  /*0e40*/  SHF.R.S32.HI R5, RZ, 0x1f, R4 ;  /* 0x0000001fff057819 */ /* 0x000fe40000011404 */
[----:B------:R-:W-:Y:S02]  /*0e50*/  CS2R R178, SRZ ;  /* 0x0000000000b27805 */ /* 0x000fe4000001ff00 */
[----:B------:R-:W-:Y:S02]  /*0e60*/  SHF.R.S32.HI R7, RZ, 0x1f, R6 ;  /* 0x0000001fff077819 */ /* 0x000fe40000011406 */
[----:B------:R-:W-:Y:S02]  /*0e70*/  CS2R R180, SRZ ;  /* 0x0000000000b47805 */ /* 0x000fe4000001ff00 */
[----:B------:R-:W-:-:S02]  /*0e80*/  LEA.HI R5, R5, R4, RZ, 0x6 ;  /* 0x0000000405057211 */ /* 0x000fc400078f30ff */
[----:B------:R-:W-:Y:S02]  /*0e90*/  CS2R R182, SRZ ;  /* 0x0000000000b67805 */ /* 0x000fe4000001ff00 */
[----:B------:R-:W-:Y:S02]  /*0ea0*/  LEA.HI R7, R7, R6, RZ, 0x6 ;  /* 0x0000000607077211 */ /* 0x000fe400078f30ff */
[----:B------:R-:W-:Y:S02]  /*0eb0*/  CS2R R144, SRZ ;  /* 0x0000000000907805 */ /* 0x000fe4000001ff00 */
[----:B------:R-:W-:Y:S02]  /*0ec0*/  SHF.R.S32.HI R237, RZ, 0x6, R5 ;  /* 0x00000006ffed7819 */ /* 0x000fe40000011405 */
[----:B------:R-:W-:Y:S02]  /*0ed0*/  CS2R R146, SRZ ;  /* 0x0000000000927805 */ /* 0x000fe4000001ff00 */
[----:B------:R-:W-:-:S02]  /*0ee0*/  SHF.R.S32.HI R7, RZ, 0x6, R7 ;  /* 0x00000006ff077819 */ /* 0x000fc40000011407 */
[----:B------:R-:W-:Y:S02]  /*0ef0*/  CS2R R148, SRZ ;  /* 0x0000000000947805 */ /* 0x000fe4000001ff00 */
[----:B------:R-:W-:Y:S02]  /*0f00*/  CS2R R150, SRZ ;  /* 0x0000000000967805 */ /* 0x000fe4000001ff00 */
[----:B------:R-:W-:Y:S02]  /*0f10*/  CS2R R184, SRZ ;  /* 0x0000000000b87805 */ /* 0x000fe4000001ff00 */
[----:B------:R-:W-:Y:S02]  /*0f20*/  VIMNMX R6, RZ, R7, !PT ;  /* 0x00000007ff067248 */ /* 0x000fe40007fe0100 */
[----:B------:R-:W-:Y:S02]  /*0f30*/  CS2R R186, SRZ ;  /* 0x0000000000ba7805 */ /* 0x000fe4000001ff00 */
[----:B------:R-:W-:-:S02]  /*0f40*/  CS2R R188, SRZ ;  /* 0x0000000000bc7805 */ /* 0x000fc4000001ff00 */
[----:B------:R-:W-:Y:S02]  /*0f50*/  CS2R R190, SRZ ;  /* 0x0000000000be7805 */ /* 0x000fe4000001ff00 */
[----:B------:R-:W-:Y:S02]  /*0f60*/  ISETP.GT.AND P2, PT, R237, R6, PT ;  /* 0x00000006ed00720c */ /* 0x000fe40003f44270 */
        /* <DEDUP_REMOVED lines=63> */
[----:B------:R-:W-:Y:S01]  /*1360*/  CS2R R134, SRZ ;  /* 0x0000000000867805 */ /* 0x000fe2000001ff00 */
[----:B------:R-:W-:Y:S06]  /*1370*/  @!P2 BRA `(.L_x_1067) ;  /* 0x0000007c0064a947 */ /* 0x000fec0003800000 */
[----:B------:R-:W1:Y:S01]  /*1380*/  S2R R8, SR_CgaCtaId ;  /* 0x0000000000087919 */ /* 0x000e620000008800 */
[----:B------:R-:W-:Y:S01]  /*1390*/  VIADD R21, R21, 0xffffff80 ;  /* 0xffffff8015157836 */ /* 0x000fe20000000000 */
[----:B------:R-:W-:Y:S02]  /*13a0*/  MOV R17, 0x400 ;  /* 0x0000040000117802 */ /* 0x000fe40000000f00 */
[----:B------:R-:W-:Y:S02]  /*13b0*/  SHF.L.U32 R16, RZ, 0x1f, RZ ;  /* 0x0000001fff107819 */ /* 0x000fe400000006ff */
[----:B------:R-:W-:-:S04]  /*13c0*/  SHF.R.S32.HI R4, RZ, 0x1f, R21 ;  /* 0x0000001fff047819 */ /* 0x000fc80000011415 */
[CC--:B------:R-:W-:Y:S02]  /*13d0*/  LEA.HI R5, R4.reuse, R21.reuse, RZ, 0x7 ;  /* 0x0000001504057211 */ /* 0x0c0fe400078f38ff */
[CC--:B------:R-:W-:Y:S02]  /*13e0*/  LEA.HI R10, R4.reuse, R21.reuse, RZ, 0x5 ;  /* 0x00000015040a7211 */ /* 0x0c0fe400078f28ff */
[----:B------:R-:W-:Y:S02]  /*13f0*/  SHF.R.S32.HI R7, RZ, 0x7, R5 ;  /* 0x00000007ff077819 */ /* 0x000fe40000011405 */
[----:B------:R-:W-:Y:S02]  /*1400*/  LEA.HI R13, R4, R21, RZ, 0x4 ;  /* 0x00000015040d7211 */ /* 0x000fe400078f20ff */
[--C-:B------:R-:W-:Y:S02]  /*1410*/  SHF.R.S32.HI R12, RZ, 0x5, R10.reuse ;  /* 0x00000005ff0c7819 */ /* 0x100fe4000001140a */
[----:B------:R-:W-:-:S02]  /*1420*/  SHF.R.S32.HI R11, RZ, 0x1f, R10 ;  /* 0x0000001fff0b7819 */ /* 0x000fc4000001140a */
[----:B------:R-:W-:Y:S02]  /*1430*/  LOP3.LUT R4, R5, 0xffffff80, RZ, 0xc0, !PT ;  /* 0xffffff8005047812 */ /* 0x000fe400078ec0ff */
[----:B------:R-:W-:Y:S02]  /*1440*/  LEA.HI R11, R11, R12, RZ, 0x2 ;  /* 0x0000000c0b0b7211 */ /* 0x000fe400078f10ff */
[----:B------:R-:W-:Y:S01]  /*1450*/  LOP3.LUT R14, R13, 0xffffff0, RZ, 0xc0, !PT ;  /* 0x0ffffff00d0e7812 */ /* 0x000fe200078ec0ff */
[----:B------:R-:W-:Y:S01]  /*1460*/  IMAD.IADD R10, R21, 0x1, -R4 ;  /* 0x00000001150a7824 */ /* 0x000fe200078e0a04 */
[----:B------:R-:W-:Y:S02]  /*1470*/  LOP3.LUT R13, R11, 0xfffffc, RZ, 0xc0, !PT ;  /* 0x00fffffc0b0d7812 */ /* 0x000fe400078ec0ff */
[----:B------:R-:W-:Y:S01]  /*1480*/  LEA.HI R15, R7, R7, RZ, 0x1 ;  /* 0x00000007070f7211 */ /* 0x000fe200078f08ff */
[----:B------:R-:W-:Y:S01]  /*1490*/  IMAD.IADD R14, R21, 0x1, -R14 ;  /* 0x00000001150e7824 */ /* 0x000fe200078e0a0e */
[----:B-1----:R-:W-:Y:S01]  /*14a0*/  LEA R17, R8, R17, 0x18 ;  /* 0x0000001108117211 */ /* 0x002fe200078ec0ff */
[----:B------:R-:W-:Y:S01]  /*14b0*/  IMAD.IADD R13, R12, 0x1, -R13 ;  /* 0x000000010c0d7824 */ /* 0x000fe200078e0a0d */
[----:B------:R-:W1:Y:S01]  /*14c0*/  SHFL.IDX PT, R8, R7, RZ, 0x1f ;  /* 0x00001fff07087589 */ /* 0x000e6200000e0000 */
[----:B------:R-:W-:Y:S01]  /*14d0*/  SHF.R.S32.HI R11, RZ, 0x1f, R10 ;  /* 0x0000001fff0b7819 */ /* 0x000fe2000001140a */
[----:B------:R-:W2:Y:S01]  /*14e0*/  SYNCS.PHASECHK.TRANS64.TRYWAIT P0, [R17+URZ+0x31800], R16 ;  /* 0x03180010110075a7 */ /* 0x000ea2000800017f */
[----:B------:R-:W-:Y:S01]  /*14f0*/  LOP3.LUT R12, R15, 0x1ffffffe, RZ, 0xc0, !PT ;  /* 0x1ffffffe0f0c7812 */ /* 0x000fe200078ec0ff */
[----:B------:R-:W-:-:S02]  /*1500*/  IMAD R14, R7, 0x40, R14 ;  /* 0x00000040070e7824 */ /* 0x000fc400078e020e */
[C---:B------:R-:W-:Y:S02]  /*1510*/  IMAD R15, R7.reuse, 0x800, R10 ;  /* 0x00000800070f7824 */ /* 0x040fe400078e020a */
[----:B------:R-:W-:Y:S01]  /*1520*/  IMAD.IADD R12, R7, 0x1, -R12 ;  /* 0x00000001070c7824 */ /* 0x000fe200078e0a0c */
[----:B-1----:R-:W-:-:S04]  /*1530*/  LEA.HI R4, R8, R8, RZ, 0x1 ;  /* 0x0000000808047211 */ /* 0x002fc800078f08ff */
[----:B------:R-:W-:-:S05]  /*1540*/  LOP3.LUT R5, R4, 0xfffffffe, RZ, 0xc0, !PT ;  /* 0xfffffffe04057812 */ /* 0x000fca00078ec0ff */
[----:B------:R-:W-:Y:S01]  /*1550*/  IMAD.IADD R4, R8, 0x1, -R5 ;  /* 0x0000000108047824 */ /* 0x000fe200078e0a05 */
[----:B------:R-:W-:-:S04]  /*1560*/  LEA.HI R5, R11, R10, RZ, 0x2 ;  /* 0x0000000a0b057211 */ /* 0x000fc800078f10ff */
[--C-:B------:R-:W-:Y:S02]  /*1570*/  SHF.R.S32.HI R7, RZ, 0x2, R5.reuse ;  /* 0x00000002ff077819 */ /* 0x100fe40000011405 */
[----:B------:R-:W-:Y:S01]  /*1580*/  SHF.R.S32.HI R8, RZ, 0x1f, R5 ;  /* 0x0000001fff087819 */ /* 0x000fe20000011405 */
[----:B--2---:R-:W-:Y:S06]  /*1590*/  @P0 BRA `(.L_x_1068) ;  /* 0x0000000000080947 */ /* 0x004fec0003800000 */
[----:B------:R-:W1:Y:S02]  /*15a0*/  SYNCS.PHASECHK.TRANS64.TRYWAIT P0, [R17+URZ+0x31800], R16 ;  /* 0x03180010110075a7 */ /* 0x000e64000800017f */
[----:B-1----:R-:W-:Y:S05]  /*15b0*/  @!P0 BRA `(.L_x_1069) ;  /* 0x000000a800848947 */ /* 0x002fea0003800000 */
.L_x_1068:
[----:B------:R-:W2:Y:S04]  /*15c0*/  LDL R20, [R1+0xc] ;  /* 0x00000c0001147983 */ /* 0x000ea80000100800 */
[----:B------:R-:W3:Y:S04]  /*15d0*/  LDL R19, [R1+0x8] ;  /* 0x0000080001137983 */ /* 0x000ee80000100800 */
[----:B------:R-:W4:Y:S04]  /*15e0*/  LDL R18, [R1+0x14] ;  /* 0x0000140001127983 */ /* 0x000f280000100800 */
[----:B------:R-:W5:Y:S01]  /*15f0*/  LDL R21, [R1+0x10] ;  /* 0x0000100001157983 */ /* 0x000f620000100800 */
[----:B------:R-:W-:Y:S01]  /*1600*/  LEA.HI R8, R8, R7, RZ, 0x3 ;  /* 0x0000000708087211 */ /* 0x000fe200078f18ff */
[----:B------:R-:W-:Y:S01]  /*1610*/  IMAD R14, R13, 0x10, R14 ;  /* 0x000000100d0e7824 */ /* 0x000fe200078e020e */
[----:B------:R-:W-:Y:S01]  /*1620*/  LOP3.LUT R5, R5, 0x7ffffffc, RZ, 0xc0, !PT ;  /* 0x7ffffffc05057812 */ /* 0x000fe200078ec0ff */
[----:B------:R-:W-:Y:S01]  /*1630*/  ULDC.64 UR4, c[0x0][0x2d8] ;  /* 0x0000b60000047ab9 */ /* 0x000fe20000000a00 */
[----:B------:R-:W-:Y:S01]  /*1640*/  LOP3.LUT R8, R8, 0xfffffff8, RZ, 0xc0, !PT ;  /* 0xfffffff808087812 */ /* 0x000fe200078ec0ff */
[----:B------:R-:W-:Y:S01]  /*1650*/  IMAD.SHL.U32 R13, R15, 0x4, RZ ;  /* 0x000000040f0d7824 */ /* 0x000fe200078e00ff */
[----:B------:R-:W-:Y:S01]  /*1660*/  LEA.HI R11, R11, R10, RZ, 0x5 ;  /* 0x0000000a0b0b7211 */ /* 0x000fe200078f28ff */
[----:B------:R-:W-:Y:S01]  /*1670*/  IMAD.IADD R5, R10, 0x1, -R5 ;  /* 0x000000010a057824 */ /* 0x000fe200078e0a05 */
[----:B------:R-:W-:Y:S01]  /*1680*/  CS2R R214, SRZ ;  /* 0x0000000000d67805 */ /* 0x000fe2000001ff00 */
[----:B------:R-:W-:Y:S01]  /*1690*/  IMAD.IADD R8, R7, 0x1, -R8 ;  /* 0x0000000107087824 */ /* 0x000fe200078e0a08 */
[----:B------:R-:W-:Y:S01]  /*16a0*/  IADD3 R2, P0, R13, R2, RZ ;  /* 0x000000020d027210 */ /* 0x000fe20007f1e0ff */
[----:B------:R-:W-:Y:S01]  /*16b0*/  IMAD R12, R12, 0x4, R5 ;  /* 0x000000040c0c7824 */ /* 0x000fe200078e0205 */
[----:B------:R-:W-:-:S02]  /*16c0*/  SHF.R.S32.HI R11, RZ, 0x5, R11 ;  /* 0x00000005ff0b7819 */ /* 0x000fc4000001140b */
[----:B------:R-:W-:Y:S02]  /*16d0*/  CS2R R212, SRZ ;  /* 0x0000000000d47805 */ /* 0x000fe4000001ff00 */
[----:B------:R-:W-:Y:S01]  /*16e0*/  LEA.HI.X.SX32 R3, R13, R3, 0x1, P0 ;  /* 0x000000030d037211 */ /* 0x000fe200000f0eff */
[----:B------:R-:W-:Y:S01]  /*16f0*/  IMAD.SHL.U32 R228, R12, 0x2, RZ ;  /* 0x000000020ce47824 */ /* 0x000fe200078e00ff */
        /* <DEDUP_REMOVED lines=78> */
[----:B------:R-:W-:Y:S01]  /*1be0*/  ULDC UR61, c[0x0][0x75c] ;  /* 0x0001d700003d7ab9 */ /* 0x000fe20000000800 */
[----:B------:R-:W-:Y:S01]  /*1bf0*/  UMOV UR60, URZ ;  /* 0x0000003f003c7c82 */ /* 0x000fe20008000000 */
[----:B--2---:R-:W-:-:S05]  /*1c00*/  SHF.R.S32.HI R7, RZ, 0x1f, R20 ;  /* 0x0000001fff077819 */ /* 0x004fca0000011414 */
[----:B------:R-:W-:Y:S01]  /*1c10*/  IMAD R5, R7, UR4, RZ ;  /* 0x0000000407057c24 */ /* 0x000fe2000f8e02ff */
[----:B---3--:R-:W-:Y:S02]  /*1c20*/  SHF.R.S32.HI R7, RZ, 0x1f, R19 ;  /* 0x0000001fff077819 */ /* 0x008fe40000011413 */
[----:B----4-:R-:W-:Y:S01]  /*1c30*/  R2UR UR6, R18 ;  /* 0x00000000120672ca */ /* 0x010fe200000e0000 */
[----:B------:R-:W-:Y:S01]  /*1c40*/  IMAD R18, R11, 0x10, R8 ;  /* 0x000000100b127824 */ /* 0x000fe200078e0208 */
[----:B------:R-:W-:Y:S01]  /*1c50*/  SEL R7, R7, RZ, !P1 ;  /* 0x000000ff07077207 */ /* 0x000fe20004800000 */
[----:B-----5:R-:W-:Y:S02]  /*1c60*/  IMAD R9, R21, -0x50, R9 ;  /* 0xffffffb015097824 */ /* 0x020fe400078e0209 */
[----:B------:R-:W-:Y:S01]  /*1c70*/  IMAD.WIDE.U32 R2, R20, UR4, R2 ;  /* 0x0000000414027c25 */ /* 0x000fe2000f8e0002 */
[----:B------:R-:W-:-:S03]  /*1c80*/  SEL R231, R19, RZ, !P1 ;  /* 0x000000ff13e77207 */ /* 0x000fc60004800000 */
[----:B------:R-:W-:Y:S01]  /*1c90*/  IMAD R11, R20, UR5, R5 ;  /* 0x00000005140b7c24 */ /* 0x000fe2000f8e0205 */
[----:B------:R-:W-:Y:S01]  /*1ca0*/  IADD3 R5, -R0, 0x1, R9 ;  /* 0x0000000100057810 */ /* 0x000fe20007ffe109 */
[----:B------:R-:W-:Y:S02]  /*1cb0*/  ULDC.64 UR4, c[0x0][0x2e0] ;  /* 0x0000b80000047ab9 */ /* 0x000fe40000000a00 */
[----:B------:R-:W-:Y:S02]  /*1cc0*/  IMAD R0, R7, UR4, RZ ;  /* 0x0000000407007c24 */ /* 0x000fe4000f8e02ff */
[----:B------:R-:W-:Y:S02]  /*1cd0*/  IMAD.IADD R3, R3, 0x1, R11 ;  /* 0x0000000103037824 */ /* 0x000fe400078e020b */
[--C-:B------:R-:W-:Y:S02]  /*1ce0*/  IMAD.IADD R229, R9, 0x1, -R228.reuse ;  /* 0x0000000109e57824 */ /* 0x100fe400078e0ae4 */
[----:B------:R-:W-:-:S02]  /*1cf0*/  IMAD.IADD R228, R5, 0x1, -R228 ;  /* 0x0000000105e47824 */ /* 0x000fc400078e0ae4 */
[C---:B------:R-:W-:Y:S02]  /*1d00*/  IMAD R5, R231.reuse, UR5, R0 ;  /* 0x00000005e7057c24 */ /* 0x040fe4000f8e0200 */
[----:B------:R-:W-:Y:S01]  /*1d10*/  IMAD.WIDE.U32 R230, R231, UR4, R2 ;  /* 0x00000004e7e67c25 */ /* 0x000fe2000f8e0002 */
[----:B------:R-:W-:-:S03]  /*1d20*/  ULOP3.LUT UR4, UR6, 0x1, URZ, 0xfc, !UPT ;  /* 0x0000000106047892 */ /* 0x000fc6000f8efc3f */
[----:B------:R-:W-:-:S03]  /*1d30*/  IMAD.IADD R5, R231, 0x1, R5 ;  /* 0x00000001e7057824 */ /* 0x000fc600078e0205 */
[----:B------:R-:W-:-:S05]  /*1d40*/  IMAD.U32 R0, RZ, RZ, UR4 ;  /* 0x00000004ff007e24 */ /* 0x000fca000f8e00ff */
[----:B------:R2:W-:Y:S04]  /*1d50*/  STL [R1+0x4], R0 ;  /* 0x0000040001007387 */ /* 0x0005e80000100800 */
[----:B------:R3:W-:Y:S01]  /*1d60*/  STL [R1], R5 ;  /* 0x0000000501007387 */ /* 0x0007e20000100800 */
[----:B------:R-:W-:Y:S02]  /*1d70*/  IMAD.MOV.U32 R3, RZ, RZ, R6 ;  /* 0x000000ffff037224 */ /* 0x000fe400078e0006 */
[----:B--2---:R-:W-:Y:S02]  /*1d80*/  IMAD.SHL.U32 R0, R14, 0x8, RZ ;  /* 0x000000080e007824 */ /* 0x004fe400078e00ff */
[----:B------:R-:W-:Y:S02]  /*1d90*/  IMAD.MOV.U32 R19, RZ, RZ, RZ ;  /* 0x000000ffff137224 */ /* 0x000fe400078e00ff */
[----:B------:R-:W-:-:S02]  /*1da0*/  IMAD.MOV.U32 R2, RZ, RZ, RZ ;  /* 0x000000ffff027224 */ /* 0x000fc400078e00ff */
[----:B---3--:R-:W-:-:S07]  /*1db0*/  IMAD R0, R0, 0x2, R17 ;  /* 0x0000000200007824 */ /* 0x008fce00078e0211 */
.L_x_1080:
[----:B--2---:R-:W2:Y:S02]  /*1dc0*/  LDL R5, [R1+0x4] ;  /* 0x0000040001057983 */ /* 0x004ea40000100800 */
[----:B--2---:R-:W-:-:S13]  /*1dd0*/  R2UR UR4, R5 ;  /* 0x00000000050472ca */ /* 0x004fda00000e0000 */
[----:B------:R-:W-:-:S06]  /*1de0*/  UISETP.NE.AND UP0, UPT, UR4, 0x3, UPT ;  /* 0x000000030400788c */ /* 0x000fcc000bf05270 */
[----:B------:R-:W-:-:S13]  /*1df0*/  PLOP3.LUT P0, PT, PT, PT, UP0, 0x80, 0x0 ;  /* 0x000000000000781c */ /* 0x000fda0003f0f008 */
[----:B------:R-:W-:Y:S05]  /*1e00*/  @!P0 BRA `(.L_x_1070) ;  /* 0x0000000000048947 */ /* 0x000fea0003800000 */
[----:B------:R-:W-:Y:S01]  /*1e10*/  BPT.TRAP 0x1 ;  /* 0x000000040000795c */ /* 0x000fe20000300000 */
.L_x_1070:
[----:B-1----:R-:W-:Y:S01]  /*1e20*/  IMAD R16, R2, 0x8, R17 ;  /* 0x0000000802107824 */ /* 0x002fe200078e0211 */
[----:B------:R-:W-:-:S04]  /*1e30*/  SHF.L.U32 R9, R19, 0x1f, RZ ;  /* 0x0000001f13097819 */ /* 0x000fc800000006ff */
[----:B------:R1:W2:Y:S01]  /*1e40*/  SYNCS.PHASECHK.TRANS64.TRYWAIT P1, [R16+URZ+0x31810], R9 ;  /* 0x03181009100075a7 */ /* 0x0002a2000802017f */
[----:B------:R-:W-:Y:S05]  /*1e50*/  @!P0 BRA `(.L_x_1071) ;  /* 0x0000000000048947 */ /* 0x000fea0003800000 */
[----:B------:R-:W-:Y:S01]  /*1e60*/  BPT.TRAP 0x1 ;  /* 0x000000040000795c */ /* 0x000fe20000300000 */
.L_x_1071:
        /* <DEDUP_REMOVED lines=11> */
.L_x_1072:
        /* <DEDUP_REMOVED lines=438> */
.L_x_1074:
[----:B------:R-:W-:-:S05]  /*3a80*/  IMAD.U32 R10, RZ, RZ, UR60 ;  /* 0x0000003cff0a7e24 */ /* 0x000fca000f8e00ff */
[----:B------:R-:W-:-:S04]  /*3a90*/  SHF.L.U32 R10, R10, 0x1f, RZ ;  /* 0x0000001f0a0a7819 */ /* 0x000fc800000006ff */
[----:B------:R1:W4:Y:S01]  /*3aa0*/  SYNCS.PHASECHK.TRANS64.TRYWAIT P1, [R17+URZ+0x31830], R10 ;  /* 0x0318300a110075a7 */ /* 0x000322000802017f */
[----:B------:R-:W-:Y:S05]  /*3ab0*/  @!P0 BRA `(.L_x_1075) ;  /* 0x0000000000048947 */ /* 0x000fea0003800000 */
[----:B------:R-:W-:Y:S01]  /*3ac0*/  BPT.TRAP 0x1 ;  /* 0x000000040000795c */ /* 0x000fe20000300000 */
.L_x_1075:
        /* <DEDUP_REMOVED lines=11> */
.L_x_1076:
        /* <DEDUP_REMOVED lines=437> */
[----:B------:R-:W-:Y:S02]  /*56d0*/  IMAD R29, R3, 0x40, R18 ;  /* 0x00000040031d7824 */ /* 0x000fe400078e0212 */
[----:B------:R-:W-:Y:S01]  /*56e0*/  FMUL.FTZ R11, R27, UR61 ;  /* 0x0000003d1b0b7c20 */ /* 0x000fe20008410000 */
[----:B------:R-:W1:Y:S01]  /*56f0*/  MUFU.TANH R8, R8 ;  /* 0x0000000800087308 */ /* 0x000e620000002400 */
[----:B------:R-:W-:Y:S01]  /*5700*/  FMUL.FTZ R20, R32, UR61 ;  /* 0x0000003d20147c20 */ /* 0x000fe20008410000 */
[----:B------:R-:W-:Y:S01]  /*5710*/  FMUL.FTZ R21, R33, UR61 ;  /* 0x0000003d21157c20 */ /* 0x000fe20008410000 */
[----:B------:R-:W-:Y:S01]  /*5720*/  VIADDMNMX R27, R29, R228, R229, PT ;  /* 0x000000e41d1b7246 */ /* 0x000fe200038001e5 */
[----:B------:R-:W-:Y:S01]  /*5730*/  FMUL.FTZ R24, R36, UR61 ;  /* 0x0000003d24187c20 */ /* 0x000fe20008410000 */
[----:B------:R-:W-:Y:S01]  /*5740*/  FMUL.FTZ R25, R37, UR61 ;  /* 0x0000003d25197c20 */ /* 0x000fe20008410000 */
[----:B------:R-:W-:Y:S01]  /*5750*/  FMUL.FTZ R10, R26, UR61 ;  /* 0x0000003d1a0a7c20 */ /* 0x000fe20008410000 */
[C---:B------:R-:W-:Y:S01]  /*5760*/  ISETP.GT.AND P6, PT, R27.reuse, RZ, PT ;  /* 0x000000ff1b00720c */ /* 0x040fe20003fc4270 */
[----:B------:R-:W4:Y:S01]  /*5770*/  MUFU.TANH R9, R9 ;  /* 0x0000000900097308 */ /* 0x000f220000002400 */
[C---:B------:R-:W-:Y:S01]  /*5780*/  ISETP.GT.AND P1, PT, R27.reuse, 0x1, PT ;  /* 0x000000011b00780c */ /* 0x040fe20003f24270 */
[----:B------:R-:W-:Y:S01]  /*5790*/  FMUL.FTZ R14, R30, UR61 ;  /* 0x0000003d1e0e7c20 */ /* 0x000fe20008410000 */
[----:B------:R-:W-:Y:S01]  /*57a0*/  ISETP.GT.AND P2, PT, R27, 0x10, PT ;  /* 0x000000101b00780c */ /* 0x000fe20003f44270 */
[----:B------:R-:W-:Y:S01]  /*57b0*/  FMUL.FTZ R15, R31, UR61 ;  /* 0x0000003d1f0f7c20 */ /* 0x000fe20008410000 */
[C---:B------:R-:W-:Y:S01]  /*57c0*/  ISETP.GT.AND P3, PT, R27.reuse, 0x11, PT ;  /* 0x000000111b00780c */ /* 0x040fe20003f64270 */
[----:B------:R-:W-:Y:S01]  /*57d0*/  FMUL.FTZ R26, R40, UR61 ;  /* 0x0000003d281a7c20 */ /* 0x000fe20008410000 */
[C---:B------:R-:W-:Y:S01]  /*57e0*/  ISETP.GT.AND P4, PT, R27.reuse, 0x20, PT ;  /* 0x000000201b00780c */ /* 0x040fe20003f84270 */
[----:B------:R-:W5:Y:S01]  /*57f0*/  MUFU.TANH R12, R12 ;  /* 0x0000000c000c7308 */ /* 0x000f620000002400 */
[----:B-1----:R-:W-:Y:S01]  /*5800*/  FSEL R235, R8, -INF , P6 ;  /* 0xff80000008eb7808 */ /* 0x002fe20003000000 */
[----:B------:R-:W-:Y:S01]  /*5810*/  FMUL.FTZ R22, R34, UR61 ;  /* 0x0000003d22167c20 */ /* 0x000fe20008410000 */
[----:B------:R-:W-:Y:S01]  /*5820*/  ISETP.GT.AND P5, PT, R27, 0x21, PT ;  /* 0x000000211b00780c */ /* 0x000fe20003fa4270 */
[----:B------:R-:W-:Y:S01]  /*5830*/  FMUL.FTZ R23, R35, UR61 ;  /* 0x0000003d23177c20 */ /* 0x000fe20008410000 */
[----:B------:R-:W-:Y:S01]  /*5840*/  ISETP.GT.AND P6, PT, R27, 0x30, PT ;  /* 0x000000301b00780c */ /* 0x000fe20003fc4270 */
[----:B------:R-:W-:Y:S01]  /*5850*/  FMUL.FTZ R28, R38, UR61 ;  /* 0x0000003d261c7c20 */ /* 0x000fe20008410000 */
[----:B------:R-:W-:Y:S01]  /*5860*/  IADD3 R34, R228, 0x8, R29 ;  /* 0x00000008e4227810 */ /* 0x000fe20007ffe01d */
[----:B------:R-:W1:Y:S01]  /*5870*/  MUFU.TANH R13, R13 ;  /* 0x0000000d000d7308 */ /* 0x000e620000002400 */
[----:B----4-:R-:W-:Y:S01]  /*5880*/  FSEL R233, R9, -INF , P1 ;  /* 0xff80000009e97808 */ /* 0x010fe20000800000 */
[----:B------:R-:W-:Y:S01]  /*5890*/  FMUL.FTZ R29, R39, UR61 ;  /* 0x0000003d271d7c20 */ /* 0x000fe20008410000 */
[----:B------:R-:W-:Y:S01]  /*58a0*/  ISETP.GT.AND P1, PT, R27, 0x31, PT ;  /* 0x000000311b00780c */ /* 0x000fe20003f24270 */
[----:B------:R-:W-:Y:S01]  /*58b0*/  FMUL.FTZ R30, R42, UR61 ;  /* 0x0000003d2a1e7c20 */ /* 0x000fe20008410000 */
[----:B------:R-:W-:Y:S01]  /*58c0*/  VIMNMX R34, R229, R34, PT ;  /* 0x00000022e5227248 */ /* 0x000fe20003fe0100 */
[--C-:B--2---:R-:W-:Y:S01]  /*58d0*/  FFMA.FTZ R235, R235, UR4, -R7.reuse ;  /* 0x00000004ebeb7c23 */ /* 0x104fe20008010807 */
[----:B------:R-:W-:Y:S01]  /*58e0*/  FFMA.FTZ R233, R233, UR4, -R7 ;  /* 0x00000004e9e97c23 */ /* 0x000fe20008010807 */
[----:B------:R-:W2:Y:S01]  /*58f0*/  MUFU.TANH R20, R20 ;  /* 0x0000001400147308 */ /* 0x000ea20000002400 */
[C---:B-----5:R-:W-:Y:S01]  /*5900*/  FSEL R232, R12.reuse, -INF , P2 ;  /* 0xff8000000ce87808 */ /* 0x060fe20001000000 */
[----:B------:R-:W-:Y:S01]  /*5910*/  FFMA.FTZ R9, -R9, R9, 1 ;  /* 0x3f80000009097423 */ /* 0x000fe20000010109 */
[----:B------:R-:W-:Y:S01]  /*5920*/  ISETP.GT.AND P2, PT, R27, 0x40, PT ;  /* 0x000000401b00780c */ /* 0x000fe20003f44270 */
[----:B------:R-:W-:-:S02]  /*5930*/  FFMA.FTZ R12, -R12, R12, 1 ;  /* 0x3f8000000c0c7423 */ /* 0x000fc4000001010c */
[--C-:B------:R-:W-:Y:S02]  /*5940*/  FFMA.FTZ R232, R232, UR4, -R7.reuse ;  /* 0x00000004e8e87c23 */ /* 0x100fe40008010807 */
[----:B------:R-:W4:Y:S01]  /*5950*/  MUFU.TANH R21, R21 ;  /* 0x0000001500157308 */ /* 0x000f220000002400 */
[----:B-1----:R-:W-:Y:S02]  /*5960*/  FSEL R227, R13, -INF , P3 ;  /* 0xff8000000de37808 */ /* 0x002fe40001800000 */
[----:B------:R-:W-:Y:S01]  /*5970*/  ISETP.GT.AND P3, PT, R27, 0x41, PT ;  /* 0x000000411b00780c */ /* 0x000fe20003f64270 */
[----:B------:R-:W-:Y:S02]  /*5980*/  FMUL.FTZ R27, R41, UR61 ;  /* 0x0000003d291b7c20 */ /* 0x000fe40008410000 */
[----:B------:R-:W-:Y:S02]  /*5990*/  FFMA.FTZ R227, R227, UR4, -R7 ;  /* 0x00000004e3e37c23 */ /* 0x000fe40008010807 */
[----:B------:R-:W1:Y:S01]  /*59a0*/  MUFU.TANH R24, R24 ;  /* 0x0000001800187308 */ /* 0x000e620000002400 */
[----:B--2---:R-:W-:-:S02]  /*59b0*/  FSEL R224, R20, -INF , P4 ;  /* 0xff80000014e07808 */ /* 0x004fc40002000000 */
[----:B------:R-:W-:-:S03]  /*59c0*/  ISETP.GT.AND P4, PT, R34, RZ, PT ;  /* 0x000000ff2200720c */ /* 0x000fc60003f84270 */
[----:B------:R-:W-:Y:S02]  /*59d0*/  FFMA.FTZ R224, R224, UR4, -R7 ;  /* 0x00000004e0e07c23 */ /* 0x000fe40008010807 */
[----:B------:R-:W2:Y:S01]  /*59e0*/  MUFU.TANH R25, R25 ;  /* 0x0000001900197308 */ /* 0x000ea20000002400 */
[----:B----4-:R-:W-:Y:S02]  /*59f0*/  FSEL R41, R21, -INF , P5 ;  /* 0xff80000015297808 */ /* 0x010fe40002800000 */
[----:B------:R-:W-:-:S03]  /*5a00*/  ISETP.GT.AND P5, PT, R34, 0x1, PT ;  /* 0x000000012200780c */ /* 0x000fc60003fa4270 */
[----:B------:R-:W-:Y:S02]  /*5a10*/  FFMA.FTZ R41, R41, UR4, -R7 ;  /* 0x0000000429297c23 */ /* 0x000fe40008010807 */
[----:B------:R-:W4:Y:S01]  /*5a20*/  MUFU.TANH R10, R10 ;  /* 0x0000000a000a7308 */ /* 0x000f220000002400 */
[----:B-1----:R-:W-:Y:S02]  /*5a30*/  FSEL R32, R24, -INF , P6 ;  /* 0xff80000018207808 */ /* 0x002fe40003000000 */
[----:B------:R-:W-:-:S03]  /*5a40*/  ISETP.GT.AND P6, PT, R34, 0x10, PT ;  /* 0x000000102200780c */ /* 0x000fc60003fc4270 */
[----:B------:R-:W-:Y:S02]  /*5a50*/  FFMA.FTZ R32, R32, UR4, -R7 ;  /* 0x0000000420207c23 */ /* 0x000fe40008010807 */
[----:B------:R-:W1:Y:S01]  /*5a60*/  MUFU.TANH R11, R11 ;  /* 0x0000000b000b7308 */ /* 0x000e620000002400 */
[----:B--2---:R-:W-:Y:S02]  /*5a70*/  FSEL R31, R25, -INF , P1 ;  /* 0xff800000191f7808 */ /* 0x004fe40000800000 */
[----:B------:R-:W-:-:S03]  /*5a80*/  ISETP.GT.AND P1, PT, R34, 0x11, PT ;  /* 0x000000112200780c */ /* 0x000fc60003f24270 */
[----:B------:R-:W-:Y:S02]  /*5a90*/  FFMA.FTZ R31, R31, UR4, -R7 ;  /* 0x000000041f1f7c23 */ /* 0x000fe40008010807 */
[----:B------:R-:W2:Y:S01]  /*5aa0*/  MUFU.TANH R14, R14 ;  /* 0x0000000e000e7308 */ /* 0x000ea20000002400 */
[----:B----4-:R-:W-:Y:S02]  /*5ab0*/  FSEL R37, R10, -INF , P4 ;  /* 0xff8000000a257808 */ /* 0x010fe40002000000 */
[----:B------:R-:W-:-:S05]  /*5ac0*/  ISETP.GT.AND P4, PT, R34, 0x30, PT ;  /* 0x000000302200780c */ /* 0x000fca0003f84270 */
[----:B------:R-:W4:Y:S01]  /*5ad0*/  MUFU.TANH R15, R15 ;  /* 0x0000000f000f7308 */ /* 0x000f220000002400 */
[----:B-1----:R-:W-:Y:S02]  /*5ae0*/  FSEL R234, R11, -INF , P5 ;  /* 0xff8000000bea7808 */ /* 0x002fe40002800000 */
[----:B------:R-:W-:-:S03]  /*5af0*/  ISETP.GT.AND P5, PT, R34, 0x31, PT ;  /* 0x000000312200780c */ /* 0x000fc60003fa4270 */
[----:B---3--:R-:W-:Y:S02]  /*5b00*/  FFMA.FTZ R234, R234, UR4, -R6 ;  /* 0x00000004eaea7c23 */ /* 0x008fe40008010806 */
[----:B------:R-:W1:Y:S01]  /*5b10*/  MUFU.TANH R26, R26 ;  /* 0x0000001a001a7308 */ /* 0x000e620000002400 */
[----:B--2---:R-:W-:Y:S02]  /*5b20*/  FSEL R35, R14, -INF , P6 ;  /* 0xff8000000e237808 */ /* 0x004fe40003000000 */
[----:B------:R-:W-:-:S03]  /*5b30*/  ISETP.GT.AND P6, PT, R34, 0x40, PT ;  /* 0x000000402200780c */ /* 0x000fc60003fc4270 */
[----:B------:R-:W-:Y:S02]  /*5b40*/  FFMA.FTZ R35, R35, UR4, -R6 ;  /* 0x0000000423237c23 */ /* 0x000fe40008010806 */
[----:B------:R-:W2:Y:S01]  /*5b50*/  MUFU.TANH R27, R27 ;  /* 0x0000001b001b7308 */ /* 0x000ea20000002400 */
[----:B----4-:R-:W-:Y:S02]  /*5b60*/  FSEL R36, R15, -INF , P1 ;  /* 0xff8000000f247808 */ /* 0x010fe40000800000 */
[----:B------:R-:W-:-:S05]  /*5b70*/  ISETP.GT.AND P1, PT, R34, 0x41, PT ;  /* 0x000000412200780c */ /* 0x000fca0003f24270 */
[----:B------:R-:W3:Y:S01]  /*5b80*/  MUFU.TANH R22, R22 ;  /* 0x0000001600167308 */ /* 0x000ee20000002400 */
[----:B-1----:R-:W-:Y:S02]  /*5b90*/  FSEL R33, R26, -INF , P2 ;  /* 0xff8000001a217808 */ /* 0x002fe40001000000 */
[----:B------:R-:W-:-:S03]  /*5ba0*/  ISETP.GT.AND P2, PT, R34, 0x20, PT ;  /* 0x000000202200780c */ /* 0x000fc60003f44270 */
[--C-:B------:R-:W-:Y:S02]  /*5bb0*/  FFMA.FTZ R33, R33, UR4, -R7.reuse ;  /* 0x0000000421217c23 */ /* 0x100fe40008010807 */
[----:B------:R-:W1:Y:S01]  /*5bc0*/  MUFU.TANH R23, R23 ;  /* 0x0000001700177308 */ /* 0x000e620000002400 */
[----:B--2---:R-:W-:Y:S02]  /*5bd0*/  FSEL R39, R27, -INF , P3 ;  /* 0xff8000001b277808 */ /* 0x004fe40001800000 */
[----:B------:R-:W-:Y:S01]  /*5be0*/  ISETP.GT.AND P3, PT, R34, 0x21, PT ;  /* 0x000000212200780c */ /* 0x000fe20003f64270 */
[----:B------:R-:W-:Y:S01]  /*5bf0*/  FMUL.FTZ R34, R43, UR61 ;  /* 0x0000003d2b227c20 */ /* 0x000fe20008410000 */
[--C-:B------:R-:W-:Y:S01]  /*5c00*/  FFMA.FTZ R43, R36, UR4, -R6.reuse ;  /* 0x00000004242b7c23 */ /* 0x100fe20008010806 */
[----:B------:R-:W-:Y:S01]  /*5c10*/  FFMA.FTZ R39, R39, UR4, -R7 ;  /* 0x0000000427277c23 */ /* 0x000fe20008010807 */
[----:B------:R-:W-:Y:S01]  /*5c20*/  FFMA.FTZ R7, R37, UR4, -R6 ;  /* 0x0000000425077c23 */ /* 0x000fe20008010806 */
[----:B------:R-:W2:Y:S01]  /*5c30*/  MUFU.TANH R28, R28 ;  /* 0x0000001c001c7308 */ /* 0x000ea20000002400 */
[----:B---3--:R-:W-:-:S05]  /*5c40*/  FSEL R38, R22, -INF , P2 ;  /* 0xff80000016267808 */ /* 0x008fca0001000000 */
[----:B------:R-:W-:Y:S02]  /*5c50*/  FFMA.FTZ R38, R38, UR4, -R6 ;  /* 0x0000000426267c23 */ /* 0x000fe40008010806 */
        /* <DEDUP_REMOVED lines=9> */
[----:B------:R-:W3:Y:S01]  /*5cf0*/  MUFU.EX2 R235, R235 ;  /* 0x000000eb00eb7308 */ /* 0x000ee20000000800 */
[----:B-1----:R-:W-:-:S05]  /*5d00*/  FSEL R36, R30, -INF , P6 ;  /* 0xff8000001e247808 */ /* 0x002fca0003000000 */
[----:B------:R-:W-:Y:S02]  /*5d10*/  FFMA.FTZ R36, R36, UR4, -R6 ;  /* 0x0000000424247c23 */ /* 0x000fe40008010806 */
[----:B------:R-:W-:Y:S01]  /*5d20*/  MUFU.EX2 R233, R233 ;  /* 0x000000e900e97308 */ /* 0x000fe20000000800 */
[----:B--2---:R-:W-:-:S05]  /*5d30*/  FSEL R226, R34, -INF , P1 ;  /* 0xff80000022e27808 */ /* 0x004fca0000800000 */
[----:B------:R-:W-:Y:S01]  /*5d40*/  FFMA.FTZ R226, R226, UR4, -R6 ;  /* 0x00000004e2e27c23 */ /* 0x000fe20008010806 */
[----:B------:R-:W-:Y:S01]  /*5d50*/  IMAD R6, R18, 0x4, R17 ;  /* 0x0000000412067824 */ /* 0x000fe200078e0211 */
[----:B------:R-:W-:Y:S04]  /*5d60*/  MUFU.EX2 R234, R234 ;  /* 0x000000ea00ea7308 */ /* 0x000fe80000000800 */
[----:B------:R-:W1:Y:S04]  /*5d70*/  LDS R225, [R6+0x2c300] ;  /* 0x02c3000006e17984 */ /* 0x000e680000000800 */
[----:B------:R2:W4:Y:S01]  /*5d80*/  LDS R236, [R6+0x2c320] ;  /* 0x02c3200006ec7984 */ /* 0x0005220000000800 */
[----:B------:R-:W-:-:S02]  /*5d90*/  WARPGROUP.DEPBAR.LE gsb0, 0x0 ;  /* 0x00008000000079c5 */ /* 0x000fc40000010000 */
[----:B------:R-:W-:Y:S01]  /*5da0*/  MUFU.EX2 R232, R232 ;  /* 0x000000e800e87308 */ /* 0x000fe20000000800 */
[----:B--2---:R-:W-:-:S07]  /*5db0*/  FFMA.FTZ R6, -R8, R8, 1 ;  /* 0x3f80000008067423 */ /* 0x004fce0000010108 */
[----:B------:R-:W2:Y:S08]  /*5dc0*/  MUFU.EX2 R8, R7 ;  /* 0x0000000700087308 */ /* 0x000eb00000000800 */
[----:B------:R-:W5:Y:S08]  /*5dd0*/  MUFU.EX2 R31, R31 ;  /* 0x0000001f001f7308 */ /* 0x000f700000000800 */
[----:B------:R-:W-:Y:S08]  /*5de0*/  MUFU.EX2 R227, R227 ;  /* 0x000000e300e37308 */ /* 0x000ff00000000800 */
[----:B------:R-:W-:Y:S01]  /*5df0*/  MUFU.EX2 R224, R224 ;  /* 0x000000e000e07308 */ /* 0x000fe20000000800 */
[--C-:B-1----:R-:W-:Y:S01]  /*5e00*/  FADD.FTZ R44, R44, -R225.reuse ;  /* 0x800000e12c2c7221 */ /* 0x102fe20000010000 */
[----:B------:R-:W-:-:S06]  /*5e10*/  FADD.FTZ R45, R45, -R225 ;  /* 0x800000e12d2d7221 */ /* 0x000fcc0000010000 */
[----:B------:R-:W1:Y:S01]  /*5e20*/  MUFU.EX2 R33, R33 ;  /* 0x0000002100217308 */ /* 0x000e620000000800 */
[----:B---3--:R-:W-:Y:S01]  /*5e30*/  FMUL.FTZ R44, R235, R44 ;  /* 0x0000002ceb2c7220 */ /* 0x008fe20000410000 */
[----:B--2---:R-:W-:Y:S01]  /*5e40*/  F2FP.BF16.F32.PACK_AB R7, R234, R8 ;  /* 0x00000008ea07723e */ /* 0x004fe200000010ff */
[----:B------:R-:W-:Y:S01]  /*5e50*/  FMUL.FTZ R45, R233, R45 ;  /* 0x0000002de92d7220 */ /* 0x000fe20000410000 */
[--C-:B------:R-:W-:Y:S01]  /*5e60*/  FADD.FTZ R217, R217, -R225.reuse ;  /* 0x800000e1d9d97221 */ /* 0x100fe20000010000 */
[----:B------:R-:W-:Y:S01]  /*5e70*/  FMUL.FTZ R44, R6, R44 ;  /* 0x0000002c062c7220 */ /* 0x000fe20000410000 */
[----:B------:R-:W-:Y:S01]  /*5e80*/  F2FP.BF16.F32.PACK_AB R6, R233, R235 ;  /* 0x000000ebe906723e */ /* 0x000fe200000010ff */
[----:B------:R-:W-:Y:S01]  /*5e90*/  BAR.SYNC.DEFER_BLOCKING 0x9, 0x100 ;  /* 0x0244000000007b1d */ /* 0x000fe20000010000 */
[----:B------:R-:W-:Y:S01]  /*5ea0*/  FMUL.FTZ R9, R9, R45 ;  /* 0x0000002d09097220 */ /* 0x000fe20000410000 */
[--C-:B------:R-:W-:Y:S01]  /*5eb0*/  FADD.FTZ R45, R52, -R225.reuse ;  /* 0x800000e1342d7221 */ /* 0x100fe20000010000 */
[--C-:B------:R-:W-:Y:S01]  /*5ec0*/  FADD.FTZ R52, R53, -R225.reuse ;  /* 0x800000e135347221 */ /* 0x100fe20000010000 */
[----:B----4-:R-:W-:Y:S01]  /*5ed0*/  FADD.FTZ R53, R46, -R236 ;  /* 0x800000ec2e357221 */ /* 0x010fe20000010000 */
[--C-:B------:R-:W-:Y:S01]  /*5ee0*/  FADD.FTZ R220, R220, -R225.reuse ;  /* 0x800000e1dcdc7221 */ /* 0x100fe20000010000 */
[----:B------:R-:W-:-:S02]  /*5ef0*/  FADD.FTZ R48, R48, -R225 ;  /* 0x800000e130307221 */ /* 0x000fc40000010000 */
[----:B------:R-:W-:Y:S01]  /*5f00*/  FMUL.FTZ R53, R8, R53 ;  /* 0x0000003508357220 */ /* 0x000fe20000410000 */
[----:B------:R-:W-:Y:S01]  /*5f10*/  FFMA.FTZ R8, -R20, R20, 1 ;  /* 0x3f80000014087423 */ /* 0x000fe20000010114 */
[----:B------:R-:W-:Y:S01]  /*5f20*/  FFMA.FTZ R20, -R24, R24, 1 ;  /* 0x3f80000018147423 */ /* 0x000fe20000010118 */
[----:B------:R-:W-:Y:S01]  /*5f30*/  FFMA.FTZ R24, -R26, R26, 1 ;  /* 0x3f8000001a187423 */ /* 0x000fe2000001011a */
[----:B------:R-:W-:Y:S01]  /*5f40*/  FADD.FTZ R221, R221, -R225 ;  /* 0x800000e1dddd7221 */ /* 0x000fe20000010000 */
[----:B------:R-:W-:Y:S01]  /*5f50*/  MUFU.EX2 R35, R35 ;  /* 0x0000002300237308 */ /* 0x000fe20000000800 */
[----:B------:R-:W-:Y:S01]  /*5f60*/  FFMA.FTZ R10, -R10, R10, 1 ;  /* 0x3f8000000a0a7423 */ /* 0x000fe2000001010a */
[--C-:B------:R-:W-:Y:S01]  /*5f70*/  FADD.FTZ R50, R50, -R236.reuse ;  /* 0x800000ec32327221 */ /* 0x100fe20000010000 */
[----:B------:R-:W-:-:S05]  /*5f80*/  FADD.FTZ R51, R51, -R236 ;  /* 0x800000ec33337221 */ /* 0x000fca0000010000 */
[----:B------:R-:W-:Y:S01]  /*5f90*/  MUFU.EX2 R226, R226 ;  /* 0x000000e200e27308 */ /* 0x000fe20000000800 */
[----:B------:R-:W-:-:S07]  /*5fa0*/  FADD.FTZ R55, R55, -R236 ;  /* 0x800000ec37377221 */ /* 0x000fce0000010000 */
[----:B------:R-:W-:Y:S01]  /*5fb0*/  MUFU.EX2 R41, R41 ;  /* 0x0000002900297308 */ /* 0x000fe20000000800 */
[----:B------:R2:W-:Y:S01]  /*5fc0*/  STSM.16.M88.2 [R0+0x2c500], R6 ;  /* 0x02c5000600007844 */ /* 0x0005e20000000100 */
[----:B------:R-:W-:Y:S01]  /*5fd0*/  FMUL.FTZ R48, R232, R48 ;  /* 0x00000030e8307220 */ /* 0x000fe20000410000 */
[----:B-----5:R-:W-:-:S05]  /*5fe0*/  FMUL.FTZ R26, R31, R217 ;  /* 0x000000d91f1a7220 */ /* 0x020fca0000410000 */
[----:B------:R-:W-:Y:S01]  /*5ff0*/  MUFU.EX2 R32, R32 ;  /* 0x0000002000207308 */ /* 0x000fe20000000800 */
[----:B------:R-:W-:-:S07]  /*6000*/  FMUL.FTZ R12, R12, R48 ;  /* 0x000000300c0c7220 */ /* 0x000fce0000410000 */
[----:B------:R-:W-:Y:S01]  /*6010*/  MUFU.EX2 R42, R42 ;  /* 0x0000002a002a7308 */ /* 0x000fe20000000800 */
[--C-:B------:R-:W-:Y:S01]  /*6020*/  FADD.FTZ R54, R54, -R236.reuse ;  /* 0x800000ec36367221 */ /* 0x100fe20000010000 */
[----:B------:R-:W-:Y:S01]  /*6030*/  FFMA.FTZ R23, -R23, R23, 1 ;  /* 0x3f80000017177423 */ /* 0x000fe20000010117 */
[--C-:B------:R-:W-:Y:S01]  /*6040*/  FADD.FTZ R223, R223, -R236.reuse ;  /* 0x800000ecdfdf7221 */ /* 0x100fe20000010000 */
[----:B------:R-:W-:Y:S01]  /*6050*/  FFMA.FTZ R22, -R22, R22, 1 ;  /* 0x3f80000016167423 */ /* 0x000fe20000010116 */
[--C-:B------:R-:W-:Y:S01]  /*6060*/  FADD.FTZ R218, R218, -R236.reuse ;  /* 0x800000ecdada7221 */ /* 0x100fe20000010000 */
[--C-:B------:R-:W-:Y:S01]  /*6070*/  FADD.FTZ R222, R222, -R236.reuse ;  /* 0x800000ecdede7221 */ /* 0x100fe20000010000 */
[--C-:B------:R-:W-:Y:S01]  /*6080*/  FADD.FTZ R219, R219, -R236.reuse ;  /* 0x800000ecdbdb7221 */ /* 0x100fe20000010000 */
[----:B--2---:R-:W2:Y:S01]  /*6090*/  MUFU.EX2 R6, R39 ;  /* 0x0000002700067308 */ /* 0x004ea20000000800 */
[----:B------:R-:W-:Y:S01]  /*60a0*/  FFMA.FTZ R7, -R13, R13, 1 ;  /* 0x3f8000000d077423 */ /* 0x000fe2000001010d */
[----:B------:R-:W-:Y:S01]  /*60b0*/  FFMA.FTZ R13, -R21, R21, 1 ;  /* 0x3f800000150d7423 */ /* 0x000fe20000010115 */
[----:B------:R-:W-:Y:S01]  /*60c0*/  FFMA.FTZ R21, -R25, R25, 1 ;  /* 0x3f80000019157423 */ /* 0x000fe20000010119 */
[----:B-1----:R-:W-:Y:S01]  /*60d0*/  FMUL.FTZ R25, R33, R220 ;  /* 0x000000dc21197220 */ /* 0x002fe20000410000 */
[----:B------:R-:W-:Y:S01]  /*60e0*/  FFMA.FTZ R29, -R29, R29, 1 ;  /* 0x3f8000001d1d7423 */ /* 0x000fe2000001011d */
[----:B------:R-:W-:Y:S01]  /*60f0*/  FADD.FTZ R47, R47, -R236 ;  /* 0x800000ec2f2f7221 */ /* 0x000fe20000010000 */
[----:B------:R-:W-:Y:S01]  /*6100*/  FMUL.FTZ R21, R21, R26 ;  /* 0x0000001a15157220 */ /* 0x000fe20000410000 */
[----:B------:R-:W-:Y:S01]  /*6110*/  FMUL.FTZ R24, R24, R25 ;  /* 0x0000001918187220 */ /* 0x000fe20000410000 */
[----:B------:R-:W-:Y:S01]  /*6120*/  FFMA.FTZ R25, -R27, R27, 1 ;  /* 0x3f8000001b197423 */ /* 0x000fe2000001011b */
[----:B------:R-:W1:Y:S01]  /*6130*/  MUFU.EX2 R46, R43 ;  /* 0x0000002b002e7308 */ /* 0x000e620000000800 */
[----:B------:R-:W-:Y:S01]  /*6140*/  FADD.FTZ R48, R49, -R225 ;  /* 0x800000e131307221 */ /* 0x000fe20000010000 */
[----:B------:R-:W-:Y:S01]  /*6150*/  FFMA.FTZ R28, -R28, R28, 1 ;  /* 0x3f8000001c1c7423 */ /* 0x000fe2000001011c */
[----:B------:R-:W-:Y:S01]  /*6160*/  FFMA.FTZ R30, -R30, R30, 1 ;  /* 0x3f8000001e1e7423 */ /* 0x000fe2000001011e */
[----:B------:R-:W-:Y:S01]  /*6170*/  UMOV UR57, 0x40000040 ;  /* 0x4000004000397882 */ /* 0x000fe20000000000 */
[----:B------:R-:W-:Y:S01]  /*6180*/  UMOV UR59, 0x40 ;  /* 0x00000040003b7882 */ /* 0x000fe20000000000 */
[----:B------:R-:W-:Y:S01]  /*6190*/  UMOV UR15, 0x40 ;  /* 0x00000040000f7882 */ /* 0x000fe20000000000 */
[----:B--2---:R-:W-:Y:S01]  /*61a0*/  FMUL.FTZ R26, R6, R221 ;  /* 0x000000dd061a7220 */ /* 0x004fe20000410000 */
[----:B------:R-:W-:Y:S01]  /*61b0*/  UMOV UR11, 0x40 ;  /* 0x00000040000b7882 */ /* 0x000fe20000000000 */
[----:B------:R-:W-:Y:S01]  /*61c0*/  UMOV UR19, 0x40 ;  /* 0x0000004000137882 */ /* 0x000fe20000000000 */
[----:B------:R-:W-:Y:S01]  /*61d0*/  UMOV UR49, 0x40000040 ;  /* 0x4000004000317882 */ /* 0x000fe20000000000 */
[----:B------:R-:W-:Y:S01]  /*61e0*/  FMUL.FTZ R25, R25, R26 ;  /* 0x0000001a19197220 */ /* 0x000fe20000410000 */
[----:B------:R-:W-:Y:S01]  /*61f0*/  FFMA.FTZ R26, -R14, R14, 1 ;  /* 0x3f8000000e1a7423 */ /* 0x000fe2000001010e */
[----:B------:R-:W-:-:S02]  /*6200*/  VIADD R14, R17, 0x2c500 ;  /* 0x0002c500110e7836 */ /* 0x000fc40000000000 */
[----:B------:R-:W-:Y:S01]  /*6210*/  FMUL.FTZ R48, R227, R48 ;  /* 0x00000030e3307220 */ /* 0x000fe20000410000 */
[----:B------:R-:W-:Y:S01]  /*6220*/  FMUL.FTZ R53, R10, R53 ;  /* 0x000000350a357220 */ /* 0x000fe20000410000 */
[----:B------:R-:W-:Y:S01]  /*6230*/  UMOV UR51, 0x40 ;  /* 0x0000004000337882 */ /* 0x000fe20000000000 */
[----:B------:R-:W-:Y:S01]  /*6240*/  UMOV UR55, 0x40 ;  /* 0x0000004000377882 */ /* 0x000fe20000000000 */
[----:B------:R-:W-:Y:S01]  /*6250*/  SHF.R.U32.HI R14, RZ, 0x4, R14 ;  /* 0x00000004ff0e7819 */ /* 0x000fe2000001160e */
[----:B------:R-:W-:Y:S01]  /*6260*/  FMUL.FTZ R7, R7, R48 ;  /* 0x0000003007077220 */ /* 0x000fe20000410000 */
[----:B------:R2:W3:Y:S01]  /*6270*/  MUFU.EX2 R10, R37 ;  /* 0x00000025000a7308 */ /* 0x0004e20000000800 */
[----:B------:R-:W-:Y:S01]  /*6280*/  FFMA.FTZ R48, -R11, R11, 1 ;  /* 0x3f8000000b307423 */ /* 0x000fe2000001010b */
[----:B------:R-:W-:Y:S01]  /*6290*/  FADD.FTZ R49, R216, -R225 ;  /* 0x800000e1d8317221 */ /* 0x000fe20000010000 */
[----:B------:R-:W-:Y:S01]  /*62a0*/  FMUL.FTZ R11, R35, R50 ;  /* 0x00000032230b7220 */ /* 0x000fe20000410000 */
[----:B------:R-:W-:Y:S01]  /*62b0*/  LOP3.LUT R27, R14, 0x3fff, RZ, 0xc0, !PT ;  /* 0x00003fff0e1b7812 */ /* 0x000fe200078ec0ff */
[----:B-1----:R-:W-:Y:S01]  /*62c0*/  FMUL.FTZ R14, R46, R51 ;  /* 0x000000332e0e7220 */ /* 0x002fe20000410000 */
[----:B------:R-:W-:Y:S01]  /*62d0*/  UMOV UR47, 0x40 ;  /* 0x00000040002f7882 */ /* 0x000fe20000000000 */
[----:B------:R-:W-:Y:S01]  /*62e0*/  UMOV UR29, 0x40000040 ;  /* 0x40000040001d7882 */ /* 0x000fe20000000000 */
[----:B------:R-:W1:Y:S01]  /*62f0*/  MUFU.EX2 R225, R38 ;  /* 0x0000002600e17308 */ /* 0x000e620000000800 */
[----:B--2---:R-:W-:Y:S01]  /*6300*/  FFMA.FTZ R37, -R15, R15, 1 ;  /* 0x3f8000000f257423 */ /* 0x004fe2000001010f */
[----:B------:R-:W-:Y:S01]  /*6310*/  LOP3.LUT R27, R27, 0x80000, RZ, 0xfc, !PT ;  /* 0x000800001b1b7812 */ /* 0x000fe200078efcff */
[----:B------:R-:W-:Y:S01]  /*6320*/  FMUL.FTZ R26, R26, R11 ;  /* 0x0000000b1a1a7220 */ /* 0x000fe20000410000 */
[----:B------:R-:W-:Y:S01]  /*6330*/  UMOV UR31, 0x40 ;  /* 0x00000040001f7882 */ /* 0x000fe20000000000 */
[----:B------:R-:W-:Y:S01]  /*6340*/  FMUL.FTZ R37, R37, R14 ;  /* 0x0000000e25257220 */ /* 0x000fe20000410000 */
[----:B------:R-:W-:Y:S01]  /*6350*/  UMOV UR43, 0x40 ;  /* 0x00000040002b7882 */ /* 0x000fe20000000000 */
[----:B------:R-:W-:Y:S01]  /*6360*/  UMOV UR39, 0x40 ;  /* 0x0000004000277882 */ /* 0x000fe20000000000 */
[----:B------:R-:W2:Y:S01]  /*6370*/  MUFU.EX2 R11, R40 ;  /* 0x00000028000b7308 */ /* 0x000ea20000000800 */
[----:B------:R-:W-:Y:S01]  /*6380*/  VIADD R14, R27, 0x80 ;  /* 0x000000801b0e7836 */ /* 0x000fe20000000000 */
[----:B------:R-:W-:Y:S01]  /*6390*/  UMOV UR35, 0x40 ;  /* 0x0000004000237882 */ /* 0x000fe20000000000 */
[----:B------:R-:W-:Y:S01]  /*63a0*/  UMOV UR27, 0x40 ;  /* 0x00000040001b7882 */ /* 0x000fe20000000000 */
[----:B------:R-:W-:Y:S01]  /*63b0*/  UMOV UR23, 0x40 ;  /* 0x0000004000177882 */ /* 0x000fe20000000000 */
[----:B------:R-:W4:Y:S01]  /*63c0*/  LDL R235, [R1] ;  /* 0x0000000001eb7983 */ /* 0x000f220000100800 */
[----:B------:R-:W-:Y:S01]  /*63d0*/  R2UR UR4, R14 ;  /* 0x000000000e0472ca */ /* 0x000fe200000e0000 */
[----:B---3--:R-:W-:Y:S01]  /*63e0*/  FMUL.FTZ R14, R10, R55 ;  /* 0x000000370a0e7220 */ /* 0x008fe20000410000 */
[----:B------:R3:W5:Y:S01]  /*63f0*/  MUFU.EX2 R15, R36 ;  /* 0x00000024000f7308 */ /* 0x0007620000000800 */
[----:B-1----:R-:W-:Y:S01]  /*6400*/  FMUL.FTZ R39, R225, R54 ;  /* 0x00000036e1277220 */ /* 0x002fe20000410000 */
[----:B------:R-:W-:Y:S01]  /*6410*/  FMUL.FTZ R223, R226, R223 ;  /* 0x000000dfe2df7220 */ /* 0x000fe20000410000 */
[----:B------:R-:W-:Y:S01]  /*6420*/  FMUL.FTZ R23, R23, R14 ;  /* 0x0000000e17177220 */ /* 0x000fe20000410000 */
[----:B------:R-:W-:Y:S01]  /*6430*/  FFMA.FTZ R14, -R34, R34, 1 ;  /* 0x3f800000220e7423 */ /* 0x000fe20000010122 */
[----:B------:R-:W-:Y:S01]  /*6440*/  FMUL.FTZ R45, R224, R45 ;  /* 0x0000002de02d7220 */ /* 0x000fe20000410000 */
[----:B------:R-:W-:Y:S01]  /*6450*/  F2FP.BF16.F32.PACK_AB R232, R227, R232 ;  /* 0x000000e8e3e8723e */ /* 0x000fe200000010ff */
[----:B------:R-:W-:Y:S01]  /*6460*/  FMUL.FTZ R47, R234, R47 ;  /* 0x0000002fea2f7220 */ /* 0x000fe20000410000 */
[----:B------:R-:W-:Y:S01]  /*6470*/  F2FP.BF16.F32.PACK_AB R233, R46, R35 ;  /* 0x000000232ee9723e */ /* 0x000fe200000010ff */
[----:B---3--:R-:W-:Y:S01]  /*6480*/  FMUL.FTZ R36, R22, R39 ;  /* 0x0000002716247220 */ /* 0x008fe20000410000 */
[----:B--2---:R-:W-:Y:S01]  /*6490*/  FMUL.FTZ R39, R11, R218 ;  /* 0x000000da0b277220 */ /* 0x004fe20000410000 */
[----:B------:R-:W-:Y:S01]  /*64a0*/  F2FP.BF16.F32.PACK_AB R224, R41, R224 ;  /* 0x000000e029e0723e */ /* 0x000fe200000010ff */
[----:B------:R-:W-:Y:S01]  /*64b0*/  FMUL.FTZ R223, R14, R223 ;  /* 0x000000df0edf7220 */ /* 0x000fe20000410000 */
[----:B------:R-:W-:Y:S01]  /*64c0*/  F2FP.BF16.F32.PACK_AB R225, R10, R225 ;  /* 0x000000e10ae1723e */ /* 0x000fe200000010ff */
[----:B------:R-:W-:Y:S01]  /*64d0*/  STSM.16.M88.2 [R0+0x2cd00], R232 ;  /* 0x02cd00e800007844 */ /* 0x000fe20000000100 */
[----:B------:R-:W-:Y:S01]  /*64e0*/  F2FP.BF16.F32.PACK_AB R10, R31, R32 ;  /* 0x000000201f0a723e */ /* 0x000fe200000010ff */
[C---:B------:R-:W-:Y:S01]  /*64f0*/  FMUL.FTZ R22, R42.reuse, R219 ;  /* 0x000000db2a167220 */ /* 0x040fe20000410000 */
[----:B-----5:R-:W-:Y:S01]  /*6500*/  FMUL.FTZ R43, R15, R222 ;  /* 0x000000de0f2b7220 */ /* 0x020fe20000410000 */
[----:B------:R-:W-:Y:S01]  /*6510*/  F2FP.BF16.F32.PACK_AB R11, R42, R11 ;  /* 0x0000000b2a0b723e */ /* 0x000fe200000010ff */
[----:B------:R-:W-:Y:S01]  /*6520*/  STSM.16.M88.2 [R0+0x2d500], R224 ;  /* 0x02d500e000007844 */ /* 0x000fe20000000100 */
[----:B------:R-:W-:Y:S01]  /*6530*/  F2FP.BF16.F32.PACK_AB R14, R6, R33 ;  /* 0x00000021060e723e */ /* 0x000fe200000010ff */
[----:B------:R-:W-:Y:S01]  /*6540*/  FMUL.FTZ R29, R29, R22 ;  /* 0x000000161d1d7220 */ /* 0x000fe20000410000 */
[----:B------:R-:W-:Y:S01]  /*6550*/  F2FP.BF16.F32.PACK_AB R15, R226, R15 ;  /* 0x0000000fe20f723e */ /* 0x000fe200000010ff */
[----:B------:R-:W-:Y:S01]  /*6560*/  STSM.16.M88.2 [R0+0x2dd00], R10 ;  /* 0x02dd000a00007844 */ /* 0x000fe20000000100 */
[----:B------:R-:W-:-:S02]  /*6570*/  IMAD R22, R4, 0x2000, R5 ;  /* 0x0000200004167824 */ /* 0x000fc400078e0205 */
[----:B------:R-:W-:Y:S01]  /*6580*/  FMUL.FTZ R52, R41, R52 ;  /* 0x0000003429347220 */ /* 0x000fe20000410000 */
[----:B------:R-:W-:Y:S01]  /*6590*/  FMUL.FTZ R49, R32, R49 ;  /* 0x0000003120317220 */ /* 0x000fe20000410000 */
[----:B------:R1:W-:Y:S01]  /*65a0*/  STSM.16.M88.2 [R0+0x2e500], R14 ;  /* 0x02e5000e00007844 */ /* 0x0003e20000000100 */
[----:B------:R-:W-:Y:S01]  /*65b0*/  VIADD R38, R27, 0x100 ;  /* 0x000001001b267836 */ /* 0x000fe20000000000 */
[----:B------:R-:W-:Y:S01]  /*65c0*/  SHF.R.U32.HI R6, RZ, 0x4, R22 ;  /* 0x00000004ff067819 */ /* 0x000fe20000011616 */
[----:B------:R-:W-:Y:S01]  /*65d0*/  FMUL.FTZ R48, R48, R47 ;  /* 0x0000002f30307220 */ /* 0x000fe20000410000 */
[----:B------:R2:W-:Y:S06]  /*65e0*/  MEMBAR.ALL.CTA ;  /* 0x0000000000007992 */ /* 0x0005ec0000008000 */
[----:B--2---:R-:W2:Y:S01]  /*65f0*/  FENCE.VIEW.ASYNC.S ;  /* 0x00000000000073c6 */ /* 0x004ea20000000000 */
[----:B------:R-:W-:Y:S01]  /*6600*/  FMUL.FTZ R8, R8, R45 ;  /* 0x0000002d08087220 */ /* 0x000fe20000410000 */
[----:B------:R-:W-:Y:S01]  /*6610*/  FMUL.FTZ R13, R13, R52 ;  /* 0x000000340d0d7220 */ /* 0x000fe20000410000 */
[----:B------:R-:W-:Y:S01]  /*6620*/  FMUL.FTZ R20, R20, R49 ;  /* 0x0000003114147220 */ /* 0x000fe20000410000 */
[----:B------:R-:W-:Y:S01]  /*6630*/  R2UR UR5, R38 ;  /* 0x00000000260572ca */ /* 0x000fe200000e0000 */
[----:B------:R-:W-:Y:S01]  /*6640*/  FMUL.FTZ R28, R28, R39 ;  /* 0x000000271c1c7220 */ /* 0x000fe20000410000 */
[----:B------:R-:W-:Y:S01]  /*6650*/  LOP3.LUT R6, R6, 0x3fff, RZ, 0xc0, !PT ;  /* 0x00003fff06067812 */ /* 0x000fe200078ec0ff */
[----:B------:R-:W-:-:S02]  /*6660*/  VIADD R38, R27, 0x180 ;  /* 0x000001801b267836 */ /* 0x000fc40000000000 */
[----:B------:R-:W-:Y:S01]  /*6670*/  FMUL.FTZ R34, R30, R43 ;  /* 0x0000002b1e227220 */ /* 0x000fe20000410000 */
[----:B------:R-:W-:Y:S01]  /*6680*/  F2FP.BF16.F32.PACK_AB R44, R9, R44 ;  /* 0x0000002c092c723e */ /* 0x000fe200000010ff */
[----:B------:R-:W-:Y:S01]  /*6690*/  VIADD R5, R27, 0x200 ;  /* 0x000002001b057836 */ /* 0x000fe20000000000 */
[----:B------:R-:W-:Y:S01]  /*66a0*/  F2FP.BF16.F32.PACK_AB R45, R48, R53 ;  /* 0x00000035302d723e */ /* 0x000fe200000010ff */
[----:B------:R-:W-:Y:S01]  /*66b0*/  UMOV UR13, UR57 ;  /* 0x00000039000d7c82 */ /* 0x000fe20008000000 */
        /* <DEDUP_REMOVED lines=9> */
[C---:B------:R-:W-:Y:S01]  /*6750*/  VIADD R7, R27.reuse, 0x10 ;  /* 0x000000101b077836 */ /* 0x040fe20000000000 */
[C---:B------:R-:W-:Y:S01]  /*6760*/  R2UR UR56, R6.reuse ;  /* 0x00000000063872ca */ /* 0x040fe200000e0000 */
[----:B--2---:R-:W-:Y:S01]  /*6770*/  BAR.SYNC.DEFER_BLOCKING 0x9, 0x100 ;  /* 0x0244000000007b1d */ /* 0x004fe20000010000 */
[----:B------:R-:W-:Y:S01]  /*6780*/  R2UR UR58, R27 ;  /* 0x000000001b3a72ca */ /* 0x000fe200000e0000 */
[----:B-1----:R-:W-:Y:S01]  /*6790*/  VIADD R14, R6, 0x180 ;  /* 0x00000180060e7836 */ /* 0x002fe20000000000 */
[----:B------:R-:W-:Y:S01]  /*67a0*/  F2FP.BF16.F32.PACK_AB R21, R29, R28 ;  /* 0x0000001c1d15723e */ /* 0x000fe200000010ff */
[----:B------:R-:W-:Y:S01]  /*67b0*/  VIADD R15, R27, 0x30 ;  /* 0x000000301b0f7836 */ /* 0x000fe20000000000 */
[----:B------:R-:W-:Y:S01]  /*67c0*/  F2FP.BF16.F32.PACK_AB R24, R25, R24 ;  /* 0x000000181918723e */ /* 0x000fe200000010ff */
[----:B------:R-:W-:Y:S01]  /*67d0*/  UMOV UR53, UR49 ;  /* 0x0000003100357c82 */ /* 0x000fe20008000000 */
[----:B------:R-:W-:Y:S01]  /*67e0*/  R2UR UR6, R38 ;  /* 0x00000000260672ca */ /* 0x000fe200000e0000 */
[----:B------:R-:W-:Y:S01]  /*67f0*/  UMOV UR45, UR49 ;  /* 0x00000031002d7c82 */ /* 0x000fe20008000000 */
[----:B------:R-:W-:Y:S01]  /*6800*/  F2FP.BF16.F32.PACK_AB R25, R223, R34 ;  /* 0x00000022df19723e */ /* 0x000fe200000010ff */
        /* <DEDUP_REMOVED lines=8> */
[----:B------:R-:W-:Y:S01]  /*6890*/  UMOV UR37, UR29 ;  /* 0x0000001d00257c82 */ /* 0x000fe20008000000 */
[----:B------:R-:W-:Y:S01]  /*68a0*/  UMOV UR33, UR29 ;  /* 0x0000001d00217c82 */ /* 0x000fe20008000000 */
[----:B------:R-:W-:Y:S01]  /*68b0*/  UMOV UR18, UR6 ;  /* 0x0000000600127c82 */ /* 0x000fe20008000000 */
[----:B------:R-:W-:Y:S01]  /*68c0*/  R2UR UR48, R5 ;  /* 0x00000000053072ca */ /* 0x000fe200000e0000 */
[----:B------:R-:W-:Y:S01]  /*68d0*/  VIADD R5, R27, 0x90 ;  /* 0x000000901b057836 */ /* 0x000fe20000000000 */
[----:B------:R-:W-:Y:S01]  /*68e0*/  R2UR UR5, R7 ;  /* 0x00000000070572ca */ /* 0x000fe200000e0000 */
[----:B------:R-:W-:Y:S01]  /*68f0*/  STSM.16.M88.2 [R0+0x2ed00], R44 ;  /* 0x02ed002c00007844 */ /* 0x000fe20000000100 */
[----:B------:R-:W-:Y:S01]  /*6900*/  VIADD R7, R27, 0x20 ;  /* 0x000000201b077836 */ /* 0x000fe20000000000 */
[----:B------:R-:W-:Y:S01]  /*6910*/  UMOV UR25, UR29 ;  /* 0x0000001d00197c82 */ /* 0x000fe20008000000 */
[----:B------:R-:W-:Y:S01]  /*6920*/  R2UR UR4, R5 ;  /* 0x00000000050472ca */ /* 0x000fe200000e0000 */
[----:B------:R-:W-:Y:S01]  /*6930*/  STSM.16.M88.2 [R0+0x2f500], R30 ;  /* 0x02f5001e00007844 */ /* 0x000fe20000000100 */
[----:B------:R-:W-:Y:S01]  /*6940*/  VIADD R5, R27, 0x190 ;  /* 0x000001901b057836 */ /* 0x000fe20000000000 */
[----:B------:R-:W-:Y:S01]  /*6950*/  R2UR UR30, R7 ;  /* 0x00000000071e72ca */ /* 0x000fe200000e0000 */
[----:B------:R-:W-:Y:S01]  /*6960*/  VIADD R7, R27, 0x120 ;  /* 0x000001201b077836 */ /* 0x000fe20000000000 */
[----:B------:R-:W-:Y:S01]  /*6970*/  STSM.16.M88.2 [R0+0x2fd00], R8 ;  /* 0x02fd000800007844 */ /* 0x000fe20000000100 */
[----:B------:R-:W-:Y:S01]  /*6980*/  MOV R216, UR58 ;  /* 0x0000003a00d87c02 */ /* 0x000fe20008000f00 */
[----:B------:R-:W-:Y:S01]  /*6990*/  UMOV UR52, UR48 ;  /* 0x0000003000347c82 */ /* 0x000fe20008000000 */
[----:B------:R-:W-:Y:S01]  /*69a0*/  R2UR UR54, R5 ;  /* 0x00000000053672ca */ /* 0x000fe200000e0000 */
[----:B------:R1:W-:Y:S01]  /*69b0*/  STSM.16.M88.2 [R0+0x30500], R20 ;  /* 0x0305001400007844 */ /* 0x0003e20000000100 */
[----:B------:R-:W-:Y:S01]  /*69c0*/  VIADD R5, R27, 0x210 ;  /* 0x000002101b057836 */ /* 0x000fe20000000000 */
[----:B------:R-:W-:Y:S01]  /*69d0*/  UMOV UR44, UR48 ;  /* 0x00000030002c7c82 */ /* 0x000fe20008000000 */
[----:B------:R-:W-:Y:S01]  /*69e0*/  R2UR UR38, R7 ;  /* 0x00000000072672ca */ /* 0x000fe200000e0000 */
[----:B------:R2:W-:Y:S01]  /*69f0*/  STSM.16.M88.2 [R0+0x30d00], R24 ;  /* 0x030d001800007844 */ /* 0x0005e20000000100 */
[----:B------:R-:W-:Y:S01]  /*6a00*/  WARPGROUP.ARRIVE ;  /* 0x00000000000079c5 */ /* 0x000fe20000000000 */
[----:B------:R-:W-:Y:S01]  /*6a10*/  R2UR UR46, R5 ;  /* 0x00000000052e72ca */ /* 0x000fe200000e0000 */
[----:B------:R-:W-:Y:S01]  /*6a20*/  VIADD R5, R6, 0x100 ;  /* 0x0000010006057836 */ /* 0x000fe20000000000 */
[----:B------:R-:W-:Y:S01]  /*6a30*/  MOV R217, UR59 ;  /* 0x0000003b00d97c02 */ /* 0x000fe20008000f00 */
[----:B------:R-:W-:-:S02]  /*6a40*/  VIADD R7, R17, 0x2ed00 ;  /* 0x0002ed0011077836 */ /* 0x000fc40000000000 */
[----:B------:R-:W-:Y:S01]  /*6a50*/  HGMMA.64x16x16.F32.BF16 R56, gdesc[UR56].tnspA.tnspB, R56 ;  /* 0x60200000383879f0 */ /* 0x000fe20008701838 */
[----:B------:R-:W-:Y:S01]  /*6a60*/  R2UR UR28, R5 ;  /* 0x00000000051c72ca */ /* 0x000fe200000e0000 */
[C---:B------:R-:W-:Y:S01]  /*6a70*/  VIADD R5, R27.reuse, 0xa0 ;  /* 0x000000a01b057836 */ /* 0x040fe20000000000 */
[----:B------:R-:W-:Y:S01]  /*6a80*/  SHF.R.U32.HI R7, RZ, 0x4, R7 ;  /* 0x00000004ff077819 */ /* 0x000fe20000011607 */
[----:B------:R-:W-:Y:S01]  /*6a90*/  HGMMA.64x16x16.F32.BF16 R64, gdesc[UR12].tnspA.tnspB, R64 ;  /* 0x602000000c4079f0 */ /* 0x000fe20008701840 */
[----:B-1----:R-:W-:Y:S01]  /*6aa0*/  VIADD R20, R27, 0xb0 ;  /* 0x000000b01b147836 */ /* 0x002fe20000000000 */
[----:B------:R-:W-:Y:S01]  /*6ab0*/  UMOV UR12, UR14 ;  /* 0x0000000e000c7c82 */ /* 0x000fe20008000000 */
        /* <DEDUP_REMOVED lines=21> */
[----:B------:R-:W-:Y:S01]  /*6c10*/  UMOV UR40, UR28 ;  /* 0x0000001c00287c82 */ /* 0x000fe20008000000 */
[----:B------:R-:W-:Y:S01]  /*6c20*/  UMOV UR36, UR28 ;  /* 0x0000001c00247c82 */ /* 0x000fe20008000000 */
[----:B------:R-:W-:Y:S01]  /*6c30*/  UMOV UR32, UR28 ;  /* 0x0000001c00207c82 */ /* 0x000fe20008000000 */
[----:B------:R-:W-:Y:S01]  /*6c40*/  UMOV UR24, UR28 ;  /* 0x0000001c00187c82 */ /* 0x000fe20008000000 */
[----:B------:R-:W-:Y:S01]  /*6c50*/  R2UR UR26, R5 ;  /* 0x00000000051a72ca */ /* 0x000fe200000e0000 */
[----:B------:R-:W-:Y:S01]  /*6c60*/  IMAD R5, R4, 0x2800, R17 ;  /* 0x0000280004057824 */ /* 0x000fe200078e0211 */
[----:B------:R-:W-:Y:S01]  /*6c70*/  LOP3.LUT R23, R7, 0x3fff, RZ, 0xc0, !PT ;  /* 0x00003fff07177812 */ /* 0x000fe200078ec0ff */
[----:B------:R-:W-:Y:S01]  /*6c80*/  UMOV UR13, UR15 ;  /* 0x0000000f000d7c82 */ /* 0x000fe20008000000 */
[----:B------:R-:W-:Y:S01]  /*6c90*/  MOV R8, UR56 ;  /* 0x0000003800087c02 */ /* 0x000fe20008000f00 */
[----:B------:R-:W-:Y:S01]  /*6ca0*/  UMOV UR56, UR12 ;  /* 0x0000000c00387c82 */ /* 0x000fe20008000000 */
[----:B------:R-:W-:Y:S01]  /*6cb0*/  SHF.R.U32.HI R5, RZ, 0x4, R5 ;  /* 0x00000004ff057819 */ /* 0x000fe20000011605 */
[----:B------:R-:W-:Y:S01]  /*6cc0*/  UMOV UR15, 0x40 ;  /* 0x00000040000f7882 */ /* 0x000fe20000000000 */
[----:B------:R-:W-:-:S02]  /*6cd0*/  LOP3.LUT R7, R23, 0x400000, RZ, 0xfc, !PT ;  /* 0x0040000017077812 */ /* 0x000fc400078efcff */
[----:B------:R-:W-:Y:S02]  /*6ce0*/  LOP3.LUT R5, R5, 0x3fff, RZ, 0xc0, !PT ;  /* 0x00003fff05057812 */ /* 0x000fe400078ec0ff */
[----:B------:R-:W-:Y:S02]  /*6cf0*/  R2UR UR4, R7 ;  /* 0x00000000070472ca */ /* 0x000fe400000e0000 */
[----:B------:R-:W-:Y:S01]  /*6d00*/  MOV R219, UR57 ;  /* 0x0000003900db7c02 */ /* 0x000fe20008000f00 */
[----:B------:R-:W-:Y:S01]  /*6d10*/  UMOV UR57, UR13 ;  /* 0x0000000d00397c82 */ /* 0x000fe20008000000 */
[----:B------:R-:W-:Y:S02]  /*6d20*/  MOV R12, UR56 ;  /* 0x00000038000c7c02 */ /* 0x000fe40008000f00 */
        /* <DEDUP_REMOVED lines=17> */
[----:B------:R-:W-:Y:S01]  /*6e40*/  HGMMA.64x16x16.F32.BF16 R88, gdesc[UR44].tnspA.tnspB, R88 ;  /* 0x602000002c5879f0 */ /* 0x000fe20008701858 */
[----:B------:R-:W-:Y:S01]  /*6e50*/  R2UR UR8, R14 ;  /* 0x000000000e0872ca */ /* 0x000fe200000e0000 */
[----:B------:R-:W-:Y:S01]  /*6e60*/  VIADD R14, R27, 0x130 ;  /* 0x000001301b0e7836 */ /* 0x000fe20000000000 */
        /* <DEDUP_REMOVED lines=54> */
[----:B------:R-:W-:Y:S02]  /*71d0*/  R2UR UR4, R14 ;  /* 0x000000000e0472ca */ /* 0x000fe400000e0000 */
        /* <DEDUP_REMOVED lines=8> */
[----:B------:R-:W-:Y:S02]  /*7260*/  IMAD.U32 R14, RZ, RZ, UR58 ;  /* 0x0000003aff0e7e24 */ /* 0x000fe4000f8e00ff */
[----:B------:R-:W-:Y:S01]  /*7270*/  IMAD.U32 R15, RZ, RZ, UR59 ;  /* 0x0000003bff0f7e24 */ /* 0x000fe2000f8e00ff */
[----:B------:R-:W-:Y:S01]  /*7280*/  HGMMA.64x64x16.F32.BF16 R24, gdesc[UR56].tnspA, R24 ;  /* 0x20e00000381879f0 */ /* 0x000fe20008701818 */
[----:B------:R-:W-:Y:S01]  /*7290*/  R2UR UR57, R13 ;  /* 0x000000000d3972ca */ /* 0x000fe200000e0000 */
[----:B------:R-:W-:Y:S01]  /*72a0*/  VIADD R13, R7, 0x100 ;  /* 0x00000100070d7836 */ /* 0x000fe20000000000 */
[----:B------:R-:W-:Y:S01]  /*72b0*/  R2UR UR56, R12 ;  /* 0x000000000c3872ca */ /* 0x000fe200000e0000 */
[----:B------:R-:W-:Y:S01]  /*72c0*/  VIADD R12, R5, 0x100 ;  /* 0x00000100050c7836 */ /* 0x000fe20000000000 */
[----:B------:R-:W-:-:S02]  /*72d0*/  R2UR UR59, R221 ;  /* 0x00000000dd3b72ca */ /* 0x000fc400000e0000 */
[----:B------:R-:W-:Y:S02]  /*72e0*/  R2UR UR58, R220 ;  /* 0x00000000dc3a72ca */ /* 0x000fe400000e0000 */
[----:B------:R-:W-:Y:S02]  /*72f0*/  R2UR UR4, R12 ;  /* 0x000000000c0472ca */ /* 0x000fe400000e0000 */
[----:B------:R-:W-:-:S03]  /*7300*/  R2UR UR5, R13 ;  /* 0x000000000d0572ca */ /* 0x000fc600000e0000 */
[----:B------:R-:W-:Y:S01]  /*7310*/  UMOV UR33, UR57 ;  /* 0x0000003900217c82 */ /* 0x000fe20008000000 */
[----:B------:R-:W-:Y:S01]  /*7320*/  UMOV UR57, 0x40000040 ;  /* 0x4000004000397882 */ /* 0x000fe20000000000 */
[----:B------:R-:W-:Y:S02]  /*7330*/  UMOV UR32, UR56 ;  /* 0x0000003800207c82 */ /* 0x000fe40008000000 */
[----:B------:R-:W-:Y:S01]  /*7340*/  UMOV UR37, UR59 ;  /* 0x0000003b00257c82 */ /* 0x000fe20008000000 */
[----:B------:R-:W-:Y:S01]  /*7350*/  UMOV UR59, 0x8 ;  /* 0x00000008003b7882 */ /* 0x000fe20000000000 */
[----:B------:R-:W-:Y:S01]  /*7360*/  UMOV UR36, UR58 ;  /* 0x0000003a00247c82 */ /* 0x000fe20008000000 */
[----:B------:R-:W-:Y:S01]  /*7370*/  IMAD.U32 R13, RZ, RZ, UR59 ;  /* 0x0000003bff0d7e24 */ /* 0x000fe2000f8e00ff */
[----:B------:R-:W-:Y:S02]  /*7380*/  UMOV UR56, UR4 ;  /* 0x0000000400387c82 */ /* 0x000fe40008000000 */
[----:B------:R-:W-:-:S02]  /*7390*/  UMOV UR58, UR5 ;  /* 0x00000005003a7c82 */ /* 0x000fc40008000000 */
[----:B------:R-:W-:Y:S01]  /*73a0*/  IMAD.U32 R12, RZ, RZ, UR58 ;  /* 0x0000003aff0c7e24 */ /* 0x000fe2000f8e00ff */
[----:B------:R-:W-:Y:S01]  /*73b0*/  HGMMA.64x64x16.F32.BF16 R24, gdesc[UR56].tnspA, R24 ;  /* 0x20e00000381879f0 */ /* 0x000fe20008701818 */
[----:B------:R-:W-:Y:S01]  /*73c0*/  R2UR UR59, R11 ;  /* 0x000000000b3b72ca */ /* 0x000fe200000e0000 */
[----:B------:R-:W-:Y:S01]  /*73d0*/  VIADD R11, R7, 0x180 ;  /* 0x00000180070b7836 */ /* 0x000fe20000000000 */
[----:B------:R-:W-:Y:S01]  /*73e0*/  R2UR UR58, R10 ;  /* 0x000000000a3a72ca */ /* 0x000fe200000e0000 */
[----:B------:R-:W-:Y:S01]  /*73f0*/  VIADD R10, R5, 0x180 ;  /* 0x00000180050a7836 */ /* 0x000fe20000000000 */
        /* <DEDUP_REMOVED lines=8> */
[----:B------:R-:W-:Y:S01]  /*7480*/  UMOV UR58, UR5 ;  /* 0x00000005003a7c82 */ /* 0x000fe20008000000 */
[----:B------:R-:W-:Y:S01]  /*7490*/  R2UR UR5, R7 ;  /* 0x00000000070572ca */ /* 0x000fe200000e0000 */
[----:B------:R-:W-:Y:S01]  /*74a0*/  UMOV UR56, UR4 ;  /* 0x0000000400387c82 */ /* 0x000fe20008000000 */
        /* <DEDUP_REMOVED lines=52> */
[----:B----4-:R-:W-:Y:S02]  /*77f0*/  LEA.HI.X.SX32 R7, R7, R235, 0x1, P1 ;  /* 0x000000eb07077211 */ /* 0x010fe400008f0eff */
        /* <DEDUP_REMOVED lines=65> */
[----:B------:R-:W-:Y:S01]  /*7c10*/  UMOV UR7, 0x40 ;  /* 0x0000004000077882 */ /* 0x000fe20000000000 */
        /* <DEDUP_REMOVED lines=53> */
[----:B------:R-:W-:Y:S01]  /*7f70*/  HGMMA.64x16x16.F32.BF16 R136, gdesc[UR44].tnspA.tnspB, R136 ;  /* 0x602000002c8879f0 */ /* 0x000fe20008701888 */
[----:B------:R-:W-:Y:S01]  /*7f80*/  IMAD.U32 R222, RZ, RZ, UR10 ;  /* 0x0000000affde7e24 */ /* 0x000fe2000f8e00ff */
[----:B------:R-:W-:Y:S01]  /*7f90*/  UMOV UR48, UR44 ;  /* 0x0000002c00307c82 */ /* 0x000fe20008000000 */
        /* <DEDUP_REMOVED lines=15> */
[----:B------:R1:W-:Y:S01]  /*8090*/  REDG.E.ADD.F32x4.FTZ.RN.STRONG.GPU desc[UR56][R6.64+0x1800], R36 ;  /* 0x00180024060079a6 */ /* 0x0003e2000c10f7b8 */
[----:B------:R-:W-:-:S02]  /*80a0*/  VIADD R25, R232, 0x100 ;  /* 0x00000100e8197836 */ /* 0x000fc40000000000 */
[----:B------:R-:W-:Y:S01]  /*80b0*/  R2UR UR26, R26 ;  /* 0x000000001a1a72ca */ /* 0x000fe200000e0000 */
[----:B------:R-:W-:Y:S01]  /*80c0*/  IMAD.U32 R226, RZ, RZ, UR10 ;  /* 0x0000000affe27e24 */ /* 0x000fe2000f8e00ff */
[----:B------:R-:W-:Y:S01]  /*80d0*/  UMOV UR5, 0x40000040 ;  /* 0x4000004000057882 */ /* 0x000fe20000000000 */
[----:B------:R-:W-:Y:S01]  /*80e0*/  HGMMA.64x16x16.F32.BF16 R168, gdesc[UR48].tnspA.tnspB, R168 ;  /* 0x6020000030a879f0 */ /* 0x000fe200087018a8 */
[----:B------:R-:W-:Y:S01]  /*80f0*/  R2UR UR24, R25 ;  /* 0x00000000191872ca */ /* 0x000fe200000e0000 */
[C---:B------:R-:W-:Y:S01]  /*8100*/  VIADD R25, R24.reuse, 0x120 ;  /* 0x0000012018197836 */ /* 0x040fe20000000000 */
[----:B------:R1:W-:Y:S04]  /*8110*/  REDG.E.ADD.F32x4.FTZ.RN.STRONG.GPU desc[UR56][R6.64+0x2000], R40 ;  /* 0x00200028060079a6 */ /* 0x0003e8000c10f7b8 */
[----:B------:R-:W-:Y:S01]  /*8120*/  R2UR UR38, R25 ;  /* 0x00000000192672ca */ /* 0x000fe200000e0000 */
[----:B------:R-:W-:-:S02]  /*8130*/  VIADD R25, R24, 0x1a0 ;  /* 0x000001a018197836 */ /* 0x000fc40000000000 */
[C---:B------:R-:W-:Y:S01]  /*8140*/  VIADD R26, R24.reuse, 0xa0 ;  /* 0x000000a0181a7836 */ /* 0x040fe20000000000 */
[----:B------:R-:W-:Y:S01]  /*8150*/  UMOV UR21, UR5 ;  /* 0x0000000500157c82 */ /* 0x000fe20008000000 */
[----:B------:R-:W-:Y:S01]  /*8160*/  UMOV UR17, UR5 ;  /* 0x0000000500117c82 */ /* 0x000fe20008000000 */
[----:B------:R-:W-:Y:S01]  /*8170*/  R2UR UR34, R25 ;  /* 0x00000000192272ca */ /* 0x000fe200000e0000 */
[----:B------:R-:W-:Y:S01]  /*8180*/  VIADD R25, R24, 0x220 ;  /* 0x0000022018197836 */ /* 0x000fe20000000000 */
[----:B------:R-:W-:Y:S01]  /*8190*/  R2UR UR42, R26 ;  /* 0x000000001a2a72ca */ /* 0x000fe200000e0000 */
[----:B------:R-:W-:Y:S01]  /*81a0*/  UMOV UR40, UR24 ;  /* 0x0000001800287c82 */ /* 0x000fe20008000000 */
[----:B------:R-:W-:Y:S01]  /*81b0*/  UMOV UR36, UR24 ;  /* 0x0000001800247c82 */ /* 0x000fe20008000000 */
[----:B------:R-:W-:Y:S01]  /*81c0*/  UMOV UR32, UR24 ;  /* 0x0000001800207c82 */ /* 0x000fe20008000000 */
[----:B------:R-:W-:Y:S01]  /*81d0*/  R2UR UR30, R25 ;  /* 0x00000000191e72ca */ /* 0x000fe200000e0000 */
[----:B------:R-:W-:Y:S01]  /*81e0*/  UMOV UR28, UR24 ;  /* 0x00000018001c7c82 */ /* 0x000fe20008000000 */
[----:B------:R-:W-:Y:S01]  /*81f0*/  HGMMA.64x16x16.F32.BF16 R136, gdesc[UR24].tnspA.tnspB, R136 ;  /* 0x60200000188879f0 */ /* 0x000fe20008701888 */
[----:B------:R-:W-:Y:S01]  /*8200*/  IMAD.U32 R227, RZ, RZ, UR11 ;  /* 0x0000000bffe37e24 */ /* 0x000fe2000f8e00ff */
[----:B------:R-:W-:Y:S01]  /*8210*/  UMOV UR13, UR5 ;  /* 0x00000005000d7c82 */ /* 0x000fe20008000000 */
[----:B------:R-:W-:-:S04]  /*8220*/  UMOV UR9, UR5 ;  /* 0x0000000500097c82 */ /* 0x000fc80008000000 */
[----:B------:R-:W-:Y:S01]  /*8230*/  HGMMA.64x16x16.F32.BF16 R144, gdesc[UR40].tnspA.tnspB, R144 ;  /* 0x60200000289079f0 */ /* 0x000fe20008701890 */
[----:B------:R1:W-:Y:S01]  /*8240*/  REDG.E.ADD.F32x4.FTZ.RN.STRONG.GPU desc[UR56][R6.64+0x2800], R44 ;  /* 0x0028002c060079a6 */ /* 0x0003e2000c10f7b8 */
[----:B------:R-:W-:Y:S02]  /*8250*/  VIADD R25, R232, 0x180 ;  /* 0x00000180e8197836 */ /* 0x000fe40000000000 */
[----:B------:R-:W-:Y:S01]  /*8260*/  VIADD R26, R24, 0x30 ;  /* 0x00000030181a7836 */ /* 0x000fe20000000000 */
[----:B------:R-:W-:Y:S01]  /*8270*/  UMOV UR11, 0x40 ;  /* 0x00000040000b7882 */ /* 0x000fe20000000000 */
[----:B------:R-:W-:Y:S01]  /*8280*/  HGMMA.64x16x16.F32.BF16 R152, gdesc[UR36].tnspA.tnspB, R152 ;  /* 0x60200000249879f0 */ /* 0x000fe20008701898 */
[----:B------:R1:W-:Y:S01]  /*8290*/  REDG.E.ADD.F32x4.FTZ.RN.STRONG.GPU desc[UR56][R6.64+0x3000], R48 ;  /* 0x00300030060079a6 */ /* 0x0003e2000c10f7b8 */
[----:B------:R-:W-:Y:S02]  /*82a0*/  R2UR UR4, R25 ;  /* 0x00000000190472ca */ /* 0x000fe400000e0000 */
[----:B------:R-:W-:Y:S01]  /*82b0*/  HGMMA.64x16x16.F32.BF16 R160, gdesc[UR32].tnspA.tnspB, R160 ;  /* 0x6020000020a079f0 */ /* 0x000fe200087018a0 */
[----:B------:R-:W-:Y:S01]  /*82c0*/  R2UR UR6, R26 ;  /* 0x000000001a0672ca */ /* 0x000fe200000e0000 */
[----:B------:R1:W-:Y:S01]  /*82d0*/  REDG.E.ADD.F32x4.FTZ.RN.STRONG.GPU desc[UR56][R6.64+0x3800], R52 ;  /* 0x00380034060079a6 */ /* 0x0003e2000c10f7b8 */
[----:B------:R-:W-:-:S02]  /*82e0*/  VIADD R25, R24, 0x130 ;  /* 0x0000013018197836 */ /* 0x000fc40000000000 */
[C---:B------:R-:W-:Y:S01]  /*82f0*/  VIADD R26, R24.reuse, 0xb0 ;  /* 0x000000b0181a7836 */ /* 0x040fe20000000000 */
[----:B------:R-:W-:Y:S02]  /*8300*/  HGMMA.64x16x16.F32.BF16 R168, gdesc[UR28].tnspA.tnspB, R168 ;  /* 0x602000001ca879f0 */ /* 0x000fe400087018a8 */
[----:B------:R-:W-:Y:S01]  /*8310*/  R2UR UR18, R25 ;  /* 0x00000000191272ca */ /* 0x000fe200000e0000 */
[----:B------:R-:W-:Y:S01]  /*8320*/  VIADD R25, R24, 0x1b0 ;  /* 0x000001b018197836 */ /* 0x000fe20000000000 */
[----:B------:R-:W-:Y:S01]  /*8330*/  R2UR UR22, R26 ;  /* 0x000000001a1672ca */ /* 0x000fe200000e0000 */
[----:B------:R-:W-:Y:S01]  /*8340*/  VIADD R24, R24, 0x230 ;  /* 0x0000023018187836 */ /* 0x000fe20000000000 */
[----:B------:R-:W-:Y:S01]  /*8350*/  UMOV UR20, UR4 ;  /* 0x0000000400147c82 */ /* 0x000fe20008000000 */
[----:B------:R-:W-:Y:S01]  /*8360*/  UMOV UR16, UR4 ;  /* 0x0000000400107c82 */ /* 0x000fe20008000000 */
[----:B------:R-:W-:Y:S01]  /*8370*/  R2UR UR14, R25 ;  /* 0x00000000190e72ca */ /* 0x000fe200000e0000 */
[----:B------:R-:W-:Y:S01]  /*8380*/  UMOV UR12, UR4 ;  /* 0x00000004000c7c82 */ /* 0x000fe20008000000 */
[----:B------:R-:W-:Y:S01]  /*8390*/  R2UR UR10, R24 ;  /* 0x00000000180a72ca */ /* 0x000fe200000e0000 */
[----:B------:R-:W-:Y:S01]  /*83a0*/  UMOV UR8, UR4 ;  /* 0x0000000400087c82 */ /* 0x000fe20008000000 */
[----:B------:R-:W-:Y:S05]  /*83b0*/  HGMMA.64x16x16.F32.BF16 R136, gdesc[UR4].tnspA.tnspB, R136 ;  /* 0x60200000048879f0 */ /* 0x000fea0008701888 */
[----:B------:R-:W-:Y:S04]  /*83c0*/  HGMMA.64x16x16.F32.BF16 R144, gdesc[UR20].tnspA.tnspB, R144 ;  /* 0x60200000149079f0 */ /* 0x000fe80008701890 */
[----:B------:R-:W-:Y:S04]  /*83d0*/  HGMMA.64x16x16.F32.BF16 R152, gdesc[UR16].tnspA.tnspB, R152 ;  /* 0x60200000109879f0 */ /* 0x000fe80008701898 */
[----:B------:R-:W-:Y:S04]  /*83e0*/  HGMMA.64x16x16.F32.BF16 R160, gdesc[UR12].tnspA.tnspB, R160 ;  /* 0x602000000ca079f0 */ /* 0x000fe800087018a0 */
[----:B------:R-:W-:Y:S03]  /*83f0*/  HGMMA.64x16x16.F32.BF16 R168, gdesc[UR8].tnspA.tnspB, R168, gsb0 ;  /* 0x6020000008a879f0 */ /* 0x000fe600080018a8 */
[----:B------:R-:W-:-:S02]  /*8400*/  WARPGROUP.DEPBAR.LE gsb0, 0x1 ;  /* 0x00008000000079c5 */ /* 0x000fc40000010100 */
[----:B-1----:R-:W-:Y:S05]  /*8410*/  @!P0 BRA `(.L_x_1078) ;  /* 0x0000000000048947 */ /* 0x002fea0003800000 */
[----:B------:R-:W-:Y:S01]  /*8420*/  BPT.TRAP 0x1 ;  /* 0x000000040000795c */ /* 0x000fe20000300000 */
.L_x_1078:
        /* <DEDUP_REMOVED lines=112> */
.L_x_1079:
[----:B------:R-:W-:Y:S01]  /*8b30*/  VIADD R3, R3, 0x1 ;  /* 0x0000000103037836 */ /* 0x000fe20000000000 */
[----:B------:R-:W-:Y:S01]  /*8b40*/  ULOP3.LUT UR60, UR60, 0x1, URZ, 0x3c, !UPT ;  /* 0x000000013c3c7892 */ /* 0x000fe2000f8e3c3f */
        /* <DEDUP_REMOVED lines=92> */
.L_x_1067:
[----:B------:R-:W-:Y:S05]  /*9110*/  @P0 BRA `(.L_x_1063) ;  /* 0x0000002c00a40947 */ /* 0x000fea0003800000 */
[----:B------:R-:W3:Y:S01]  /*9120*/  LDL.LU R7, [R1+0x10] ;  /* 0x0000100001077983 */ /* 0x000ee20000300800 */
[----:B------:R-:W1:Y:S03]  /*9130*/  LDC.64 R2, c[0x0][0x878] ;  /* 0x00021e00ff027b82 */ /* 0x000e660000000a00 */
[----:B------:R-:W4:Y:S04]  /*9140*/  LDL.LU R23, [R1+0xc] ;  /* 0x00000c0001177983 */ /* 0x000f280000300800 */
[----:B------:R-:W5:Y:S01]  /*9150*/  LDL.LU R22, [R1+0x8] ;  /* 0x0000080001167983 */ /* 0x000f620000300800 */
[----:B------:R-:W-:Y:S01]  /*9160*/  ULDC.64 UR4, c[0x0][0x208] ;  /* 0x0000820000047ab9 */ /* 0x000fe20000000a00 */
[----:B------:R-:W5:Y:S01]  /*9170*/  LDC R0, c[0x0][0x850] ;  /* 0x00021400ff007b82 */ /* 0x000f620000000800 */
[----:B------:R-:W5:Y:S07]  /*9180*/  S2R R20, SR_TID.X ;  /* 0x0000000000147919 */ /* 0x000f6e0000002100 */
[----:B------:R-:W3:Y:S01]  /*9190*/  LDC.64 R10, c[0x0][0x840] ;  /* 0x00021000ff0a7b82 */ /* 0x000ee20000000a00 */
[----:B-1----:R-:W-:-:S07]  /*91a0*/  ISETP.NE.U32.AND P0, PT, R2, RZ, PT ;  /* 0x000000ff0200720c */ /* 0x002fce0003f05070 */
[----:B------:R-:W1:Y:S01]  /*91b0*/  LDC.64 R8, c[0x0][0x818] ;  /* 0x00020600ff087b82 */ /* 0x000e620000000a00 */
[----:B------:R-:W-:-:S07]  /*91c0*/  ISETP.NE.AND.EX P0, PT, R3, RZ, PT, P0 ;  /* 0x000000ff0300720c */ /* 0x000fce0003f05300 */
[----:B------:R-:W1:Y:S08]  /*91d0*/  LDC.64 R12, c[0x0][0x820] ;  /* 0x00020800ff0c7b82 */ /* 0x000e700000000a00 */
[----:B------:R-:W5:Y:S08]  /*91e0*/  @P0 LDC.64 R2, c[0x0][0x878] ;  /* 0x00021e00ff020b82 */ /* 0x000f700000000a00 */
[----:B------:R-:W1:Y:S08]  /*91f0*/  LDC.64 R14, c[0x0][0x848] ;  /* 0x00021200ff0e7b82 */ /* 0x000e700000000a00 */
[----:B--2---:R-:W2:Y:S08]  /*9200*/  LDC.64 R16, c[0x0][0x800] ;  /* 0x00020000ff107b82 */ /* 0x004eb00000000a00 */
[----:B------:R-:W2:Y:S01]  /*9210*/  LDC.64 R18, c[0x0][0x828] ;  /* 0x00020a00ff127b82 */ /* 0x000ea20000000a00 */
[----:B-----5:R-:W-:-:S06]  /*9220*/  @P0 IMAD.WIDE R2, R22, 0x4, R2 ;  /* 0x0000000416020825 */ /* 0x020fcc00078e0202 */
[----:B------:R5:W2:Y:S01]  /*9230*/  @P0 LDG.E R2, desc[UR4][R2.64] ;  /* 0x0000000402020981 */ /* 0x000aa2000c1e1900 */
[----:B------:R-:W-:Y:S01]  /*9240*/  VIADD R21, R20, 0xffffff80 ;  /* 0xffffff8014157836 */ /* 0x000fe20000000000 */
[----:B------:R-:W1:Y:S08]  /*9250*/  S2UR UR5, SR_CgaCtaId ;  /* 0x00000000000579c3 */ /* 0x000e700000008800 */
[----:B------:R-:W-:Y:S01]  /*9260*/  BAR.SYNC.DEFER_BLOCKING 0x1, 0x100 ;  /* 0x0044000000007b1d */ /* 0x000fe20000010000 */
[----:B------:R-:W-:-:S02]  /*9270*/  ISETP.NE.AND P1, PT, R0, 0x1, PT ;  /* 0x000000010000780c */ /* 0x000fc40003f25270 */
[----:B------:R-:W-:-:S03]  /*9280*/  SHF.R.S32.HI R0, RZ, 0x1f, R21 ;  /* 0x0000001fff007819 */ /* 0x000fc60000011415 */
[----:B------:R-:W-:Y:S01]  /*9290*/  UMOV UR4, 0x400 ;  /* 0x0000040000047882 */ /* 0x000fe20000000000 */
[----:B------:R-:W-:Y:S01]  /*92a0*/  LEA.HI R6, R0, R21, RZ, 0x7 ;  /* 0x0000001500067211 */ /* 0x000fe200078f38ff */
[----:B------:R-:W-:Y:S03]  /*92b0*/  BSSY B1, `(.L_x_1081) ;  /* 0x0000055000017945 */ /* 0x000fe60003800000 */
[----:B------:R-:W-:Y:S02]  /*92c0*/  LOP3.LUT R0, R6, 0x3fffff80, RZ, 0xc0, !PT ;  /* 0x3fffff8006007812 */ /* 0x000fe400078ec0ff */
[----:B-----5:R-:W-:Y:S01]  /*92d0*/  SHF.R.S32.HI R3, RZ, 0x7, R6 ;  /* 0x00000007ff037819 */ /* 0x020fe20000011406 */
[----:B------:R-:W4:Y:S02]  /*92e0*/  @P1 LDC R4, c[0x0][0x854] ;  /* 0x00021500ff041b82 */ /* 0x000f240000000800 */
[----:B------:R-:W-:-:S04]  /*92f0*/  IMAD.IADD R0, R21, 0x1, -R0 ;  /* 0x0000000115007824 */ /* 0x000fc800078e0a00 */
[----:B------:R-:W-:Y:S02]  /*9300*/  IMAD R0, R3, 0xa00, R0 ;  /* 0x00000a0003007824 */ /* 0x000fe400078e0200 */
[----:B------:R-:W5:Y:S01]  /*9310*/  @P1 LDC R5, c[0x0][0x858] ;  /* 0x00021600ff051b82 */ /* 0x000f620000000800 */
[----:B-1----:R-:W-:Y:S01]  /*9320*/  ULEA UR4, UR5, UR4, 0x18 ;  /* 0x0000000405047291 */ /* 0x002fe2000f8ec03f */
[----:B------:R-:W-:-:S05]  /*9330*/  IMAD.SHL.U32 R3, R0, 0x4, RZ ;  /* 0x0000000400037824 */ /* 0x000fca00078e00ff */
[----:B------:R-:W-:-:S05]  /*9340*/  LEA R6, R3, UR4, 0x2 ;  /* 0x0000000403067c11 */ /* 0x000fca000f8e10ff */
[----:B------:R1:W-:Y:S01]  /*9350*/  STS.128 [R6], R56 ;  /* 0x0000003806007388 */ /* 0x0003e20000000c00 */
[----:B----4-:R-:W-:-:S03]  /*9360*/  @P1 IMAD.HI.U32 R0, R23, R4, RZ ;  /* 0x0000000417001227 */ /* 0x010fc600078e00ff */
[----:B------:R1:W-:Y:S04]  /*9370*/  STS.128 [R6+0x800], R60 ;  /* 0x0008003c06007388 */ /* 0x0003e80000000c00 */
[----:B------:R1:W-:Y:S01]  /*9380*/  STS.128 [R6+0x1000], R96 ;  /* 0x0010006006007388 */ /* 0x0003e20000000c00 */
[----:B-----5:R-:W-:Y:S01]  /*9390*/  @P1 SHF.R.U32.HI R23, RZ, R5, R0 ;  /* 0x00000005ff171219 */ /* 0x020fe20000011600 */
[----:B---3--:R-:W-:Y:S02]  /*93a0*/  IMAD R5, R7, 0x5000, RZ ;  /* 0x0000500007057824 */ /* 0x008fe400078e02ff */
[----:B------:R1:W-:Y:S01]  /*93b0*/  STS.128 [R6+0x1800], R100 ;  /* 0x0018006406007388 */ /* 0x0003e20000000c00 */
[----:B------:R-:W-:-:S03]  /*93c0*/  SHF.R.S32.HI R7, RZ, 0x1f, R23 ;  /* 0x0000001fff077819 */ /* 0x000fc60000011417 */
[----:B------:R1:W-:Y:S02]  /*93d0*/  @P1 STL [R1+0xc], R23 ;  /* 0x00000c1701001387 */ /* 0x0003e40000100800 */
[----:B------:R-:W-:Y:S02]  /*93e0*/  IMAD R0, R7, R8, RZ ;  /* 0x0000000807007224 */ /* 0x000fe400078e02ff */
[----:B------:R1:W-:Y:S02]  /*93f0*/  STS.128 [R6+0x2000], R64 ;  /* 0x0020004006007388 */ /* 0x0003e40000000c00 */
[----:B------:R-:W-:Y:S02]  /*9400*/  IMAD R9, R23, R9, R0 ;  /* 0x0000000917097224 */ /* 0x000fe400078e0200 */
        /* <DEDUP_REMOVED lines=22> */
[----:B------:R-:W-:-:S05]  /*9570*/  @P0 IMAD R2, R3, 0x5000, RZ ;  /* 0x0000500003020824 */ /* 0x000fca00078e02ff */
[----:B------:R-:W-:Y:S02]  /*9580*/  @P0 SHF.R.S32.HI R3, RZ, 0x1f, R2 ;  /* 0x0000001fff030819 */ /* 0x000fe40000011402 */
[----:B------:R-:W-:Y:S01]  /*9590*/  @!P0 CS2R R2, SRZ ;  /* 0x0000000000028805 */ /* 0x000fe2000001ff00 */
[----:B---3--:R-:W-:Y:S05]  /*95a0*/  BAR.SYNC.DEFER_BLOCKING 0x1, 0x100 ;  /* 0x0044000000007b1d */ /* 0x008fea0000010000 */
[----:B------:R-:W-:Y:S01]  /*95b0*/  IADD3 R4, P1, R5, R2, RZ ;  /* 0x0000000205047210 */ /* 0x000fe20007f3e0ff */
[----:B------:R-:W-:Y:S01]  /*95c0*/  IMAD R2, R7, R10, RZ ;  /* 0x0000000a07027224 */ /* 0x000fe200078e02ff */
[----:B------:R-:W-:-:S02]  /*95d0*/  SEL R7, R22, RZ, !P0 ;  /* 0x000000ff16077207 */ /* 0x000fc40004000000 */
[----:B------:R-:W-:Y:S01]  /*95e0*/  LEA.HI.X.SX32 R5, R5, R3, 0x1, P1 ;  /* 0x0000000305057211 */ /* 0x000fe200008f0eff */
[C---:B------:R-:W-:Y:S02]  /*95f0*/  IMAD R11, R23.reuse, R11, R2 ;  /* 0x0000000b170b7224 */ /* 0x040fe400078e0202 */
[----:B------:R-:W-:-:S04]  /*9600*/  IMAD.WIDE.U32 R2, R23, R8, R4 ;  /* 0x0000000817027225 */ /* 0x000fc800078e0004 */
[----:B------:R-:W-:Y:S01]  /*9610*/  IMAD.IADD R3, R3, 0x1, R9 ;  /* 0x0000000103037824 */ /* 0x000fe200078e0209 */
[----:B------:R-:W-:Y:S01]  /*9620*/  SEL R9, R0, RZ, !P0 ;  /* 0x000000ff00097207 */ /* 0x000fe20004000000 */
[----:B------:R-:W-:Y:S01]  /*9630*/  IMAD.WIDE.U32 R4, R23, R10, R4 ;  /* 0x0000000a17047225 */ /* 0x000fe200078e0004 */
[----:B------:R-:W-:-:S03]  /*9640*/  ISETP.NE.AND P0, PT, R21, RZ, PT ;  /* 0x000000ff1500720c */ /* 0x000fc60003f05270 */
[----:B------:R-:W-:Y:S02]  /*9650*/  IMAD.IADD R5, R5, 0x1, R11 ;  /* 0x0000000105057824 */ /* 0x000fe400078e020b */
[C---:B------:R-:W-:Y:S02]  /*9660*/  IMAD R0, R9.reuse, R12, RZ ;  /* 0x0000000c09007224 */ /* 0x040fe400078e02ff */
[----:B------:R-:W-:Y:S02]  /*9670*/  IMAD R8, R9, R14, RZ ;  /* 0x0000000e09087224 */ /* 0x000fe400078e02ff */
        /* <DEDUP_REMOVED lines=17> */
.L_x_1083:
[----:B------:R-:W-:Y:S01]  /*9790*/  @P0 ELECT P1, URZ, PT ;  /* 0x00000000003f082f */ /* 0x000fe20003820000 */
[----:B------:R1:W-:-:S12]  /*97a0*/  UBLKRED.G.S.ADD.F32.RN [UR6], [UR4], UR5, desc[UR8] ;  /* 0x00000806040073bb */ /* 0x0003d800080a1405 */
[----:B------:R-:W-:Y:S02]  /*97b0*/  @P1 PLOP3.LUT P0, PT, P1, PT, PT, 0x8, 0x0 ;  /* 0x000000000000181c */ /* 0x000fe40000f0e170 */
[----:B------:R-:W-:-:S11]  /*97c0*/  PLOP3.LUT P1, PT, PT, PT, PT, 0x8, 0x0 ;  /* 0x000000000000781c */ /* 0x000fd60003f2e170 */
[----:B-1----:R-:W-:Y:S05]  /*97d0*/  @P0 BRA.U.ANY `(.L_x_1083) ;  /* 0xfffffffd00ec0947 */ /* 0x002fea000393ffff */
[----:B------:R0:W-:Y:S01]  /*97e0*/  UTMACMDFLUSH ;  /* 0x00000000000079b7 */ /* 0x0001e20000000000 */
[----:B------:R-:W-:-:S04]  /*97f0*/  DEPBAR.LE SB0, 0x0 ;  /* 0x000080000000791a */ /* 0x000fc80000000000 */
.L_x_1082:
[----:B------:R-:W-:Y:S05]  /*9800*/  BSYNC B1 ;  /* 0x0000000000017941 */ /* 0x000fea0003800000 */
.L_x_1081:
        /* <DEDUP_REMOVED lines=26> */
[----:B------:R-:W-:Y:S01]  /*99b0*/  R2UR UR6, R16 ;  /* 0x00000000100672ca */ /* 0x000fe200000e0000 */
[----:B------:R-:W-:Y:S01]  /*99c0*/  UMOV UR5, 0x1400 ;  /* 0x0000140000057882 */ /* 0x000fe20000000000 */
[----:B------:R-:W-:Y:S01]  /*99d0*/  R2UR UR7, R3 ;  /* 0x00000000030772ca */ /* 0x000fe200000e0000 */
[----:B------:R-:W-:Y:S01]  /*99e0*/  UMOV UR8, 0x0 ;  /* 0x0000000000087882 */ /* 0x000fe20000000000 */
[----:B------:R-:W-:Y:S01]  /*99f0*/  PLOP3.LUT P0, PT, PT, PT, PT, 0x80, 0x0 ;  /* 0x000000000000781c */ /* 0x000fe20003f0f070 */
[----:B------:R-:W-:-:S12]  /*9a00*/  UMOV UR9, 0x14f00000 ;  /* 0x14f0000000097882 */ /* 0x000fd80000000000 */
.L_x_1084:
[----:B------:R-:W-:Y:S01]  /*9a10*/  @P0 ELECT P1, URZ, PT ;  /* 0x00000000003f082f */ /* 0x000fe20003820000 */
[----:B------:R2:W-:-:S12]  /*9a20*/  UBLKRED.G.S.ADD.F32.RN [UR6], [UR4], UR5, desc[UR8] ;  /* 0x00000806040073bb */ /* 0x0005d800080a1405 */
[----:B------:R-:W-:Y:S02]  /*9a30*/  @P1 PLOP3.LUT P0, PT, P1, PT, PT, 0x8, 0x0 ;  /* 0x000000000000181c */ /* 0x000fe40000f0e170 */
[----:B------:R-:W-:-:S11]  /*9a40*/  PLOP3.LUT P1, PT, PT, PT, PT, 0x8, 0x0 ;  /* 0x000000000000781c */ /* 0x000fd60003f2e170 */
[----:B--2---:R-:W-:Y:S05]  /*9a50*/  @P0 BRA.U.ANY `(.L_x_1084) ;  /* 0xfffffffd00ec0947 */ /* 0x004fea000393ffff */
[----:B------:R0:W-:Y:S01]  /*9a60*/  UTMACMDFLUSH ;  /* 0x00000000000079b7 */ /* 0x0001e20000000000 */
[----:B------:R-:W-:-:S04]  /*9a70*/  DEPBAR.LE SB0, 0x0 ;  /* 0x000080000000791a */ /* 0x000fc80000000000 */
[----:B------:R-:W-:Y:S05]  /*9a80*/  BRA `(.L_x_1063) ;  /* 0x0000002400487947 */ /* 0x000fea0003800000 */
.L_x_1056:
        /* <DEDUP_REMOVED lines=8> */
[----:B------:R-:W-:-:S11]  /*9b10*/  UISETP.NE.AND UP0, UPT, UR9, 0x1, UPT ;  /* 0x000000010900788c */ /* 0x000fd6000bf05270 */
[----:B------:R-:W-:Y:S01]  /*9b20*/  @UP0 ULDC UR4, c[0x0][0x8dc] ;  /* 0x0002370000040ab9 */ /* 0x000fe20000000800 */
[----:B------:R-:W-:Y:S01]  /*9b30*/  @UP0 ULDC UR7, c[0x0][0x8e0] ;  /* 0x0002380000070ab9 */ /* 0x000fe20000000800 */
[----:B-1----:R-:W-:Y:S02]  /*9b40*/  UIMAD.WIDE.U32 UR4, UR6, UR4, URZ ;  /* 0x00000004060472a5 */ /* 0x002fe4000f8e003f */
        /* <DEDUP_REMOVED lines=16> */
.L_x_1085:
[----:B------:R-:W-:Y:S01]  /*9c50*/  ULDC UR5, c[0x0][0x8cc] ;  /* 0x0002330000057ab9 */ /* 0x000fe20000000800 */
[----:B------:R-:W-:Y:S01]  /*9c60*/  UMOV UR4, UR9 ;  /* 0x0000000900047c82 */ /* 0x000fe20008000000 */
[----:B------:R-:W-:-:S11]  /*9c70*/  UISETP.NE.AND UP0, UPT, UR5, 0x1, UPT ;  /* 0x000000010500788c */ /* 0x000fd6000bf05270 */
[----:B------:R-:W-:Y:S02]  /*9c80*/  @UP0 ULDC.64 UR10, c[0x0][0x8d0] ;  /* 0x00023400000a0ab9 */ /* 0x000fe40000000a00 */
[----:B------:R-:W-:-:S04]  /*9c90*/  UIMAD.WIDE.U32 UR6, UR9, UR10, URZ ;  /* 0x0000000a090672a5 */ /* 0x000fc8000f8e003f */
[----:B------:R-:W-:-:S04]  /*9ca0*/  @UP0 USHF.R.U32.HI UR4, URZ, UR11, UR7 ;  /* 0x0000000b3f040299 */ /* 0x000fc80008011607 */
[----:B------:R-:W-:-:S12]  /*9cb0*/  UIMAD UR5, UR4, UR5, URZ ;  /* 0x00000005040572a4 */ /* 0x000fd8000f8e023f */
.L_x_1086:
        /* <DEDUP_REMOVED lines=24> */
.L_x_1087:
        /* <DEDUP_REMOVED lines=15> */
.L_x_1089:
[----:B------:R-:W-:-:S05]  /*9f30*/  ULDC UR5, c[0x0][0x8f4] ;  /* 0x00023d0000057ab9 */ /* 0x000fca0000000800 */
.L_x_1088:
        /* <DEDUP_REMOVED lines=34> */
[----:B-1----:R-:W-:Y:S02]  /*a160*/  IMAD.U32 R2, RZ, RZ, UR12 ;  /* 0x0000000cff027e24 */ /* 0x002fe4000f8e00ff */
[----:B------:R-:W-:-:S05]  /*a170*/  IMAD.U32 R3, RZ, RZ, UR13 ;  /* 0x0000000dff037e24 */ /* 0x000fca000f8e00ff */
[----:B------:R1:W4:Y:S02]  /*a180*/  @P2 LDG.E R5, desc[UR16][R2.64] ;  /* 0x0000001002052981 */ /* 0x000324000c1e1900 */
[----:B-1----:R-:W-:Y:S02]  /*a190*/  IMAD.U32 R2, RZ, RZ, UR6 ;  /* 0x00000006ff027e24 */ /* 0x002fe4000f8e00ff */
        /* <DEDUP_REMOVED lines=27> */
.L_x_1091:
        /* <DEDUP_REMOVED lines=14> */
.L_x_1092:
        /* <DEDUP_REMOVED lines=9> */
.L_x_1093:
        /* <DEDUP_REMOVED lines=40> */
.L_x_1109:
[----:B------:R-:W-:Y:S01]  /*a740*/  ISETP.NE.AND P0, PT, R11, RZ, PT ;  /* 0x000000ff0b00720c */ /* 0x000fe20003f05270 */
[----:B------:R-:W-:Y:S02]  /*a750*/  IMAD.U32 R14, RZ, RZ, UR20 ;  /* 0x00000014ff0e7e24 */ /* 0x000fe4000f8e00ff */
[----:B------:R-:W-:-:S03]  /*a760*/  IMAD.MOV.U32 R4, RZ, RZ, 0x1 ;  /* 0x00000001ff047424 */ /* 0x000fc600078e00ff */
[----:B------:R-:W-:-:S07]  /*a770*/  SHF.R.S32.HI R14, RZ, 0x1f, R14 ;  /* 0x0000001fff0e7819 */ /* 0x000fce000001140e */
[----:B------:R-:W-:Y:S05]  /*a780*/  @P0 BRA `(.L_x_1095) ;  /* 0x0000000000140947 */ /* 0x000fea0003800000 */
[----:B------:R-:W-:Y:S01]  /*a790*/  LOP3.LUT P1, RZ, R21, 0x1f, RZ, 0xc0, !PT ;  /* 0x0000001f15ff7812 */ /* 0x000fe2000782c0ff */
[----:B-1----:R-:W-:-:S04]  /*a7a0*/  IMAD.MOV.U32 R3, RZ, RZ, 0x8100 ;  /* 0x00008100ff037424 */ /* 0x002fc800078e00ff */
[----:B------:R2:W-:Y:S08]  /*a7b0*/  SYNCS.ARRIVE.TRANS64 RZ, [R6+URZ+0x31810], R3 ;  /* 0x0318100306ff79a7 */ /* 0x0005f0000800003f */
[----:B------:R-:W-:Y:S05]  /*a7c0*/  @!P1 BRA `(.L_x_1095) ;  /* 0x0000000000049947 */ /* 0x000fea0003800000 */
[----:B------:R-:W-:Y:S01]  /*a7d0*/  BPT.TRAP 0x1 ;  /* 0x000000040000795c */ /* 0x000fe20000300000 */
.L_x_1095:
        /* <DEDUP_REMOVED lines=13> */
[----:B-12---:R-:W-:Y:S01]  /*a8b0*/  IMAD.MOV.U32 R3, RZ, RZ, 0x14000 ;  /* 0x00014000ff037424 */ /* 0x006fe200078e00ff */
        /* <DEDUP_REMOVED lines=140> */
.L_x_1101:
[----:B------:R-:W-:-:S04]  /*b180*/  SHF.L.U32 R5, R9, 0x1f, RZ ;  /* 0x0000001f09057819 */ /* 0x000fc800000006ff */
[----:B------:R-:W1:Y:S02]  /*b190*/  SYNCS.PHASECHK.TRANS64.TRYWAIT P1, [R6+URZ+0x31838], R5 ;  /* 0x03183805060075a7 */ /* 0x000e64000802017f */
[----:B-1----:R-:W-:Y:S05]  /*b1a0*/  @!P1 BRA `(.L_x_1097) ;  /* 0x0000000c00d89947 */ /* 0x002fea0003800000 */
.L_x_1110:
[----:B------:R-:W-:Y:S05]  /*b1b0*/  @P0 BRA `(.L_x_1098) ;  /* 0x0000000000140947 */ /* 0x000fea0003800000 */
[----:B------:R-:W-:Y:S01]  /*b1c0*/  ISETP.NE.AND P1, PT, R15, RZ, PT ;  /* 0x000000ff0f00720c */ /* 0x000fe20003f25270 */
[----:B-1----:R-:W-:-:S04]  /*b1d0*/  IMAD.MOV.U32 R5, RZ, RZ, 0x8100 ;  /* 0x00008100ff057424 */ /* 0x002fc800078e00ff */
[----:B------:R2:W-:Y:S08]  /*b1e0*/  SYNCS.ARRIVE.TRANS64 RZ, [R6+URZ+0x31830], R5 ;  /* 0x0318300506ff79a7 */ /* 0x0005f0000800003f */
[----:B------:R-:W-:Y:S05]  /*b1f0*/  @!P1 BRA `(.L_x_1098) ;  /* 0x0000000000049947 */ /* 0x000fea0003800000 */
[----:B------:R-:W-:Y:S01]  /*b200*/  BPT.TRAP 0x1 ;  /* 0x000000040000795c */ /* 0x000fe20000300000 */
.L_x_1098:
        /* <DEDUP_REMOVED lines=47> */
.L_x_1112:
[----:B------:R-:W-:Y:S01]  /*b500*/  LOP3.LUT R9, R9, 0x1, RZ, 0x3c, !PT ;  /* 0x0000000109097812 */ /* 0x000fe200078e3cff */
[----:B------:R-:W-:Y:S06]  /*b510*/  @P2 BRA `(.L_x_1100) ;  /* 0x0000000000142947 */ /* 0x000fec0003800000 */
[----:B------:R-:W-:Y:S01]  /*b520*/  ISETP.NE.AND P1, PT, R15, RZ, PT ;  /* 0x000000ff0f00720c */ /* 0x000fe20003f25270 */
[----:B-1----:R-:W-:-:S04]  /*b530*/  IMAD.MOV.U32 R2, RZ, RZ, 0x8100 ;  /* 0x00008100ff027424 */ /* 0x002fc800078e00ff */
[----:B------:R2:W-:Y:S08]  /*b540*/  SYNCS.ARRIVE.TRANS64 RZ, [R20+URZ+0x31810], R2 ;  /* 0x0318100214ff79a7 */ /* 0x0005f0000800003f */
[----:B------:R-:W-:Y:S05]  /*b550*/  @!P1 BRA `(.L_x_1100) ;  /* 0x0000000000049947 */ /* 0x000fea0003800000 */
[----:B------:R-:W-:Y:S01]  /*b560*/  BPT.TRAP 0x1 ;  /* 0x000000040000795c */ /* 0x000fe20000300000 */
.L_x_1100:
        /* <DEDUP_REMOVED lines=53> */
.L_x_1096:
[----:B------:R-:W-:Y:S01]  /*b8c0*/  SHF.L.U32 R15, R9, 0x1f, RZ ;  /* 0x0000001f090f7819 */ /* 0x000fe200000006ff */
[----:B------:R-:W1:Y:S01]  /*b8d0*/  LDC.64 R12, c[0x0][0x730] ;  /* 0x0001cc00ff0c7b82 */ /* 0x000e620000000a00 */
[----:B------:R-:W-:Y:S02]  /*b8e0*/  IMAD.U32 R16, RZ, RZ, UR38 ;  /* 0x00000026ff107e24 */ /* 0x000fe4000f8e00ff */
[----:B------:R-:W-:Y:S02]  /*b8f0*/  IMAD.U32 R2, RZ, RZ, UR38 ;  /* 0x00000026ff027e24 */ /* 0x000fe4000f8e00ff */
[----:B------:R-:W-:Y:S02]  /*b900*/  IMAD.U32 R3, RZ, RZ, UR39 ;  /* 0x00000027ff037e24 */ /* 0x000fe4000f8e00ff */
[----:B------:R-:W-:Y:S01]  /*b910*/  IMAD.MOV.U32 R2, RZ, RZ, R16 ;  /* 0x000000ffff027224 */ /* 0x000fe200078e0010 */
        /* <DEDUP_REMOVED lines=11> */
.L_x_1113:
[----:B------:R-:W-:Y:S01]  /*b9d0*/  IMAD.IADD R10, R11, 0x1, R3 ;  /* 0x000000010b0a7824 */ /* 0x000fe200078e0203 */
[----:B------:R-:W-:Y:S06]  /*b9e0*/  @P0 BRA `(.L_x_1103) ;  /* 0x0000000000140947 */ /* 0x000fec0003800000 */
[----:B------:R-:W-:Y:S01]  /*b9f0*/  LOP3.LUT P0, RZ, R21, 0x1f, RZ, 0xc0, !PT ;  /* 0x0000001f15ff7812 */ /* 0x000fe2000780c0ff */
[----:B------:R-:W-:-:S04]  /*ba00*/  IMAD.MOV.U32 R11, RZ, RZ, 0x8100 ;  /* 0x00008100ff0b7424 */ /* 0x000fc800078e00ff */
[----:B------:R2:W-:Y:S08]  /*ba10*/  SYNCS.ARRIVE.TRANS64 RZ, [R6+URZ+0x31830], R11 ;  /* 0x0318300b06ff79a7 */ /* 0x0005f0000800003f */
[----:B------:R-:W-:Y:S05]  /*ba20*/  @!P0 BRA `(.L_x_1103) ;  /* 0x0000000000048947 */ /* 0x000fea0003800000 */
[----:B------:R-:W-:Y:S01]  /*ba30*/  BPT.TRAP 0x1 ;  /* 0x000000040000795c */ /* 0x000fe20000300000 */
.L_x_1103:
        /* <DEDUP_REMOVED lines=53> */
.L_x_1090:
[----:B------:R-:W-:Y:S05]  /*bd90*/  WARPSYNC.ALL ;  /* 0x0000000000007948 */ /* 0x000fea0003800000 */
[----:B------:R-:W-:-:S13]  /*bda0*/  ELECT P0, URZ, PT ;  /* 0x00000000003f782f */ /* 0x000fda0003800000 */
[----:B------:R-:W-:Y:S05]  /*bdb0*/  @!P0 BRA `(.L_x_1063) ;  /* 0x00000000007c8947 */ /* 0x000fea0003800000 */
[----:B------:R-:W3:Y:S02]  /*bdc0*/  LDL R0, [R1+0x14] ;  /* 0x0000140001007983 */ /* 0x000ee40000100800 */
[----:B---3--:R-:W-:-:S13]  /*bdd0*/  R2UR UR4, R0 ;  /* 0x00000000000472ca */ /* 0x008fda00000e0000 */
[----:B------:R-:W-:-:S06]  /*bde0*/  ULOP3.LUT UR4, UR4, 0x2, URZ, 0xfc, !UPT ;  /* 0x0000000204047892 */ /* 0x000fcc000f8efc3f */
[----:B------:R-:W-:-:S05]  /*bdf0*/  IMAD.U32 R0, RZ, RZ, UR4 ;  /* 0x00000004ff007e24 */ /* 0x000fca000f8e00ff */
[----:B------:R-:W-:-:S13]  /*be00*/  ISETP.NE.AND P1, PT, R0, 0x3, PT ;  /* 0x000000030000780c */ /* 0x000fda0003f25270 */
[----:B------:R-:W-:Y:S05]  /*be10*/  @!P1 BRA `(.L_x_1104) ;  /* 0x0000000000049947 */ /* 0x000fea0003800000 */
[----:B------:R-:W-:Y:S01]  /*be20*/  BPT.TRAP 0x1 ;  /* 0x000000040000795c */ /* 0x000fe20000300000 */
.L_x_1104:
        /* <DEDUP_REMOVED lines=8> */
.L_x_1114:
        /* <DEDUP_REMOVED lines=9> */
.L_x_1115:
[----:B------:R-:W-:Y:S05]  /*bf40*/  @!P1 BRA `(.L_x_1107) ;  /* 0x0000000000049947 */ /* 0x000fea0003800000 */
[----:B------:R-:W-:Y:S01]  /*bf50*/  BPT.TRAP 0x1 ;  /* 0x000000040000795c */ /* 0x000fe20000300000 */
.L_x_1107:
[----:B------:R-:W-:-:S07]  /*bf60*/  SHF.L.U32 R9, R9, 0x1f, RZ ;  /* 0x0000001f09097819 */ /* 0x000fce00000006ff */
.L_x_1108:
[----:B----4-:R4:W1:Y:S02]  /*bf70*/  SYNCS.PHASECHK.TRANS64.TRYWAIT P0, [R2+URZ+0x31838], R9 ;  /* 0x03183809020075a7 */ /* 0x010864000800017f */
[----:B-1----:R-:W-:Y:S05]  /*bf80*/  @!P0 NANOSLEEP.SYNCS 0x989680 ;  /* 0x009896800000895d */ /* 0x002fea0003900000 */
[----:B------:R-:W1:Y:S02]  /*bf90*/  @!P0 SYNCS.PHASECHK.TRANS64 P0, [R2+URZ+0x31838], R9 ;  /* 0x03183809020085a7 */ /* 0x000e64000800007f */
[----:B-1----:R-:W-:Y:S05]  /*bfa0*/  @!P0 BRA `(.L_x_1108) ;  /* 0xfffffffc00f08947 */ /* 0x002fea000383ffff */
.L_x_1063:
[----:B------:R-:W-:Y:S05]  /*bfb0*/  BSYNC B0 ;  /* 0x0000000000007941 */ /* 0x000fea0003800000 */
.L_x_1055:
[----:B------:R-:W-:Y:S05]  /*bfc0*/  EXIT ;  /* 0x000000000000794d */ /* 0x000fea0003800000 */
.L_x_1069:
[----:B-1----:R1:W2:Y:S02]  /*bfd0*/  SYNCS.PHASECHK.TRANS64.TRYWAIT P0, [R17+URZ+0x31800], R16 ;  /* 0x03180010110075a7 */ /* 0x0022a4000800017f */
[----:B--2---:R-:W-:Y:S05]  /*bfe0*/  @!P0 NANOSLEEP.SYNCS 0x989680 ;  /* 0x009896800000895d */ /* 0x004fea0003900000 */
[----:B------:R-:W2:Y:S02]  /*bff0*/  @!P0 SYNCS.PHASECHK.TRANS64 P0, [R17+URZ+0x31800], R16 ;  /* 0x03180010110085a7 */ /* 0x000ea4000800007f */
[----:B--2---:R-:W-:Y:S05]  /*c000*/  @!P0 BRA `(.L_x_1069) ;  /* 0xfffffffc00f08947 */ /* 0x004fea000383ffff */
[----:B------:R-:W-:Y:S05]  /*c010*/  BRA `(.L_x_1068) ;  /* 0xffffff5400687947 */ /* 0x000fea000383ffff */
.L_x_1073:
[----:B--2---:R2:W3:Y:S02]  /*c020*/  SYNCS.PHASECHK.TRANS64.TRYWAIT P1, [R16+URZ+0x31810], R9 ;  /* 0x03181009100075a7 */ /* 0x0044e4000802017f */
[----:B---3--:R-:W-:Y:S05]  /*c030*/  @!P1 NANOSLEEP.SYNCS 0x989680 ;  /* 0x009896800000995d */ /* 0x008fea0003900000 */
[----:B------:R-:W3:Y:S02]  /*c040*/  @!P1 SYNCS.PHASECHK.TRANS64 P1, [R16+URZ+0x31810], R9 ;  /* 0x03181009100095a7 */ /* 0x000ee4000802007f */
[----:B---3--:R-:W-:Y:S05]  /*c050*/  @!P1 BRA `(.L_x_1073) ;  /* 0xfffffffc00f09947 */ /* 0x008fea000383ffff */
[----:B------:R-:W-:Y:S05]  /*c060*/  BRA `(.L_x_1072) ;  /* 0xffffff5c00ac7947 */ /* 0x000fea000383ffff */
.L_x_1077:
[----:B----4-:R4:W1:Y:S02]  /*c070*/  SYNCS.PHASECHK.TRANS64.TRYWAIT P1, [R17+URZ+0x31830], R10 ;  /* 0x0318300a110075a7 */ /* 0x010864000802017f */
[----:B-1----:R-:W-:Y:S05]  /*c080*/  @!P1 NANOSLEEP.SYNCS 0x989680 ;  /* 0x009896800000995d */ /* 0x002fea0003900000 */
[----:B------:R-:W1:Y:S02]  /*c090*/  @!P1 SYNCS.PHASECHK.TRANS64 P1, [R17+URZ+0x31830], R10 ;  /* 0x0318300a110095a7 */ /* 0x000e64000802007f */
[----:B-1----:R-:W-:Y:S05]  /*c0a0*/  @!P1 BRA `(.L_x_1077) ;  /* 0xfffffffc00f09947 */ /* 0x002fea000383ffff */
[----:B------:R-:W-:Y:S05]  /*c0b0*/  BRA `(.L_x_1076) ;  /* 0xffffff7800b07947 */ /* 0x000fea000383ffff */
.L_x_1094:
[----:B-1----:R1:W2:Y:S02]  /*c0c0*/  SYNCS.PHASECHK.TRANS64.TRYWAIT P0, [R6+URZ+0x31820], R3 ;  /* 0x03182003060075a7 */ /* 0x0022a4000800017f */
[----:B--2---:R-:W-:Y:S05]  /*c0d0*/  @!P0 NANOSLEEP.SYNCS 0x989680 ;  /* 0x009896800000895d */ /* 0x004fea0003900000 */
[----:B------:R-:W2:Y:S02]  /*c0e0*/  @!P0 SYNCS.PHASECHK.TRANS64 P0, [R6+URZ+0x31820], R3 ;  /* 0x03182003060085a7 */ /* 0x000ea4000800007f */
[----:B--2---:R-:W-:Y:S05]  /*c0f0*/  @!P0 BRA `(.L_x_1094) ;  /* 0xfffffffc00f08947 */ /* 0x004fea000383ffff */
[----:B------:R-:W-:Y:S05]  /*c100*/  BRA `(.L_x_1109) ;  /* 0xffffffe4008c7947 */ /* 0x000fea000383ffff */
.L_x_1097:
[----:B-1----:R1:W2:Y:S02]  /*c110*/  SYNCS.PHASECHK.TRANS64.TRYWAIT P1, [R6+URZ+0x31838], R5 ;  /* 0x03183805060075a7 */ /* 0x0022a4000802017f */
[----:B--2---:R-:W-:Y:S05]  /*c120*/  @!P1 NANOSLEEP.SYNCS 0x989680 ;  /* 0x009896800000995d */ /* 0x004fea0003900000 */
[----:B------:R-:W2:Y:S02]  /*c130*/  @!P1 SYNCS.PHASECHK.TRANS64 P1, [R6+URZ+0x31838], R5 ;  /* 0x03183805060095a7 */ /* 0x000ea4000802007f */
[----:B--2---:R-:W-:Y:S05]  /*c140*/  @!P1 BRA `(.L_x_1097) ;  /* 0xfffffffc00f09947 */ /* 0x004fea000383ffff */
[----:B------:R-:W-:Y:S05]  /*c150*/  BRA `(.L_x_1110) ;  /* 0xfffffff000147947 */ /* 0x000fea000383ffff */
.L_x_1099:
[----:B------:R-:W-:-:S07]  /*c160*/  SHF.L.U32 R2, R4, 0x1f, RZ ;  /* 0x0000001f04027819 */ /* 0x000fce00000006ff */
.L_x_1111:
[----:B-1----:R1:W2:Y:S02]  /*c170*/  SYNCS.PHASECHK.TRANS64.TRYWAIT P1, [R20+URZ+0x31820], R2 ;  /* 0x03182002140075a7 */ /* 0x0022a4000802017f */
[----:B--2---:R-:W-:Y:S05]  /*c180*/  @!P1 NANOSLEEP.SYNCS 0x989680 ;  /* 0x009896800000995d */ /* 0x004fea0003900000 */
[----:B------:R-:W2:Y:S02]  /*c190*/  @!P1 SYNCS.PHASECHK.TRANS64 P1, [R20+URZ+0x31820], R2 ;  /* 0x03182002140095a7 */ /* 0x000ea4000802007f */
[----:B--2---:R-:W-:Y:S05]  /*c1a0*/  @!P1 BRA `(.L_x_1111) ;  /* 0xfffffffc00f09947 */ /* 0x004fea000383ffff */
[----:B------:R-:W-:Y:S05]  /*c1b0*/  BRA `(.L_x_1112) ;  /* 0xfffffff000d07947 */ /* 0x000fea000383ffff */
.L_x_1102:
[----:B-1----:R1:W2:Y:S02]  /*c1c0*/  SYNCS.PHASECHK.TRANS64.TRYWAIT P1, [R6+URZ+0x31838], R15 ;  /* 0x0318380f060075a7 */ /* 0x0022a4000802017f */
[----:B--2---:R-:W-:Y:S05]  /*c1d0*/  @!P1 NANOSLEEP.SYNCS 0x989680 ;  /* 0x009896800000995d */ /* 0x004fea0003900000 */
[----:B------:R-:W2:Y:S02]  /*c1e0*/  @!P1 SYNCS.PHASECHK.TRANS64 P1, [R6+URZ+0x31838], R15 ;  /* 0x0318380f060095a7 */ /* 0x000ea4000802007f */
[----:B--2---:R-:W-:Y:S05]  /*c1f0*/  @!P1 BRA `(.L_x_1102) ;  /* 0xfffffffc00f09947 */ /* 0x004fea000383ffff */
[----:B------:R-:W-:Y:S05]  /*c200*/  BRA `(.L_x_1113) ;  /* 0xfffffff400f07947 */ /* 0x000fea000383ffff */
.L_x_1105:
[----:B---3--:R3:W4:Y:S02]  /*c210*/  SYNCS.PHASECHK.TRANS64.TRYWAIT P0, [R5+URZ], R0 ;  /* 0x00000000050075a7 */ /* 0x008724000800017f */
[----:B----4-:R-:W-:Y:S05]  /*c220*/  @!P0 NANOSLEEP.SYNCS 0x989680 ;  /* 0x009896800000895d */ /* 0x010fea0003900000 */
[----:B------:R-:W4:Y:S02]  /*c230*/  @!P0 SYNCS.PHASECHK.TRANS64 P0, [R5+URZ], R0 ;  /* 0x00000000050085a7 */ /* 0x000f24000800007f */
[----:B----4-:R-:W-:Y:S05]  /*c240*/  @!P0 BRA `(.L_x_1105) ;  /* 0xfffffffc00f08947 */ /* 0x010fea000383ffff */
[----:B------:R-:W-:Y:S05]  /*c250*/  BRA `(.L_x_1114) ;  /* 0xfffffffc00147947 */ /* 0x000fea000383ffff */
.L_x_1106:
[----:B---3--:R3:W4:Y:S02]  /*c260*/  SYNCS.PHASECHK.TRANS64.TRYWAIT P0, [R3+URZ], R0 ;  /* 0x00000000030075a7 */ /* 0x008724000800017f */
[----:B----4-:R-:W-:Y:S05]  /*c270*/  @!P0 NANOSLEEP.SYNCS 0x989680 ;  /* 0x009896800000895d */ /* 0x010fea0003900000 */
[----:B------:R-:W4:Y:S02]  /*c280*/  @!P0 SYNCS.PHASECHK.TRANS64 P0, [R3+URZ], R0 ;  /* 0x00000000030085a7 */ /* 0x000f24000800007f */
[----:B----4-:R-:W-:Y:S05]  /*c290*/  @!P0 BRA `(.L_x_1106) ;  /* 0xfffffffc00f08947 */ /* 0x010fea000383ffff */
[----:B------:R-:W-:Y:S05]  /*c2a0*/  BRA `(.L_x_1115) ;  /* 0xfffffffc00247947 */ /* 0x000fea000383ffff */
.L_x_1116:
        /* <DEDUP_REMOVED lines=13> */
.L_x_1159:


//--------------------- .text._ZN7cutlass13device_kernelIN5flash22FlashAttnBwdPreprocessIN4cute5tupleIJNS3_1CILi64EEENS5_ILi256EEEEEENS_10bfloat16_tEfNS_4arch4Sm90ELb1ELb1EEEEEvNT_6ParamsE --------------------------
	.section	.text._ZN7cutlass13device_kernelIN5flash22FlashAttnBwdPreprocessIN4cute5tupleIJNS3_1CILi64EEENS5_ILi256EEEEEENS_10bfloat16_tEfNS_4arch4Sm90ELb1ELb1EEEEEvNT_6ParamsE,"ax",@progbits
	.align	128
.text._ZN7cutlass13device_kernelIN5flash22FlashAttnBwdPreprocessIN4cute5tupleIJNS3_1CILi64EEENS5_ILi256EEEEEENS_10bfloat16_tEfNS_4arch4Sm90ELb1ELb1EEEEEvNT_6ParamsE:
        .type           _ZN7cutlass13device_kernelIN5flash22FlashAttnBwdPreprocessIN4cute5tupleIJNS3_1CILi64EEENS5_ILi256EEEEEENS_10bfloat16_tEfNS_4arch4Sm90ELb1ELb1EEEEEvNT_6ParamsE,@function
        .size           _ZN7cutlass13device_kernelIN5flash22FlashAttnBwdPreprocessIN4cute5tupleIJNS3_1CILi64EEENS5_ILi256EEEEEENS_10bfloat16_tEfNS_4arch4Sm90ELb1ELb1EEEEEvNT_6ParamsE,(.L_x_1160 - _ZN7cutlass13device_kernelIN5flash22FlashAttnBwdPreprocessIN4cute5tupleIJNS3_1CILi64EEENS5_ILi256EEEEEENS_10bfloat16_tEfNS_4arch4Sm90ELb1ELb1EEEEEvNT_6ParamsE)
        .other          _ZN7cutlass13device_kernelIN5flash22FlashAttnBwdPreprocessIN4cute5tupleIJNS3_1CILi64EEENS5_ILi256EEEEEENS_10bfloat16_tEfNS_4arch4Sm90ELb1ELb1EEEEEvNT_6ParamsE,@"STO_CUDA_ENTRY STV_DEFAULT"
_ZN7cutlass13device_kernelIN5flash22FlashAttnBwdPreprocessIN4cute5tupleIJNS3_1CILi64EEENS5_ILi256EEEEEENS_10bfloat16_tEfNS_4arch4Sm90ELb1ELb1EEEEEvNT_6ParamsE:
[----:B------:R-:W-:Y:S08]  /*0000*/  LDC R1, c[0x0][0x28] ;  /* 0x00000a00ff017b82 */ /* 0x000ff00000000800 */
[----:B------:R-:W0:Y:S01]  /*0010*/  S2UR UR12, SR_CTAID.Z ;  /* 0x00000000000c79c3 */ /* 0x000e220000002700 */
[----:B------:R-:W-:Y:S01]  /*0020*/  ULDC.64 UR18, c[0x0][0x2f0] ;  /* 0x0000bc0000127ab9 */ /* 0x000fe20000000a00 */
[----:B------:R-:W-:Y:S01]  /*0030*/  ULDC.64 UR4, c[0x0][0x2f0] ;  /* 0x0000bc0000047ab9 */ /* 0x000fe20000000a00 */
[----:B------:R-:W-:Y:S01]  /*0040*/  UISETP.NE.U32.AND UP0, UPT, UR18, URZ, UPT ;  /* 0x0000003f1200728c */ /* 0x000fe2000bf05070 */
[----:B------:R-:W-:Y:S01]  /*0050*/  ULDC.64 UR6, c[0x0][0x2f8] ;  /* 0x0000be0000067ab9 */ /* 0x000fe20000000a00 */
[----:B------:R-:W-:-:S02]  /*0060*/  ULDC.64 UR10, c[0x0][0x208] ;  /* 0x00008200000a7ab9 */ /* 0x000fc40000000a00 */
[----:B------:R-:W-:Y:S02]  /*0070*/  UISETP.NE.AND.EX UP0, UPT, UR19, URZ, UPT, UP0 ;  /* 0x0000003f1300728c */ /* 0x000fe4000bf05300 */
[----:B------:R-:W-:-:S04]  /*0080*/  UISETP.NE.U32.AND UP1, UPT, UR6, URZ, UPT ;  /* 0x0000003f0600728c */ /* 0x000fc8000bf25070 */
[----:B------:R-:W-:Y:S01]  /*0090*/  PLOP3.LUT P0, PT, PT, PT, UP0, 0x80, 0x0 ;  /* 0x000000000000781c */ /* 0x000fe20003f0f008 */
[----:B------:R-:W-:Y:S02]  /*00a0*/  UISETP.NE.AND.EX UP1, UPT, UR7, URZ, UPT, UP1 ;  /* 0x0000003f0700728c */ /* 0x000fe4000bf25310 */
[----:B0-----:R-:W-:-:S06]  /*00b0*/  UIMAD.WIDE UR4, UR12, 0x4, UR4 ;  /* 0x000000040c0478a5 */ /* 0x001fcc000f8e0204 */
[----:B------:R-:W-:Y:S02]  /*00c0*/  IMAD.U32 R2, RZ, RZ, UR4 ;  /* 0x00000004ff027e24 */ /* 0x000fe4000f8e00ff */
[----:B------:R-:W-:Y:S01]  /*00d0*/  IMAD.U32 R3, RZ, RZ, UR5 ;  /* 0x00000005ff037e24 */ /* 0x000fe2000f8e00ff */
[----:B------:R-:W-:-:S04]  /*00e0*/  @UP1 ULDC.64 UR4, c[0x0][0x2f8] ;  /* 0x0000be0000041ab9 */ /* 0x000fc80000000a00 */
[----:B------:R-:W2:Y:S01]  /*00f0*/  @P0 LDG.E R0, desc[UR10][R2.64] ;  /* 0x0000000a02000981 */ /* 0x000ea2000c1e1900 */
[----:B------:R-:W-:Y:S01]  /*0100*/  PLOP3.LUT P1, PT, PT, PT, UP1, 0x80, 0x0 ;  /* 0x000000000000781c */ /* 0x000fe20003f2f018 */
[----:B------:R-:W-:-:S06]  /*0110*/  @UP1 UIMAD.WIDE UR4, UR12, 0x4, UR4 ;  /* 0x000000040c0418a5 */ /* 0x000fcc000f8e0204 */
[----:B------:R-:W-:Y:S01]  /*0120*/  IMAD.U32 R4, RZ, RZ, UR4 ;  /* 0x00000004ff047e24 */ /* 0x000fe2000f8e00ff */
[----:B------:R-:W-:-:S05]  /*0130*/  MOV R5, UR5 ;  /* 0x0000000500057c02 */ /* 0x000fca0008000f00 */
[----:B------:R-:W3:Y:S01]  /*0140*/  @P1 LDG.E R4, desc[UR10][R4.64] ;  /* 0x0000000a04041981 */ /* 0x000ee2000c1e1900 */
[----:B------:R-:W0:Y:S01]  /*0150*/  S2UR UR13, SR_CTAID.X ;  /* 0x00000000000d79c3 */ /* 0x000e220000002500 */
[----:B------:R-:W-:Y:S01]  /*0160*/  ULDC UR8, c[0x0][0x218] ;  /* 0x0000860000087ab9 */ /* 0x000fe20000000800 */
[----:B------:R-:W-:Y:S01]  /*0170*/  UMOV UR6, URZ ;  /* 0x0000003f00067c82 */ /* 0x000fe20008000000 */
[----:B------:R-:W1:Y:S01]  /*0180*/  S2R R7, SR_TID.X ;  /* 0x0000000000077919 */ /* 0x000e620000002100 */
[----:B------:R-:W-:-:S04]  /*0190*/  UMOV UR7, URZ ;  /* 0x0000003f00077c82 */ /* 0x000fc80008000000 */
[----:B------:R-:W4:Y:S01]  /*01a0*/  S2UR UR16, SR_CTAID.Y ;  /* 0x00000000001079c3 */ /* 0x000f220000002600 */
[----:B0-----:R-:W-:Y:S01]  /*01b0*/  USHF.L.U32 UR15, UR13, 0x6, URZ ;  /* 0x000000060d0f7899 */ /* 0x001fe2000800063f */
[----:B--2---:R-:W-:-:S13]  /*01c0*/  @P0 R2UR UR9, R0 ;  /* 0x00000000000902ca */ /* 0x004fda00000e0000 */
[----:B------:R-:W-:Y:S01]  /*01d0*/  @UP0 ULEA UR4, UR12, UR9, 0x6 ;  /* 0x000000090c040291 */ /* 0x000fe2000f8e303f */
[----:B---3--:R-:W-:Y:S01]  /*01e0*/  @P1 R2UR UR8, R4 ;  /* 0x00000000040812ca */ /* 0x008fe200000e0000 */
[----:B------:R-:W-:Y:S02]  /*01f0*/  @UP0 USHF.R.S32.HI UR14, URZ, 0x1f, UR9 ;  /* 0x0000001f3f0e0899 */ /* 0x000fe40008011409 */
[----:B------:R-:W-:Y:S01]  /*0200*/  @UP0 USHF.R.S32.HI UR5, URZ, 0x1f, UR4 ;  /* 0x0000001f3f050899 */ /* 0x000fe20008011404 */
[----:B------:R-:W-:-:S03]  /*0210*/  @UP0 UMOV UR6, UR9 ;  /* 0x0000000900060c82 */ /* 0x000fc60008000000 */
[----:B------:R-:W-:Y:S01]  /*0220*/  @UP0 ULEA.HI UR5, UR5, UR4, URZ, 0x6 ;  /* 0x0000000405050291 */ /* 0x000fe2000f8f303f */
[----:B------:R-:W-:Y:S02]  /*0230*/  @UP0 UMOV UR7, UR14 ;  /* 0x0000000e00070c82 */ /* 0x000fe40008000000 */
[----:B------:R-:W-:Y:S01]  /*0240*/  UMOV UR4, URZ ;  /* 0x0000003f00047c82 */ /* 0x000fe20008000000 */
[----:B------:R-:W-:Y:S01]  /*0250*/  @UP0 ULOP3.LUT UR4, UR5, 0xffffffc0, URZ, 0xc0, !UPT ;  /* 0xffffffc005040892 */ /* 0x000fe2000f8ec03f */
[----:B-1--4-:R-:W-:Y:S11]  /*0260*/  @P1 BRA `(.L_x_1117) ;  /* 0x0000000000181947 */ /* 0x012ff60003800000 */
[----:B------:R-:W-:Y:S05]  /*0270*/  @!P0 BRA `(.L_x_1117) ;  /* 0x0000000000148947 */ /* 0x000fea0003800000 */
[----:B------:R-:W2:Y:S04]  /*0280*/  LDG.E R4, desc[UR10][R2.64] ;  /* 0x0000000a02047981 */ /* 0x000ea8000c1e1900 */
[----:B------:R-:W3:Y:S01]  /*0290*/  LDG.E R0, desc[UR10][R2.64+0x4] ;  /* 0x0000040a02007981 */ /* 0x000ee2000c1e1900 */
[----:B--2---:R-:W-:Y:S02]  /*02a0*/  R2UR UR5, R4 ;  /* 0x00000000040572ca */ /* 0x004fe400000e0000 */
[----:B---3--:R-:W-:-:S13]  /*02b0*/  R2UR UR8, R0 ;  /* 0x00000000000872ca */ /* 0x008fda00000e0000 */
[----:B------:R-:W-:-:S12]  /*02c0*/  UIADD3 UR8, -UR5, UR8, URZ ;  /* 0x0000000805087290 */ /* 0x000fd8000fffe13f */
.L_x_1117:
[----:B------:R-:W-:Y:S01]  /*02d0*/  UISETP.NE.U32.AND UP0, UPT, UR18, URZ, UPT ;  /* 0x0000003f1200728c */ /* 0x000fe2000bf05070 */
[----:B------:R-:W-:-:S03]  /*02e0*/  IMAD.U32 R0, RZ, RZ, UR15 ;  /* 0x0000000fff007e24 */ /* 0x000fc6000f8e00ff */
[----:B------:R-:W-:Y:S02]  /*02f0*/  UISETP.NE.AND.EX UP0, UPT, UR19, URZ, UPT, UP0 ;  /* 0x0000003f1300728c */ /* 0x000fe4000bf05300 */
[----:B------:R-:W-:-:S04]  /*0300*/  ISETP.GE.AND P1, PT, R0, UR8, PT ;  /* 0x0000000800007c0c */ /* 0x000fc8000bf26270 */
[----:B------:R-:W-:-:S13]  /*0310*/  PLOP3.LUT P0, PT, PT, PT, UP0, 0x80, 0x0 ;  /* 0x000000000000781c */ /* 0x000fda0003f0f008 */
[----:B------:R-:W-:Y:S05]  /*0320*/  @P0 EXIT P1 ;  /* 0x000000000000094d */ /* 0x000fea0000800000 */
[----:B------:R-:W-:Y:S01]  /*0330*/  UIADD3 UR20, -UR15, UR8, URZ ;  /* 0x000000080f147290 */ /* 0x000fe2000fffe13f */
[----:B------:R-:W-:Y:S01]  /*0340*/  SHF.R.S32.HI R40, RZ, 0x1f, R7 ;  /* 0x0000001fff287819 */ /* 0x000fe20000011407 */
[----:B------:R-:W-:Y:S01]  /*0350*/  USHF.R.S32.HI UR5, URZ, 0x1f, UR12 ;  /* 0x0000001f3f057899 */ /* 0x000fe2000801140c */
[----:B------:R-:W-:Y:S01]  /*0360*/  BSSY B0, `(.L_x_1118) ;  /* 0x0000025000007945 */ /* 0x000fe20003800000 */
[----:B------:R-:W-:Y:S01]  /*0370*/  USHF.R.S32.HI UR14, URZ, 0x1f, UR16 ;  /* 0x0000001f3f0e7899 */ /* 0x000fe20008011410 */
[----:B------:R-:W-:Y:S01]  /*0380*/  LEA.HI R40, R40, R7, RZ, 0x4 ;  /* 0x0000000728287211 */ /* 0x000fe200078f20ff */
[----:B------:R-:W-:Y:S01]  /*0390*/  USEL UR17, UR12, URZ, !UP0 ;  /* 0x0000003f0c117287 */ /* 0x000fe2000c000000 */
[C---:B------:R-:W-:Y:S01]  /*03a0*/  ISETP.GE.AND P0, PT, R7.reuse, UR20, PT ;  /* 0x0000001407007c0c */ /* 0x040fe2000bf06270 */
[----:B------:R-:W-:Y:S01]  /*03b0*/  USEL UR5, UR5, URZ, !UP0 ;  /* 0x0000003f05057287 */ /* 0x000fe2000c000000 */
[----:B------:R-:W-:Y:S01]  /*03c0*/  SHF.R.S32.HI R0, RZ, 0x4, R40 ;  /* 0x00000004ff007819 */ /* 0x000fe20000011428 */
[----:B------:R-:W-:Y:S01]  /*03d0*/  IMAD.MOV.U32 R67, RZ, RZ, 0x7f800000 ;  /* 0x7f800000ff437424 */ /* 0x000fe200078e00ff */
[----:B------:R-:W-:Y:S01]  /*03e0*/  ISETP.GT.OR P0, PT, R7, 0x3f, P0 ;  /* 0x0000003f0700780c */ /* 0x000fe20000704670 */
[----:B------:R-:W-:Y:S01]  /*03f0*/  IMAD.U32 R11, RZ, RZ, UR13 ;  /* 0x0000000dff0b7e24 */ /* 0x000fe2000f8e00ff */
[----:B------:R-:W-:-:S02]  /*0400*/  LOP3.LUT R66, R40, 0xfffffff0, RZ, 0xc0, !PT ;  /* 0xfffffff028427812 */ /* 0x000fc400078ec0ff */
[----:B------:R-:W-:Y:S02]  /*0410*/  SHF.R.S32.HI R2, RZ, 0x1f, R0 ;  /* 0x0000001fff027819 */ /* 0x000fe40000011400 */
[----:B------:R-:W-:Y:S02]  /*0420*/  IADD3 R74, P1, R0, UR6, RZ ;  /* 0x00000006004a7c10 */ /* 0x000fe4000ff3e0ff */
[----:B------:R-:W-:Y:S02]  /*0430*/  IADD3 R66, -R66, R7, RZ ;  /* 0x0000000742427210 */ /* 0x000fe40007ffe1ff */
[----:B------:R-:W-:-:S03]  /*0440*/  IADD3.X R75, R2, UR7, RZ, P1, !PT ;  /* 0x00000007024b7c10 */ /* 0x000fc60008ffe4ff */
[----:B------:R-:W-:Y:S06]  /*0450*/  @P0 BRA `(.L_x_1119) ;  /* 0x0000000000540947 */ /* 0x000fec0003800000 */
[----:B------:R-:W0:Y:S01]  /*0460*/  LDC.64 R8, c[0x0][0x290] ;  /* 0x0000a400ff087b82 */ /* 0x000e220000000a00 */
[----:B------:R-:W-:Y:S02]  /*0470*/  USHF.R.S32.HI UR9, URZ, 0x1f, UR15 ;  /* 0x0000001f3f097899 */ /* 0x000fe4000801140f */
[----:B------:R-:W-:Y:S01]  /*0480*/  IMAD.U32 R2, RZ, RZ, UR15 ;  /* 0x0000000fff027e24 */ /* 0x000fe2000f8e00ff */
[----:B------:R-:W-:-:S04]  /*0490*/  ULDC.64 UR18, c[0x0][0x298] ;  /* 0x0000a60000127ab9 */ /* 0x000fc80000000a00 */
[--C-:B------:R-:W-:Y:S01]  /*04a0*/  IADD3 R2, P0, P1, R2, UR6, R7.reuse ;  /* 0x0000000602027c10 */ /* 0x100fe2000f91e007 */
[----:B------:R-:W-:Y:S01]  /*04b0*/  IMAD.U32 R6, RZ, RZ, UR9 ;  /* 0x00000009ff067e24 */ /* 0x000fe2000f8e00ff */
[----:B------:R-:W-:Y:S01]  /*04c0*/  SHF.R.S32.HI R7, RZ, 0x1f, R7 ;  /* 0x0000001fff077819 */ /* 0x000fe20000011407 */
[----:B------:R-:W-:-:S03]  /*04d0*/  UIMAD UR9, UR5, UR18, URZ ;  /* 0x00000012050972a4 */ /* 0x000fc6000f8e023f */
[----:B------:R-:W-:Y:S01]  /*04e0*/  IADD3.X R3, R6, UR7, R7, P0, P1 ;  /* 0x0000000706037c10 */ /* 0x000fe200087e2407 */
[----:B------:R-:W-:Y:S01]  /*04f0*/  UIMAD UR9, UR17, UR19, UR9 ;  /* 0x00000013110972a4 */ /* 0x000fe2000f8e0209 */
[C---:B0-----:R-:W-:Y:S02]  /*0500*/  IMAD R4, R8.reuse, UR14, RZ ;  /* 0x0000000e08047c24 */ /* 0x041fe4000f8e02ff */
[----:B------:R-:W-:-:S04]  /*0510*/  IMAD.WIDE.U32 R2, R8, UR16, R2 ;  /* 0x0000001008027c25 */ /* 0x000fc8000f8e0002 */
[----:B------:R-:W-:-:S04]  /*0520*/  IMAD R5, R9, UR16, R4 ;  /* 0x0000001009057c24 */ /* 0x000fc8000f8e0204 */
[----:B------:R-:W-:Y:S01]  /*0530*/  IMAD.IADD R3, R3, 0x1, R5 ;  /* 0x0000000103037824 */ /* 0x000fe200078e0205 */
[----:B------:R-:W-:Y:S01]  /*0540*/  MOV R5, UR18 ;  /* 0x0000001200057c02 */ /* 0x000fe20008000f00 */
[----:B------:R-:W-:-:S04]  /*0550*/  ULDC.64 UR18, c[0x0][0x288] ;  /* 0x0000a20000127ab9 */ /* 0x000fc80000000a00 */
[----:B------:R-:W-:-:S04]  /*0560*/  IMAD.WIDE.U32 R2, R5, UR17, R2 ;  /* 0x0000001105027c25 */ /* 0x000fc8000f8e0002 */
[----:B------:R-:W-:Y:S01]  /*0570*/  VIADD R3, R3, UR9 ;  /* 0x0000000903037c36 */ /* 0x000fe20008000000 */
[----:B------:R-:W-:-:S04]  /*0580*/  LEA R4, P0, R2, UR18, 0x2 ;  /* 0x0000001202047c11 */ /* 0x000fc8000f8010ff */
[----:B------:R-:W-:-:S05]  /*0590*/  LEA.HI.X R5, R2, UR19, R3, 0x2, P0 ;  /* 0x0000001302057c11 */ /* 0x000fca00080f1403 */
[----:B------:R0:W5:Y:S04]  /*05a0*/  LDG.E R67, desc[UR10][R4.64] ;  /* 0x0000000a04437981 */ /* 0x000168000c1e1900 */
.L_x_1119:
[----:B------:R-:W-:Y:S05]  /*05b0*/  BSYNC B0 ;  /* 0x0000000000007941 */ /* 0x000fea0003800000 */
.L_x_1118:
[----:B------:R-:W-:Y:S01]  /*05c0*/  ISETP.GE.AND P1, PT, R0, UR20, PT ;  /* 0x0000001400007c0c */ /* 0x000fe2000bf26270 */
[----:B------:R-:W-:Y:S01]  /*05d0*/  BSSY B0, `(.L_x_1120) ;  /* 0x0000022000007945 */ /* 0x000fe20003800000 */
[----:B------:R-:W-:Y:S01]  /*05e0*/  IMAD.WIDE R74, R11, 0x40, R74 ;  /* 0x000000400b4a7825 */ /* 0x000fe200078e024a */
[----:B0-----:R-:W-:Y:S02]  /*05f0*/  CS2R R4, SRZ ;  /* 0x0000000000047805 */ /* 0x001fe4000001ff00 */
[----:B------:R-:W-:Y:S02]  /*0600*/  CS2R R6, SRZ ;  /* 0x0000000000067805 */ /* 0x000fe4000001ff00 */
[----:B------:R-:W-:Y:S02]  /*0610*/  CS2R R28, SRZ ;  /* 0x00000000001c7805 */ /* 0x000fe4000001ff00 */
[----:B------:R-:W-:-:S04]  /*0620*/  CS2R R30, SRZ ;  /* 0x00000000001e7805 */ /* 0x000fc8000001ff00 */
[----:B------:R-:W-:Y:S05]  /*0630*/  @P1 BRA `(.L_x_1121) ;  /* 0x00000000006c1947 */ /* 0x000fea0003800000 */
[----:B------:R-:W0:Y:S01]  /*0640*/  LDC.64 R10, c[0x0][0x230] ;  /* 0x00008c00ff0a7b82 */ /* 0x000e220000000a00 */
[----:B------:R-:W-:Y:S01]  /*0650*/  IMAD.SHL.U32 R8, R66, 0x8, RZ ;  /* 0x0000000842087824 */ /* 0x000fe200078e00ff */
[----:B------:R-:W-:Y:S02]  /*0660*/  ULDC.64 UR18, c[0x0][0x238] ;  /* 0x00008e0000127ab9 */ /* 0x000fe40000000a00 */
[----:B------:R-:W-:Y:S02]  /*0670*/  UIMAD UR6, UR5, UR18, URZ ;  /* 0x00000012050672a4 */ /* 0x000fe4000f8e023f */
[----:B------:R-:W-:Y:S02]  /*0680*/  SHF.R.S32.HI R9, RZ, 0x1f, R8 ;  /* 0x0000001fff097819 */ /* 0x000fe40000011408 */
[----:B------:R-:W-:Y:S01]  /*0690*/  UIMAD UR6, UR17, UR19, UR6 ;  /* 0x00000013110672a4 */ /* 0x000fe2000f8e0206 */
[----:B0-----:R-:W-:-:S04]  /*06a0*/  IMAD R2, R10, UR14, RZ ;  /* 0x0000000e0a027c24 */ /* 0x001fc8000f8e02ff */
[----:B------:R-:W-:Y:S02]  /*06b0*/  IMAD R11, R11, UR16, R2 ;  /* 0x000000100b0b7c24 */ /* 0x000fe4000f8e0202 */
[----:B------:R-:W-:Y:S01]  /*06c0*/  IMAD.WIDE.U32 R2, R10, UR16, R8 ;  /* 0x000000100a027c25 */ /* 0x000fe2000f8e0008 */
[----:B------:R-:W-:Y:S01]  /*06d0*/  MOV R9, UR18 ;  /* 0x0000001200097c02 */ /* 0x000fe20008000f00 */
[----:B------:R-:W-:Y:S02]  /*06e0*/  ULDC.64 UR18, c[0x0][0x228] ;  /* 0x00008a0000127ab9 */ /* 0x000fe40000000a00 */
[----:B------:R-:W-:Y:S02]  /*06f0*/  IMAD.IADD R3, R3, 0x1, R11 ;  /* 0x0000000103037824 */ /* 0x000fe400078e020b */
[----:B------:R-:W-:Y:S02]  /*0700*/  VIADD R10, R8, 0x80 ;  /* 0x00000080080a7836 */ /* 0x000fe40000000000 */
[----:B------:R-:W-:-:S04]  /*0710*/  IMAD.WIDE.U32 R2, R9, UR17, R2 ;  /* 0x0000001109027c25 */ /* 0x000fc8000f8e0002 */
[----:B------:R-:W-:Y:S02]  /*0720*/  IMAD R9, R75, UR18, RZ ;  /* 0x000000124b097c24 */ /* 0x000fe4000f8e02ff */
[----:B------:R-:W-:Y:S01]  /*0730*/  VIADD R3, R3, UR6 ;  /* 0x0000000603037c36 */ /* 0x000fe20008000000 */
[----:B------:R-:W-:Y:S01]  /*0740*/  ULDC UR6, c[0x0][0x21c] ;  /* 0x0000870000067ab9 */ /* 0x000fe20000000800 */
[----:B------:R-:W-:Y:S01]  /*0750*/  IMAD R9, R74, UR19, R9 ;  /* 0x000000134a097c24 */ /* 0x000fe2000f8e0209 */
[----:B------:R-:W-:Y:S01]  /*0760*/  ISETP.GE.AND P0, PT, R8, UR6, PT ;  /* 0x0000000608007c0c */ /* 0x000fe2000bf06270 */
[----:B------:R-:W-:Y:S01]  /*0770*/  IMAD.WIDE.U32 R2, R74, UR18, R2 ;  /* 0x000000124a027c25 */ /* 0x000fe2000f8e0002 */
[----:B------:R-:W-:Y:S01]  /*0780*/  ISETP.GE.AND P2, PT, R10, UR6, PT ;  /* 0x000000060a007c0c */ /* 0x000fe2000bf46270 */
[----:B------:R-:W-:Y:S02]  /*0790*/  ULDC.64 UR6, c[0x0][0x210] ;  /* 0x0000840000067ab9 */ /* 0x000fe40000000a00 */
[----:B------:R-:W-:Y:S01]  /*07a0*/  IMAD.IADD R3, R3, 0x1, R9 ;  /* 0x0000000103037824 */ /* 0x000fe200078e0209 */
[----:B------:R-:W-:-:S04]  /*07b0*/  LEA R8, P3, R2, UR6, 0x1 ;  /* 0x0000000602087c11 */ /* 0x000fc8000f8608ff */
[----:B------:R-:W-:-:S05]  /*07c0*/  LEA.HI.X R9, R2, UR7, R3, 0x1, P3 ;  /* 0x0000000702097c11 */ /* 0x000fca00098f0c03 */
[----:B------:R0:W5:Y:S04]  /*07d0*/  @!P0 LDG.E.128 R4, desc[UR10][R8.64] ;  /* 0x0000000a08048981 */ /* 0x000168000c1e1d00 */
[----:B------:R0:W5:Y:S02]  /*07e0*/  @!P2 LDG.E.128 R28, desc[UR10][R8.64+0x100] ;  /* 0x0001000a081ca981 */ /* 0x000164000c1e1d00 */
.L_x_1121:
[----:B------:R-:W-:Y:S05]  /*07f0*/  BSYNC B0 ;  /* 0x0000000000007941 */ /* 0x000fea0003800000 */
.L_x_1120:
[----:B------:R-:W-:Y:S01]  /*0800*/  UIMAD UR9, UR13, -0x40, UR8 ;  /* 0xffffffc00d0978a4 */ /* 0x000fe2000f8e0208 */
[----:B------:R-:W-:Y:S01]  /*0810*/  IADD3 R0, R0, 0x10, RZ ;  /* 0x0000001000007810 */ /* 0x000fe20007ffe0ff */
[----:B------:R-:W-:Y:S01]  /*0820*/  BSSY B0, `(.L_x_1122) ;  /* 0x000003e000007945 */ /* 0x000fe20003800000 */
[----:B------:R-:W-:Y:S02]  /*0830*/  CS2R R44, SRZ ;  /* 0x00000000002c7805 */ /* 0x000fe4000001ff00 */
[----:B------:R-:W-:Y:S02]  /*0840*/  CS2R R46, SRZ ;  /* 0x00000000002e7805 */ /* 0x000fe4000001ff00 */
[----:B------:R-:W-:Y:S02]  /*0850*/  CS2R R24, SRZ ;  /* 0x0000000000187805 */ /* 0x000fe4000001ff00 */
[----:B------:R-:W-:Y:S02]  /*0860*/  ISETP.GE.AND P0, PT, R0, UR9, PT ;  /* 0x0000000900007c0c */ /* 0x000fe4000bf06270 */
[----:B------:R-:W-:-:S11]  /*0870*/  CS2R R26, SRZ ;  /* 0x00000000001a7805 */ /* 0x000fd6000001ff00 */
[----:B------:R-:W-:Y:S05]  /*0880*/  @P0 BRA `(.L_x_1123) ;  /* 0x0000000000dc0947 */ /* 0x000fea0003800000 */
[----:B------:R-:W1:Y:S01]  /*0890*/  LDC R3, c[0x0][0x21c] ;  /* 0x00008700ff037b82 */ /* 0x000e620000000800 */
[----:B0-----:R-:W-:Y:S01]  /*08a0*/  IMAD.SHL.U32 R8, R66, 0x8, RZ ;  /* 0x0000000842087824 */ /* 0x001fe200078e00ff */
[----:B------:R-:W-:Y:S03]  /*08b0*/  BSSY B1, `(.L_x_1124) ;  /* 0x000001c000017945 */ /* 0x000fe60003800000 */
[C---:B------:R-:W-:Y:S01]  /*08c0*/  VIADD R0, R8.reuse, 0x80 ;  /* 0x0000008008007836 */ /* 0x040fe20000000000 */
[----:B-1----:R-:W-:-:S04]  /*08d0*/  ISETP.GE.AND P0, PT, R8, R3, PT ;  /* 0x000000030800720c */ /* 0x002fc80003f06270 */
[----:B------:R-:W-:-:S09]  /*08e0*/  ISETP.GE.AND P2, PT, R0, R3, PT ;  /* 0x000000030000720c */ /* 0x000fd20003f46270 */
[----:B------:R-:W-:Y:S05]  /*08f0*/  @P0 BRA `(.L_x_1125) ;  /* 0x00000000005c0947 */ /* 0x000fea0003800000 */
[----:B------:R-:W0:Y:S01]  /*0900*/  LDC.64 R10, c[0x0][0x230] ;  /* 0x00008c00ff0a7b82 */ /* 0x000e220000000a00 */
[----:B------:R-:W-:Y:S01]  /*0910*/  SHF.R.S32.HI R9, RZ, 0x1f, R8 ;  /* 0x0000001fff097819 */ /* 0x000fe20000011408 */
[----:B------:R-:W-:Y:S02]  /*0920*/  ULDC.64 UR18, c[0x0][0x238] ;  /* 0x00008e0000127ab9 */ /* 0x000fe40000000a00 */
[----:B------:R-:W-:Y:S02]  /*0930*/  UIMAD UR6, UR5, UR18, URZ ;  /* 0x00000012050672a4 */ /* 0x000fe4000f8e023f */
[----:B------:R-:W-:Y:S02]  /*0940*/  MOV R13, UR18 ;  /* 0x00000012000d7c02 */ /* 0x000fe40008000f00 */
[----:B------:R-:W-:-:S03]  /*0950*/  UIMAD UR6, UR17, UR19, UR6 ;  /* 0x00000013110672a4 */ /* 0x000fc6000f8e0206 */
[----:B------:R-:W-:Y:S01]  /*0960*/  ULDC.64 UR18, c[0x0][0x228] ;  /* 0x00008a0000127ab9 */ /* 0x000fe20000000a00 */
[C---:B0-----:R-:W-:Y:S02]  /*0970*/  IMAD R0, R10.reuse, UR14, RZ ;  /* 0x0000000e0a007c24 */ /* 0x041fe4000f8e02ff */
[----:B------:R-:W-:-:S04]  /*0980*/  IMAD.WIDE.U32 R2, R10, UR16, R8 ;  /* 0x000000100a027c25 */ /* 0x000fc8000f8e0008 */
[----:B------:R-:W-:-:S04]  /*0990*/  IMAD R11, R11, UR16, R0 ;  /* 0x000000100b0b7c24 */ /* 0x000fc8000f8e0200 */
[----:B------:R-:W-:Y:S01]  /*09a0*/  IMAD.IADD R3, R3, 0x1, R11 ;  /* 0x0000000103037824 */ /* 0x000fe200078e020b */
[----:B------:R-:W-:Y:S01]  /*09b0*/  IADD3 R11, P0, R74, 0x10, RZ ;  /* 0x000000104a0b7810 */ /* 0x000fe20007f1e0ff */
[----:B------:R-:W-:-:S04]  /*09c0*/  IMAD.WIDE.U32 R2, R13, UR17, R2 ;  /* 0x000000110d027c25 */ /* 0x000fc8000f8e0002 */
[----:B------:R-:W-:Y:S02]  /*09d0*/  IMAD.X R0, RZ, RZ, R75, P0 ;  /* 0x000000ffff007224 */ /* 0x000fe400000e064b */
[----:B------:R-:W-:Y:S01]  /*09e0*/  VIADD R3, R3, UR6 ;  /* 0x0000000603037c36 */ /* 0x000fe20008000000 */
[----:B------:R-:W-:Y:S01]  /*09f0*/  ULDC.64 UR6, c[0x0][0x210] ;  /* 0x0000840000067ab9 */ /* 0x000fe20000000a00 */
[----:B------:R-:W-:Y:S02]  /*0a00*/  IMAD R0, R0, UR18, RZ ;  /* 0x0000001200007c24 */ /* 0x000fe4000f8e02ff */
[----:B------:R-:W-:-:S04]  /*0a10*/  IMAD.WIDE.U32 R2, R11, UR18, R2 ;  /* 0x000000120b027c25 */ /* 0x000fc8000f8e0002 */
[----:B------:R-:W-:Y:S01]  /*0a20*/  IMAD R13, R11, UR19, R0 ;  /* 0x000000130b0d7c24 */ /* 0x000fe2000f8e0200 */
[----:B------:R-:W-:-:S03]  /*0a30*/  LEA R44, P0, R2, UR6, 0x1 ;  /* 0x00000006022c7c11 */ /* 0x000fc6000f8008ff */
[----:B------:R-:W-:-:S05]  /*0a40*/  IMAD.IADD R3, R3, 0x1, R13 ;  /* 0x0000000103037824 */ /* 0x000fca00078e020d */
[----:B------:R-:W-:-:S06]  /*0a50*/  LEA.HI.X R45, R2, UR7, R3, 0x1, P0 ;  /* 0x00000007022d7c11 */ /* 0x000fcc00080f0c03 */
[----:B------:R-:W5:Y:S02]  /*0a60*/  LDG.E.128 R44, desc[UR10][R44.64] ;  /* 0x0000000a2c2c7981 */ /* 0x000f64000c1e1d00 */
.L_x_1125:
[----:B------:R-:W-:Y:S05]  /*0a70*/  BSYNC B1 ;  /* 0x0000000000017941 */ /* 0x000fea0003800000 */
.L_x_1124:
[----:B------:R-:W-:Y:S05]  /*0a80*/  @P2 BRA `(.L_x_1123) ;  /* 0x00000000005c2947 */ /* 0x000fea0003800000 */
[----:B------:R-:W0:Y:S01]  /*0a90*/  LDC.64 R2, c[0x0][0x230] ;  /* 0x00008c00ff027b82 */ /* 0x000e220000000a00 */
[----:B------:R-:W-:Y:S01]  /*0aa0*/  SHF.R.S32.HI R9, RZ, 0x1f, R8 ;  /* 0x0000001fff097819 */ /* 0x000fe20000011408 */
[----:B------:R-:W-:Y:S02]  /*0ab0*/  ULDC.64 UR18, c[0x0][0x238] ;  /* 0x00008e0000127ab9 */ /* 0x000fe40000000a00 */
[----:B------:R-:W-:Y:S02]  /*0ac0*/  UIMAD UR6, UR5, UR18, URZ ;  /* 0x00000012050672a4 */ /* 0x000fe4000f8e023f */
[----:B------:R-:W-:Y:S02]  /*0ad0*/  IMAD.U32 R11, RZ, RZ, UR18 ;  /* 0x00000012ff0b7e24 */ /* 0x000fe4000f8e00ff */
[----:B------:R-:W-:-:S03]  /*0ae0*/  UIMAD UR6, UR17, UR19, UR6 ;  /* 0x00000013110672a4 */ /* 0x000fc6000f8e0206 */
[----:B------:R-:W-:Y:S01]  /*0af0*/  ULDC.64 UR18, c[0x0][0x228] ;  /* 0x00008a0000127ab9 */ /* 0x000fe20000000a00 */
[C---:B0-----:R-:W-:Y:S02]  /*0b00*/  IMAD R0, R2.reuse, UR14, RZ ;  /* 0x0000000e02007c24 */ /* 0x041fe4000f8e02ff */
[----:B------:R-:W-:-:S04]  /*0b10*/  IMAD.WIDE.U32 R8, R2, UR16, R8 ;  /* 0x0000001002087c25 */ /* 0x000fc8000f8e0008 */
[----:B------:R-:W-:-:S05]  /*0b20*/  IMAD R3, R3, UR16, R0 ;  /* 0x0000001003037c24 */ /* 0x000fca000f8e0200 */
[----:B------:R-:W-:Y:S02]  /*0b30*/  IADD3 R9, R9, R3, RZ ;  /* 0x0000000309097210 */ /* 0x000fe40007ffe0ff */
        /* <DEDUP_REMOVED lines=8> */
[----:B------:R-:W-:-:S04]  /*0bc0*/  LEA R24, P0, R8, UR6, 0x1 ;  /* 0x0000000608187c11 */ /* 0x000fc8000f8008ff */
[----:B------:R-:W-:-:S04]  /*0bd0*/  IADD3 R11, R9, R11, RZ ;  /* 0x0000000b090b7210 */ /* 0x000fc80007ffe0ff */
[----:B------:R-:W-:-:S06]  /*0be0*/  LEA.HI.X R25, R8, UR7, R11, 0x1, P0 ;  /* 0x0000000708197c11 */ /* 0x000fcc00080f0c0b */
[----:B------:R-:W5:Y:S02]  /*0bf0*/  LDG.E.128 R24, desc[UR10][R24.64+0x100] ;  /* 0x0001000a18187981 */ /* 0x000f64000c1e1d00 */
.L_x_1123:
[----:B------:R-:W-:Y:S05]  /*0c00*/  BSYNC B0 ;  /* 0x0000000000007941 */ /* 0x000fea0003800000 */
.L_x_1122:
[----:B------:R-:W-:Y:S01]  /*0c10*/  LEA.HI.SX32 R0, R40, 0x20, 0x1c ;  /* 0x0000002028007811 */ /* 0x000fe200078fe2ff */
[----:B------:R-:W-:Y:S01]  /*0c20*/  BSSY B0, `(.L_x_1126) ;  /* 0x000003e000007945 */ /* 0x000fe20003800000 */
[----:B------:R-:W-:Y:S02]  /*0c30*/  CS2R R36, SRZ ;  /* 0x0000000000247805 */ /* 0x000fe4000001ff00 */
[----:B------:R-:W-:Y:S02]  /*0c40*/  CS2R R38, SRZ ;  /* 0x0000000000267805 */ /* 0x000fe4000001ff00 */
[----:B------:R-:W-:Y:S02]  /*0c50*/  ISETP.GE.AND P2, PT, R0, UR9, PT ;  /* 0x0000000900007c0c */ /* 0x000fe4000bf46270 */
[----:B------:R-:W-:Y:S02]  /*0c60*/  CS2R R32, SRZ ;  /* 0x0000000000207805 */ /* 0x000fe4000001ff00 */
[----:B------:R-:W-:-:S09]  /*0c70*/  CS2R R34, SRZ ;  /* 0x0000000000227805 */ /* 0x000fd2000001ff00 */
        /* <DEDUP_REMOVED lines=31> */
.L_x_1129:
[----:B------:R-:W-:Y:S05]  /*0e70*/  BSYNC B1 ;  /* 0x0000000000017941 */ /* 0x000fea0003800000 */
.L_x_1128:
        /* <DEDUP_REMOVED lines=24> */
.L_x_1127:
[----:B------:R-:W-:Y:S05]  /*1000*/  BSYNC B0 ;  /* 0x0000000000007941 */ /* 0x000fea0003800000 */
.L_x_1126:
[----:B------:R-:W1:Y:S01]  /*1010*/  LDC.64 R42, c[0x0][0x250] ;  /* 0x00009400ff2a7b82 */ /* 0x000e620000000a00 */
[C---:B-----5:R-:W-:Y:S01]  /*1020*/  SHF.L.U32 R96, R25.reuse, 0x10, RZ ;  /* 0x0000001019607819 */ /* 0x060fe200000006ff */
[----:B------:R-:W-:Y:S01]  /*1030*/  IMAD.SHL.U32 R76, R66, 0x8, RZ ;  /* 0x00000008424c7824 */ /* 0x000fe200078e00ff */
[----:B------:R-:W-:Y:S01]  /*1040*/  LOP3.LUT R99, R25, 0xffff0000, RZ, 0xc0, !PT ;  /* 0xffff000019637812 */ /* 0x000fe200078ec0ff */
[----:B------:R-:W-:Y:S01]  /*1050*/  IMAD.U32 R94, R24, 0x10000, RZ ;  /* 0x00010000185e7824 */ /* 0x000fe200078e00ff */
[----:B------:R-:W-:Y:S01]  /*1060*/  LEA.HI.SX32 R25, R40, 0x30, 0x1c ;  /* 0x0000003028197811 */ /* 0x000fe200078fe2ff */
[----:B------:R-:W-:Y:S01]  /*1070*/  BSSY B0, `(.L_x_1130) ;  /* 0x0000055000007945 */ /* 0x000fe20003800000 */
[----:B------:R-:W-:Y:S01]  /*1080*/  LOP3.LUT R97, R24, 0xffff0000, RZ, 0xc0, !PT ;  /* 0xffff000018617812 */ /* 0x000fe200078ec0ff */
[----:B------:R-:W-:Y:S01]  /*1090*/  IMAD.U32 R19, R7, 0x10000, RZ ;  /* 0x0001000007137824 */ /* 0x000fe200078e00ff */
[----:B------:R-:W-:Y:S01]  /*10a0*/  ISETP.GE.AND P0, PT, R25, UR9, PT ;  /* 0x0000000919007c0c */ /* 0x000fe2000bf06270 */
[----:B------:R-:W-:Y:S01]  /*10b0*/  IMAD.U32 R64, R4, 0x10000, RZ ;  /* 0x0001000004407824 */ /* 0x000fe200078e00ff */
[----:B------:R-:W-:Y:S01]  /*10c0*/  SHF.R.S32.HI R77, RZ, 0x1f, R76 ;  /* 0x0000001fff4d7819 */ /* 0x000fe2000001144c */
[----:B------:R-:W-:Y:S01]  /*10d0*/  IMAD.U32 R23, R5, 0x10000, RZ ;  /* 0x0001000005177824 */ /* 0x000fe200078e00ff */
[----:B------:R-:W-:Y:S01]  /*10e0*/  SHF.L.U32 R21, R6, 0x10, RZ ;  /* 0x0000001006157819 */ /* 0x000fe200000006ff */
[----:B------:R-:W-:Y:S01]  /*10f0*/  IMAD.U32 R0, R28, 0x10000, RZ ;  /* 0x000100001c007824 */ /* 0x000fe200078e00ff */
[----:B------:R-:W-:Y:S01]  /*1100*/  LOP3.LUT R20, R6, 0xffff0000, RZ, 0xc0, !PT ;  /* 0xffff000006147812 */ /* 0x000fe200078ec0ff */
[----:B------:R-:W-:Y:S01]  /*1110*/  IMAD.U32 R68, R29, 0x10000, RZ ;  /* 0x000100001d447824 */ /* 0x000fe200078e00ff */
[----:B------:R-:W-:Y:S01]  /*1120*/  LOP3.LUT R18, R7, 0xffff0000, RZ, 0xc0, !PT ;  /* 0xffff000007127812 */ /* 0x000fe200078ec0ff */
[----:B------:R-:W-:Y:S01]  /*1130*/  IMAD.U32 R7, R37, 0x10000, RZ ;  /* 0x0001000025077824 */ /* 0x000fe200078e00ff */
[----:B------:R-:W-:Y:S01]  /*1140*/  LOP3.LUT R65, R4, 0xffff0000, RZ, 0xc0, !PT ;  /* 0xffff000004417812 */ /* 0x000fe200078ec0ff */
[----:B------:R-:W-:Y:S01]  /*1150*/  IMAD.U32 R72, R31, 0x10000, RZ ;  /* 0x000100001f487824 */ /* 0x000fe200078e00ff */
[----:B------:R-:W-:Y:S01]  /*1160*/  LOP3.LUT R22, R5, 0xffff0000, RZ, 0xc0, !PT ;  /* 0xffff000005167812 */ /* 0x000fe200078ec0ff */
[----:B------:R-:W-:Y:S01]  /*1170*/  IMAD.U32 R98, R26, 0x10000, RZ ;  /* 0x000100001a627824 */ /* 0x000fe200078e00ff */
[----:B0-----:R-:W-:Y:S01]  /*1180*/  LOP3.LUT R9, R36, 0xffff0000, RZ, 0xc0, !PT ;  /* 0xffff000024097812 */ /* 0x001fe200078ec0ff */
[----:B-1----:R-:W-:Y:S01]  /*1190*/  IMAD R24, R42, UR14, RZ ;  /* 0x0000000e2a187c24 */ /* 0x002fe2000f8e02ff */
[----:B------:R-:W-:Y:S01]  /*11a0*/  SHF.L.U32 R8, R36, 0x10, RZ ;  /* 0x0000001024087819 */ /* 0x000fe200000006ff */
[----:B------:R-:W-:Y:S01]  /*11b0*/  IMAD.U32 R16, R44, 0x10000, RZ ;  /* 0x000100002c107824 */ /* 0x000fe200078e00ff */
[----:B------:R-:W-:Y:S01]  /*11c0*/  LOP3.LUT R6, R37, 0xffff0000, RZ, 0xc0, !PT ;  /* 0xffff000025067812 */ /* 0x000fe200078ec0ff */
[----:B------:R-:W-:Y:S01]  /*11d0*/  IMAD R43, R43, UR16, R24 ;  /* 0x000000102b2b7c24 */ /* 0x000fe2000f8e0218 */
[----:B------:R-:W-:Y:S01]  /*11e0*/  LOP3.LUT R69, R28, 0xffff0000, RZ, 0xc0, !PT ;  /* 0xffff00001c457812 */ /* 0x000fe200078ec0ff */
[----:B------:R-:W-:Y:S01]  /*11f0*/  IMAD.U32 R13, R46, 0x10000, RZ ;  /* 0x000100002e0d7824 */ /* 0x000fe200078e00ff */
[----:B------:R-:W-:Y:S01]  /*1200*/  LOP3.LUT R71, R29, 0xffff0000, RZ, 0xc0, !PT ;  /* 0xffff00001d477812 */ /* 0x000fe200078ec0ff */
[----:B------:R-:W-:Y:S01]  /*1210*/  IMAD.U32 R11, R47, 0x10000, RZ ;  /* 0x000100002f0b7824 */ /* 0x000fe200078e00ff */
[----:B------:R-:W-:Y:S01]  /*1220*/  SHF.L.U32 R70, R30, 0x10, RZ ;  /* 0x000000101e467819 */ /* 0x000fe200000006ff */
[----:B------:R-:W-:Y:S01]  /*1230*/  IMAD.U32 R5, R38, 0x10000, RZ ;  /* 0x0001000026057824 */ /* 0x000fe200078e00ff */
[----:B------:R-:W-:Y:S01]  /*1240*/  LOP3.LUT R73, R30, 0xffff0000, RZ, 0xc0, !PT ;  /* 0xffff00001e497812 */ /* 0x000fe200078ec0ff */
[----:B------:R-:W-:Y:S01]  /*1250*/  IMAD.WIDE.U32 R36, R42, UR16, R76 ;  /* 0x000000102a247c25 */ /* 0x000fe2000f8e004c */
[----:B------:R-:W-:-:S02]  /*1260*/  LOP3.LUT R95, R31, 0xffff0000, RZ, 0xc0, !PT ;  /* 0xffff00001f5f7812 */ /* 0x000fc400078ec0ff */
[----:B------:R-:W-:Y:S02]  /*1270*/  CS2R R24, SRZ ;  /* 0x0000000000187805 */ /* 0x000fe4000001ff00 */
[----:B------:R-:W-:Y:S01]  /*1280*/  LOP3.LUT R101, R26, 0xffff0000, RZ, 0xc0, !PT ;  /* 0xffff00001a657812 */ /* 0x000fe200078ec0ff */
[----:B------:R-:W-:Y:S01]  /*1290*/  IMAD.U32 R102, R32, 0x10000, RZ ;  /* 0x0001000020667824 */ /* 0x000fe200078e00ff */
[----:B------:R-:W-:Y:S01]  /*12a0*/  SHF.L.U32 R100, R27, 0x10, RZ ;  /* 0x000000101b647819 */ /* 0x000fe200000006ff */
[----:B------:R-:W-:Y:S01]  /*12b0*/  IMAD.U32 R104, R33, 0x10000, RZ ;  /* 0x0001000021687824 */ /* 0x000fe200078e00ff */
[----:B------:R-:W-:Y:S01]  /*12c0*/  LOP3.LUT R103, R27, 0xffff0000, RZ, 0xc0, !PT ;  /* 0xffff00001b677812 */ /* 0x000fe200078ec0ff */
[----:B------:R-:W-:Y:S01]  /*12d0*/  IMAD.U32 R109, R35, 0x10000, RZ ;  /* 0x00010000236d7824 */ /* 0x000fe200078e00ff */
[----:B------:R-:W-:Y:S02]  /*12e0*/  LOP3.LUT R17, R44, 0xffff0000, RZ, 0xc0, !PT ;  /* 0xffff00002c117812 */ /* 0x000fe400078ec0ff */
[----:B------:R-:W-:-:S02]  /*12f0*/  CS2R R26, SRZ ;  /* 0x00000000001a7805 */ /* 0x000fc4000001ff00 */
[C---:B------:R-:W-:Y:S02]  /*1300*/  SHF.L.U32 R15, R45.reuse, 0x10, RZ ;  /* 0x000000102d0f7819 */ /* 0x040fe400000006ff */
[----:B------:R-:W-:Y:S02]  /*1310*/  CS2R R28, SRZ ;  /* 0x00000000001c7805 */ /* 0x000fe4000001ff00 */
[----:B------:R-:W-:Y:S02]  /*1320*/  LOP3.LUT R14, R45, 0xffff0000, RZ, 0xc0, !PT ;  /* 0xffff00002d0e7812 */ /* 0x000fe400078ec0ff */
[----:B------:R-:W-:Y:S02]  /*1330*/  CS2R R30, SRZ ;  /* 0x00000000001e7805 */ /* 0x000fe4000001ff00 */
[----:B------:R-:W-:Y:S02]  /*1340*/  LOP3.LUT R12, R46, 0xffff0000, RZ, 0xc0, !PT ;  /* 0xffff00002e0c7812 */ /* 0x000fe400078ec0ff */
[----:B------:R-:W-:-:S02]  /*1350*/  LOP3.LUT R10, R47, 0xffff0000, RZ, 0xc0, !PT ;  /* 0xffff00002f0a7812 */ /* 0x000fc400078ec0ff */
[----:B------:R-:W-:Y:S02]  /*1360*/  LOP3.LUT R4, R38, 0xffff0000, RZ, 0xc0, !PT ;  /* 0xffff000026047812 */ /* 0x000fe400078ec0ff */
[C---:B------:R-:W-:Y:S02]  /*1370*/  SHF.L.U32 R3, R39.reuse, 0x10, RZ ;  /* 0x0000001027037819 */ /* 0x040fe400000006ff */
[----:B------:R-:W-:Y:S02]  /*1380*/  LOP3.LUT R2, R39, 0xffff0000, RZ, 0xc0, !PT ;  /* 0xffff000027027812 */ /* 0x000fe400078ec0ff */
[----:B------:R-:W-:Y:S02]  /*1390*/  LOP3.LUT R105, R32, 0xffff0000, RZ, 0xc0, !PT ;  /* 0xffff000020697812 */ /* 0x000fe400078ec0ff */
[----:B------:R-:W-:Y:S02]  /*13a0*/  LOP3.LUT R107, R33, 0xffff0000, RZ, 0xc0, !PT ;  /* 0xffff0000216b7812 */ /* 0x000fe400078ec0ff */
[----:B------:R-:W-:-:S02]  /*13b0*/  SHF.L.U32 R106, R34, 0x10, RZ ;  /* 0x00000010226a7819 */ /* 0x000fc400000006ff */
[----:B------:R-:W-:Y:S02]  /*13c0*/  LOP3.LUT R108, R34, 0xffff0000, RZ, 0xc0, !PT ;  /* 0xffff0000226c7812 */ /* 0x000fe400078ec0ff */
[----:B------:R-:W-:Y:S01]  /*13d0*/  LEA.HI.SX32 R40, R40, 0x10, 0x1c ;  /* 0x0000001028287811 */ /* 0x000fe200078fe2ff */
[----:B------:R-:W-:Y:S06]  /*13e0*/  @P0 BRA `(.L_x_1131) ;  /* 0x0000000000740947 */ /* 0x000fec0003800000 */
[----:B------:R-:W0:Y:S01]  /*13f0*/  LDC.64 R38, c[0x0][0x230] ;  /* 0x00008c00ff267b82 */ /* 0x000e220000000a00 */
[----:B------:R-:W-:Y:S01]  /*1400*/  IMAD.SHL.U32 R32, R66, 0x8, RZ ;  /* 0x0000000842207824 */ /* 0x000fe200078e00ff */
[----:B------:R-:W-:Y:S02]  /*1410*/  ULDC.64 UR18, c[0x0][0x238] ;  /* 0x00008e0000127ab9 */ /* 0x000fe40000000a00 */
[----:B------:R-:W-:Y:S01]  /*1420*/  UIMAD UR6, UR5, UR18, URZ ;  /* 0x00000012050672a4 */ /* 0x000fe2000f8e023f */
[----:B------:R-:W-:Y:S01]  /*1430*/  VIADD R42, R32, 0x80 ;  /* 0x00000080202a7836 */ /* 0x000fe20000000000 */
[----:B------:R-:W-:Y:S02]  /*1440*/  SHF.R.S32.HI R33, RZ, 0x1f, R32 ;  /* 0x0000001fff217819 */ /* 0x000fe40000011420 */
[----:B------:R-:W-:Y:S01]  /*1450*/  UIMAD UR6, UR17, UR19, UR6 ;  /* 0x00000013110672a4 */ /* 0x000fe2000f8e0206 */
[----:B0-----:R-:W-:-:S04]  /*1460*/  IMAD R34, R38, UR14, RZ ;  /* 0x0000000e26227c24 */ /* 0x001fc8000f8e02ff */
[----:B------:R-:W-:Y:S02]  /*1470*/  IMAD R41, R39, UR16, R34 ;  /* 0x0000001027297c24 */ /* 0x000fe4000f8e0222 */
[----:B------:R-:W-:Y:S01]  /*1480*/  IMAD.WIDE.U32 R38, R38, UR16, R32 ;  /* 0x0000001026267c25 */ /* 0x000fe2000f8e0020 */
[----:B------:R-:W-:-:S04]  /*1490*/  IADD3 R33, P3, R74, 0x30, RZ ;  /* 0x000000304a217810 */ /* 0x000fc80007f7e0ff */
[----:B------:R-:W-:Y:S01]  /*14a0*/  IADD3 R39, R39, R41, RZ ;  /* 0x0000002927277210 */ /* 0x000fe20007ffe0ff */
[----:B------:R-:W-:Y:S01]  /*14b0*/  IMAD.U32 R41, RZ, RZ, UR18 ;  /* 0x00000012ff297e24 */ /* 0x000fe2000f8e00ff */
[----:B------:R-:W-:Y:S01]  /*14c0*/  ULDC.64 UR18, c[0x0][0x228] ;  /* 0x00008a0000127ab9 */ /* 0x000fe20000000a00 */
[----:B------:R-:W-:Y:S02]  /*14d0*/  IMAD.X R34, RZ, RZ, R75, P3 ;  /* 0x000000ffff227224 */ /* 0x000fe400018e064b */
[----:B------:R-:W-:-:S04]  /*14e0*/  IMAD.WIDE.U32 R38, R41, UR17, R38 ;  /* 0x0000001129267c25 */ /* 0x000fc8000f8e0026 */
[----:B------:R-:W-:Y:S01]  /*14f0*/  IMAD R34, R34, UR18, RZ ;  /* 0x0000001222227c24 */ /* 0x000fe2000f8e02ff */
[----:B------:R-:W-:Y:S01]  /*1500*/  IADD3 R39, R39, UR6, RZ ;  /* 0x0000000627277c10 */ /* 0x000fe2000fffe0ff */
[----:B------:R-:W-:Y:S02]  /*1510*/  ULDC UR6, c[0x0][0x21c] ;  /* 0x0000870000067ab9 */ /* 0x000fe40000000800 */
[C---:B------:R-:W-:Y:S01]  /*1520*/  IMAD R41, R33.reuse, UR19, R34 ;  /* 0x0000001321297c24 */ /* 0x040fe2000f8e0222 */
        /* <DEDUP_REMOVED lines=9> */
.L_x_1131:
[----:B------:R-:W-:Y:S05]  /*15c0*/  BSYNC B0 ;  /* 0x0000000000007941 */ /* 0x000fea0003800000 */
.L_x_1130:
[----:B------:R-:W-:Y:S01]  /*15d0*/  ULDC.64 UR6, c[0x0][0x258] ;  /* 0x0000960000067ab9 */ /* 0x000fe20000000a00 */
[----:B------:R-:W-:Y:S01]  /*15e0*/  IADD3 R37, R37, R43, RZ ;  /* 0x0000002b25257210 */ /* 0x000fe20007ffe0ff */
[----:B------:R-:W-:Y:S01]  /*15f0*/  IMAD.U32 R79, RZ, RZ, UR6 ;  /* 0x00000006ff4f7e24 */ /* 0x000fe2000f8e00ff */
[----:B------:R-:W-:Y:S01]  /*1600*/  UIMAD UR6, UR5, UR6, URZ ;  /* 0x00000006050672a4 */ /* 0x000fe2000f8e023f */
[----:B------:R-:W-:Y:S01]  /*1610*/  BSSY B0, `(.L_x_1132) ;  /* 0x0000026000007945 */ /* 0x000fe20003800000 */
[----:B------:R-:W-:Y:S01]  /*1620*/  LOP3.LUT R110, R35, 0xffff0000, RZ, 0xc0, !PT ;  /* 0xffff0000236e7812 */ /* 0x000fe200078ec0ff */
[----:B------:R-:W-:Y:S01]  /*1630*/  IMAD.WIDE.U32 R78, R79, UR17, R36 ;  /* 0x000000114f4e7c25 */ /* 0x000fe2000f8e0024 */
[----:B------:R-:W-:Y:S01]  /*1640*/  UIMAD UR6, UR17, UR7, UR6 ;  /* 0x00000007110672a4 */ /* 0x000fe2000f8e0206 */
[----:B------:R-:W-:Y:S02]  /*1650*/  ISETP.GE.AND P3, PT, R40, UR9, PT ;  /* 0x0000000928007c0c */ /* 0x000fe4000bf66270 */
[----:B0-----:R-:W-:-:S02]  /*1660*/  CS2R R32, SRZ ;  /* 0x0000000000207805 */ /* 0x001fc4000001ff00 */
[----:B------:R-:W-:Y:S02]  /*1670*/  CS2R R34, SRZ ;  /* 0x0000000000227805 */ /* 0x000fe4000001ff00 */
[----:B------:R-:W-:Y:S02]  /*1680*/  CS2R R36, SRZ ;  /* 0x0000000000247805 */ /* 0x000fe4000001ff00 */
[----:B------:R-:W-:Y:S01]  /*1690*/  CS2R R38, SRZ ;  /* 0x0000000000267805 */ /* 0x000fe2000001ff00 */
[----:B------:R-:W-:Y:S01]  /*16a0*/  VIADD R81, R79, UR6 ;  /* 0x000000064f517c36 */ /* 0x000fe20008000000 */
        /* <DEDUP_REMOVED lines=12> */
[----:B------:R-:W-:Y:S06]  /*1770*/  @P1 BRA `(.L_x_1133) ;  /* 0x00000000003c1947 */ /* 0x000fec0003800000 */
[----:B------:R-:W-:Y:S01]  /*1780*/  ULDC.64 UR6, c[0x0][0x248] ;  /* 0x0000920000067ab9 */ /* 0x000fe20000000a00 */
[----:B------:R-:W-:Y:S01]  /*1790*/  IMAD.MOV.U32 R80, RZ, RZ, R78 ;  /* 0x000000ffff507224 */ /* 0x000fe200078e004e */
[----:B------:R-:W-:Y:S01]  /*17a0*/  IADD3 R82, R76, 0x80, RZ ;  /* 0x000000804c527810 */ /* 0x000fe20007ffe0ff */
[----:B------:R-:W-:Y:S01]  /*17b0*/  IMAD R83, R75, UR6, RZ ;  /* 0x000000064b537c24 */ /* 0x000fe2000f8e02ff */
[----:B------:R-:W-:Y:S01]  /*17c0*/  ULDC UR14, c[0x0][0x21c] ;  /* 0x00008700000e7ab9 */ /* 0x000fe20000000800 */
[----:B------:R-:W-:Y:S01]  /*17d0*/  IMAD.WIDE.U32 R84, R74, UR6, R80 ;  /* 0x000000064a547c25 */ /* 0x000fe2000f8e0050 */
[----:B------:R-:W-:Y:S02]  /*17e0*/  ISETP.GE.AND P4, PT, R76, UR14, PT ;  /* 0x0000000e4c007c0c */ /* 0x000fe4000bf86270 */
[----:B------:R-:W-:Y:S01]  /*17f0*/  ISETP.GE.AND P5, PT, R82, UR14, PT ;  /* 0x0000000e52007c0c */ /* 0x000fe2000bfa6270 */
[----:B------:R-:W-:Y:S01]  /*1800*/  IMAD R83, R74, UR7, R83 ;  /* 0x000000074a537c24 */ /* 0x000fe2000f8e0253 */
[----:B------:R-:W-:-:S02]  /*1810*/  ULDC.64 UR6, c[0x0][0x240] ;  /* 0x0000900000067ab9 */ /* 0x000fc40000000a00 */
[----:B------:R-:W-:Y:S01]  /*1820*/  LEA R82, P1, R84, UR6, 0x1 ;  /* 0x0000000654527c11 */ /* 0x000fe2000f8208ff */
[----:B------:R-:W-:-:S05]  /*1830*/  IMAD.IADD R83, R85, 0x1, R83 ;  /* 0x0000000155537824 */ /* 0x000fca00078e0253 */
[----:B------:R-:W-:-:S05]  /*1840*/  LEA.HI.X R83, R84, UR7, R83, 0x1, P1 ;  /* 0x0000000754537c11 */ /* 0x000fca00088f0c53 */
[----:B------:R0:W5:Y:S04]  /*1850*/  @!P4 LDG.E.128 R32, desc[UR10][R82.64] ;  /* 0x0000000a5220c981 */ /* 0x000168000c1e1d00 */
[----:B------:R0:W5:Y:S02]  /*1860*/  @!P5 LDG.E.128 R48, desc[UR10][R82.64+0x100] ;  /* 0x0001000a5230d981 */ /* 0x000164000c1e1d00 */
.L_x_1133:
[----:B------:R-:W-:Y:S05]  /*1870*/  BSYNC B0 ;  /* 0x0000000000007941 */ /* 0x000fea0003800000 */
.L_x_1132:
[----:B------:R-:W-:Y:S04]  /*1880*/  BSSY B0, `(.L_x_1134) ;  /* 0x0000020000007945 */ /* 0x000fe80003800000 */
[----:B------:R-:W-:Y:S05]  /*1890*/  @P3 BRA `(.L_x_1135) ;  /* 0x0000000000783947 */ /* 0x000fea0003800000 */
[----:B------:R-:W-:Y:S01]  /*18a0*/  ULDC UR6, c[0x0][0x21c] ;  /* 0x0000870000067ab9 */ /* 0x000fe20000000800 */
[----:B0-----:R-:W-:Y:S02]  /*18b0*/  LEA R82, R66, 0x80, 0x3 ;  /* 0x0000008042527811 */ /* 0x001fe400078e18ff */
[----:B------:R-:W-:Y:S02]  /*18c0*/  ISETP.GE.AND P3, PT, R76, UR6, PT ;  /* 0x000000064c007c0c */ /* 0x000fe4000bf66270 */
[----:B------:R-:W-:-:S11]  /*18d0*/  ISETP.GE.AND P1, PT, R82, UR6, PT ;  /* 0x0000000652007c0c */ /* 0x000fd6000bf26270 */
[----:B------:R-:W0:Y:S01]  /*18e0*/  @!P3 LDC.64 R82, c[0x0][0x248] ;  /* 0x00009200ff52bb82 */ /* 0x000e220000000a00 */
[C---:B------:R-:W-:Y:S01]  /*18f0*/  @!P3 IADD3 R111, P4, R74.reuse, 0x10, RZ ;  /* 0x000000104a6fb810 */ /* 0x040fe20007f9e0ff */
[--C-:B------:R-:W-:Y:S01]  /*1900*/  @!P3 IMAD.MOV.U32 R90, RZ, RZ, R78.reuse ;  /* 0x000000ffff5ab224 */ /* 0x100fe200078e004e */
[----:B------:R-:W-:Y:S01]  /*1910*/  @!P1 IADD3 R113, P5, R74, 0x10, RZ ;  /* 0x000000104a719810 */ /* 0x000fe20007fbe0ff */
[----:B------:R-:W-:Y:S01]  /*1920*/  @!P1 IMAD.MOV.U32 R92, RZ, RZ, R78 ;  /* 0x000000ffff5c9224 */ /* 0x000fe200078e004e */
[----:B------:R-:W-:Y:S02]  /*1930*/  @!P3 MOV R91, R81 ;  /* 0x00000051005bb202 */ /* 0x000fe40000000f00 */
[----:B------:R-:W-:Y:S01]  /*1940*/  @!P3 IADD3.X R93, RZ, R75, RZ, P4, !PT ;  /* 0x0000004bff5db210 */ /* 0x000fe200027fe4ff */
[----:B------:R-:W1:Y:S01]  /*1950*/  @!P1 LDC.64 R84, c[0x0][0x248] ;  /* 0x00009200ff549b82 */ /* 0x000e620000000a00 */
[----:B------:R-:W-:-:S07]  /*1960*/  @!P1 IMAD.X R115, RZ, RZ, R75, P5 ;  /* 0x000000ffff739224 */ /* 0x000fce00028e064b */
[----:B------:R-:W2:Y:S08]  /*1970*/  @!P3 LDC.64 R86, c[0x0][0x240] ;  /* 0x00009000ff56bb82 */ /* 0x000eb00000000a00 */
[----:B------:R-:W3:Y:S01]  /*1980*/  @!P1 LDC.64 R88, c[0x0][0x240] ;  /* 0x00009000ff589b82 */ /* 0x000ee20000000a00 */
[----:B0-----:R-:W-:-:S04]  /*1990*/  @!P3 IMAD.WIDE.U32 R90, R111, R82, R90 ;  /* 0x000000526f5ab225 */ /* 0x001fc800078e005a */
[----:B------:R-:W-:Y:S02]  /*19a0*/  @!P3 IMAD R82, R93, R82, RZ ;  /* 0x000000525d52b224 */ /* 0x000fe400078e02ff */
        /* <DEDUP_REMOVED lines=13> */
.L_x_1135:
[----:B------:R-:W-:Y:S05]  /*1a80*/  BSYNC B0 ;  /* 0x0000000000007941 */ /* 0x000fea0003800000 */
.L_x_1134:
        /* <DEDUP_REMOVED lines=8> */
[----:B------:R-:W-:Y:S01]  /*1b10*/  @!P2 IMAD.MOV.U32 R84, RZ, RZ, R78 ;  /* 0x000000ffff54a224 */ /* 0x000fe200078e004e */
[----:B------:R-:W-:Y:S01]  /*1b20*/  @!P1 IADD3 R113, P4, R74, 0x20, RZ ;  /* 0x000000204a719810 */ /* 0x000fe20007f9e0ff */
[----:B------:R-:W-:Y:S01]  /*1b30*/  @!P2 IMAD.MOV.U32 R85, RZ, RZ, R81 ;  /* 0x000000ffff55a224 */ /* 0x000fe200078e0051 */
[----:B------:R-:W-:Y:S01]  /*1b40*/  @!P1 MOV R92, R78 ;  /* 0x0000004e005c9202 */ /* 0x000fe20000000f00 */
[----:B------:R-:W-:Y:S01]  /*1b50*/  @!P2 IMAD.X R93, RZ, RZ, R75, P3 ;  /* 0x000000ffff5da224 */ /* 0x000fe200018e064b */
[----:B------:R-:W-:Y:S01]  /*1b60*/  @!P1 IADD3.X R115, RZ, R75, RZ, P4, !PT ;  /* 0x0000004bff739210 */ /* 0x000fe200027fe4ff */
[----:B-1----:R-:W1:Y:S08]  /*1b70*/  @!P1 LDC.64 R88, c[0x0][0x248] ;  /* 0x00009200ff589b82 */ /* 0x002e700000000a00 */
        /* <DEDUP_REMOVED lines=9> */
[----:B------:R-:W-:Y:S02]  /*1c10*/  @!P1 IMAD R89, R113, R89, R112 ;  /* 0x0000005971599224 */ /* 0x000fe400078e0270 */
[----:B------:R-:W-:-:S03]  /*1c20*/  @!P2 IMAD.IADD R85, R85, 0x1, R91 ;  /* 0x000000015555a824 */ /* 0x000fc600078e025b */
[----:B------:R-:W-:Y:S02]  /*1c30*/  @!P1 IADD3 R89, R93, R89, RZ ;  /* 0x000000595d599210 */ /* 0x000fe40007ffe0ff */
[----:B---3--:R-:W-:Y:S02]  /*1c40*/  @!P1 LEA R82, P4, R92, R82, 0x1 ;  /* 0x000000525c529211 */ /* 0x008fe400078808ff */
[----:B------:R-:W-:Y:S02]  /*1c50*/  @!P2 LEA.HI.X R87, R84, R87, R85, 0x1, P3 ;  /* 0x000000575457a211 */ /* 0x000fe400018f0c55 */
[----:B------:R-:W-:-:S03]  /*1c60*/  @!P1 LEA.HI.X R83, R92, R83, R89, 0x1, P4 ;  /* 0x000000535c539211 */ /* 0x000fc600020f0c59 */
[----:B------:R2:W5:Y:S04]  /*1c70*/  @!P2 LDG.E.128 R40, desc[UR10][R86.64] ;  /* 0x0000000a5628a981 */ /* 0x000568000c1e1d00 */
[----:B------:R2:W5:Y:S02]  /*1c80*/  @!P1 LDG.E.128 R56, desc[UR10][R82.64+0x100] ;  /* 0x0001000a52389981 */ /* 0x000564000c1e1d00 */
.L_x_1137:
[----:B------:R-:W-:Y:S05]  /*1c90*/  BSYNC B0 ;  /* 0x0000000000007941 */ /* 0x000fea0003800000 */
.L_x_1136:
[----:B------:R-:W-:Y:S04]  /*1ca0*/  BSSY B0, `(.L_x_1138) ;  /* 0x0000013000007945 */ /* 0x000fe80003800000 */
[----:B------:R-:W-:Y:S05]  /*1cb0*/  @P0 BRA `(.L_x_1139) ;  /* 0x0000000000440947 */ /* 0x000fea0003800000 */
[----:B------:R-:W-:Y:S01]  /*1cc0*/  IADD3 R77, P0, R74, 0x30, RZ ;  /* 0x000000304a4d7810 */ /* 0x000fe20007f1e0ff */
[----:B------:R-:W-:Y:S01]  /*1cd0*/  ULDC.64 UR14, c[0x0][0x248] ;  /* 0x00009200000e7ab9 */ /* 0x000fe20000000a00 */
[----:B------:R-:W-:Y:S01]  /*1ce0*/  IMAD.MOV.U32 R79, RZ, RZ, R81 ;  /* 0x000000ffff4f7224 */ /* 0x000fe200078e0051 */
[----:B------:R-:W-:Y:S01]  /*1cf0*/  LEA R66, R66, 0x80, 0x3 ;  /* 0x0000008042427811 */ /* 0x000fe200078e18ff */
[----:B------:R-:W-:Y:S01]  /*1d00*/  ULDC UR6, c[0x0][0x21c] ;  /* 0x0000870000067ab9 */ /* 0x000fe20000000800 */
[----:B------:R-:W-:Y:S01]  /*1d10*/  IMAD.X R74, RZ, RZ, R75, P0 ;  /* 0x000000ffff4a7224 */ /* 0x000fe200000e064b */
[----:B------:R-:W-:Y:S01]  /*1d20*/  ISETP.GE.AND P1, PT, R76, UR6, PT ;  /* 0x000000064c007c0c */ /* 0x000fe2000bf26270 */
[----:B------:R-:W-:Y:S01]  /*1d30*/  IMAD.WIDE.U32 R78, R77, UR14, R78 ;  /* 0x0000000e4d4e7c25 */ /* 0x000fe2000f8e004e */
[----:B------:R-:W-:-:S03]  /*1d40*/  ISETP.GE.AND P2, PT, R66, UR6, PT ;  /* 0x0000000642007c0c */ /* 0x000fc6000bf46270 */
[----:B------:R-:W-:-:S04]  /*1d50*/  IMAD R74, R74, UR14, RZ ;  /* 0x0000000e4a4a7c24 */ /* 0x000fc8000f8e02ff */
[----:B------:R-:W-:Y:S01]  /*1d60*/  IMAD R75, R77, UR15, R74 ;  /* 0x0000000f4d4b7c24 */ /* 0x000fe2000f8e024a */
[----:B------:R-:W-:Y:S02]  /*1d70*/  ULDC.64 UR14, c[0x0][0x240] ;  /* 0x00009000000e7ab9 */ /* 0x000fe40000000a00 */
[----:B------:R-:W-:Y:S02]  /*1d80*/  LEA R74, P0, R78, UR14, 0x1 ;  /* 0x0000000e4e4a7c11 */ /* 0x000fe4000f8008ff */
[----:B------:R-:W-:-:S04]  /*1d90*/  IADD3 R75, R79, R75, RZ ;  /* 0x0000004b4f4b7210 */ /* 0x000fc80007ffe0ff */
[----:B------:R-:W-:-:S05]  /*1da0*/  LEA.HI.X R75, R78, UR15, R75, 0x1, P0 ;  /* 0x0000000f4e4b7c11 */ /* 0x000fca00080f0c4b */
[----:B------:R3:W5:Y:S04]  /*1db0*/  @!P1 LDG.E.128 R44, desc[UR10][R74.64] ;  /* 0x0000000a4a2c9981 */ /* 0x000768000c1e1d00 */
[----:B------:R3:W5:Y:S02]  /*1dc0*/  @!P2 LDG.E.128 R60, desc[UR10][R74.64+0x100] ;  /* 0x0001000a4a3ca981 */ /* 0x000764000c1e1d00 */
.L_x_1139:
[----:B------:R-:W-:Y:S05]  /*1dd0*/  BSYNC B0 ;  /* 0x0000000000007941 */ /* 0x000fea0003800000 */
.L_x_1138:
[----:B---3-5:R-:W-:Y:S01]  /*1de0*/  SHF.L.U32 R74, R34, 0x10, RZ ;  /* 0x00000010224a7819 */ /* 0x028fe200000006ff */
[----:B------:R-:W-:Y:S01]  /*1df0*/  IMAD.U32 R78, R38, 0x10000, RZ ;  /* 0x00010000264e7824 */ /* 0x000fe200078e00ff */
[----:B------:R-:W-:Y:S01]  /*1e00*/  LOP3.LUT R77, R34, 0xffff0000, RZ, 0xc0, !PT ;  /* 0xffff0000224d7812 */ /* 0x000fe200078ec0ff */
[C---:B------:R-:W-:Y:S01]  /*1e10*/  IMAD.U32 R34, R35.reuse, 0x10000, RZ ;  /* 0x0001000023227824 */ /* 0x040fe200078e00ff */
[----:B------:R-:W-:Y:S01]  /*1e20*/  LOP3.LUT R79, R35, 0xffff0000, RZ, 0xc0, !PT ;  /* 0xffff0000234f7812 */ /* 0x000fe200078ec0ff */
[C---:B------:R-:W-:Y:S01]  /*1e30*/  IMAD.U32 R35, R36.reuse, 0x10000, RZ ;  /* 0x0001000024237824 */ /* 0x040fe200078e00ff */
[----:B------:R-:W-:Y:S01]  /*1e40*/  LOP3.LUT R76, R36, 0xffff0000, RZ, 0xc0, !PT ;  /* 0xffff0000244c7812 */ /* 0x000fe200078ec0ff */
[----:B0-2---:R-:W-:Y:S01]  /*1e50*/  IMAD.U32 R82, R42, 0x10000, RZ ;  /* 0x000100002a527824 */ /* 0x005fe200078e00ff */
[C---:B------:R-:W-:Y:S01]  /*1e60*/  SHF.L.U32 R36, R37.reuse, 0x10, RZ ;  /* 0x0000001025247819 */ /* 0x040fe200000006ff */
[----:B------:R-:W-:Y:S01]  /*1e70*/  IMAD.U32 R75, R32, 0x10000, RZ ;  /* 0x00010000204b7824 */ /* 0x000fe200078e00ff */
[----:B------:R-:W-:Y:S01]  /*1e80*/  LOP3.LUT R81, R37, 0xffff0000, RZ, 0xc0, !PT ;  /* 0xffff000025517812 */ /* 0x000fe200078ec0ff */
[----:B------:R-:W-:Y:S01]  /*1e90*/  FMUL.FTZ R119, R17, R76 ;  /* 0x0000004c11777220 */ /* 0x000fe20000410000 */
[----:B------:R-:W-:Y:S01]  /*1ea0*/  LOP3.LUT R37, R38, 0xffff0000, RZ, 0xc0, !PT ;  /* 0xffff000026257812 */ /* 0x000fe200078ec0ff */
[C---:B------:R-:W-:Y:S01]  /*1eb0*/  IMAD.U32 R38, R39.reuse, 0x10000, RZ ;  /* 0x0001000027267824 */ /* 0x040fe200078e00ff */
[----:B------:R-:W-:Y:S01]  /*1ec0*/  LOP3.LUT R83, R39, 0xffff0000, RZ, 0xc0, !PT ;  /* 0xffff000027537812 */ /* 0x000fe200078ec0ff */
[----:B-1----:R-:W-:Y:S01]  /*1ed0*/  IMAD.U32 R89, R45, 0x10000, RZ ;  /* 0x000100002d597824 */ /* 0x002fe200078e00ff */
[----:B------:R-:W-:Y:S01]  /*1ee0*/  LOP3.LUT R80, R40, 0xffff0000, RZ, 0xc0, !PT ;  /* 0xffff000028507812 */ /* 0x000fe200078ec0ff */
[----:B------:R-:W-:Y:S01]  /*1ef0*/  FFMA.FTZ R16, R16, R35, R119 ;  /* 0x0000002310107223 */ /* 0x000fe20000010077 */
[----:B------:R-:W-:Y:S01]  /*1f00*/  SHF.L.U32 R39, R40, 0x10, RZ ;  /* 0x0000001028277819 */ /* 0x000fe200000006ff */
[C---:B------:R-:W-:Y:S01]  /*1f10*/  IMAD.U32 R40, R41.reuse, 0x10000, RZ ;  /* 0x0001000029287824 */ /* 0x040fe200078e00ff */
[----:B------:R-:W-:Y:S01]  /*1f20*/  LOP3.LUT R85, R41, 0xffff0000, RZ, 0xc0, !PT ;  /* 0xffff000029557812 */ /* 0x000fe200078ec0ff */
[----:B------:R-:W-:Y:S01]  /*1f30*/  FMUL.FTZ R17, R9, R80 ;  /* 0x0000005009117220 */ /* 0x000fe20000410000 */
[----:B------:R-:W-:Y:S01]  /*1f40*/  LOP3.LUT R41, R42, 0xffff0000, RZ, 0xc0, !PT ;  /* 0xffff00002a297812 */ /* 0x000fe200078ec0ff */
[----:B------:R-:W-:Y:S01]  /*1f50*/  FFMA.FTZ R119, R15, R36, R16 ;  /* 0x000000240f777223 */ /* 0x000fe20000010010 */
[C---:B------:R-:W-:Y:S01]  /*1f60*/  SHF.L.U32 R42, R43.reuse, 0x10, RZ ;  /* 0x000000102b2a7819 */ /* 0x040fe200000006ff */
[----:B------:R-:W-:Y:S01]  /*1f70*/  FFMA.FTZ R8, R8, R39, R17 ;  /* 0x0000002708087223 */ /* 0x000fe20000010011 */
[----:B------:R-:W-:Y:S01]  /*1f80*/  LOP3.LUT R87, R43, 0xffff0000, RZ, 0xc0, !PT ;  /* 0xffff00002b577812 */ /* 0x000fe200078ec0ff */
[C---:B------:R-:W-:Y:S01]  /*1f90*/  IMAD.U32 R43, R24.reuse, 0x10000, RZ ;  /* 0x00010000182b7824 */ /* 0x040fe200078e00ff */
[----:B------:R-:W-:Y:S01]  /*1fa0*/  LOP3.LUT R84, R24, 0xffff0000, RZ, 0xc0, !PT ;  /* 0xffff000018547812 */ /* 0x000fe200078ec0ff */
[C---:B------:R-:W-:Y:S01]  /*1fb0*/  IMAD.U32 R24, R25.reuse, 0x10000, RZ ;  /* 0x0001000019187824 */ /* 0x040fe200078e00ff */
[----:B------:R-:W-:Y:S01]  /*1fc0*/  LOP3.LUT R86, R25, 0xffff0000, RZ, 0xc0, !PT ;  /* 0xffff000019567812 */ /* 0x000fe200078ec0ff */
[----:B------:R-:W-:Y:S01]  /*1fd0*/  FFMA.FTZ R7, R7, R40, R8 ;  /* 0x0000002807077223 */ /* 0x000fe20000010008 */
[----:B------:R-:W-:Y:S01]  /*1fe0*/  LOP3.LUT R66, R32, 0xffff0000, RZ, 0xc0, !PT ;  /* 0xffff000020427812 */ /* 0x000fe200078ec0ff */
[----:B------:R-:W-:Y:S01]  /*1ff0*/  IMAD.U32 R32, R33, 0x10000, RZ ;  /* 0x0001000021207824 */ /* 0x000fe200078e00ff */
[----:B------:R-:W-:Y:S01]  /*2000*/  LOP3.LUT R25, R44, 0xffff0000, RZ, 0xc0, !PT ;  /* 0xffff00002c197812 */ /* 0x000fe200078ec0ff */
[----:B------:R-:W-:Y:S01]  /*2010*/  IMAD.U32 R88, R26, 0x10000, RZ ;  /* 0x000100001a587824 */ /* 0x000fe200078e00ff */
[----:B------:R-:W-:Y:S01]  /*2020*/  SHF.L.U32 R44, R44, 0x10, RZ ;  /* 0x000000102c2c7819 */ /* 0x000fe200000006ff */
[----:B------:R-:W-:Y:S01]  /*2030*/  FMUL.FTZ R117, R65, R66 ;  /* 0x0000004241757220 */ /* 0x000fe20000410000 */
[----:B------:R-:W-:Y:S01]  /*2040*/  LOP3.LUT R33, R33, 0xffff0000, RZ, 0xc0, !PT ;  /* 0xffff000021217812 */ /* 0x000fe200078ec0ff */
[----:B------:R-:W-:Y:S01]  /*2050*/  FMUL.FTZ R84, R84, R25 ;  /* 0x0000001954547220 */ /* 0x000fe20000410000 */
[----:B------:R-:W-:Y:S01]  /*2060*/  LOP3.LUT R91, R45, 0xffff0000, RZ, 0xc0, !PT ;  /* 0xffff00002d5b7812 */ /* 0x000fe200078ec0ff */
[----:B------:R-:W-:Y:S01]  /*2070*/  FFMA.FTZ R64, R64, R75, R117 ;  /* 0x0000004b40407223 */ /* 0x000fe20000010075 */
[----:B------:R-:W-:-:S02]  /*2080*/  IMAD.U32 R111, R46, 0x10000, RZ ;  /* 0x000100002e6f7824 */ /* 0x000fc400078e00ff */
[----:B------:R-:W-:Y:S01]  /*2090*/  FFMA.FTZ R43, R43, R44, R84 ;  /* 0x0000002c2b2b7223 */ /* 0x000fe20000010054 */
[----:B------:R-:W-:Y:S01]  /*20a0*/  FFMA.FTZ R14, R14, R81, R119 ;  /* 0x000000510e0e7223 */ /* 0x000fe20000010077 */
[----:B------:R-:W-:Y:S01]  /*20b0*/  FFMA.FTZ R117, R23, R32, R64 ;  /* 0x0000002017757223 */ /* 0x000fe20000010040 */
[----:B------:R-:W-:Y:S01]  /*20c0*/  FFMA.FTZ R6, R6, R85, R7 ;  /* 0x0000005506067223 */ /* 0x000fe20000010007 */
        /* <DEDUP_REMOVED lines=8> */
[----:B------:R-:W-:Y:S01]  /*2150*/  FFMA.FTZ R88, R88, R111, R43 ;  /* 0x0000006f58587223 */ /* 0x000fe2000001002b */
[----:B------:R-:W-:Y:S01]  /*2160*/  SHF.L.U32 R26, R27, 0x10, RZ ;  /* 0x000000101b1a7819 */ /* 0x000fe200000006ff */
[----:B------:R-:W-:-:S02]  /*2170*/  IMAD.U32 R93, R47, 0x10000, RZ ;  /* 0x000100002f5d7824 */ /* 0x000fc400078e00ff */
        /* <DEDUP_REMOVED lines=10> */
[----:B------:R-:W-:Y:S01]  /*2220*/  SHF.L.U32 R47, R48, 0x10, RZ ;  /* 0x00000010302f7819 */ /* 0x000fe200000006ff */
[----:B------:R-:W-:Y:S01]  /*2230*/  IMAD.U32 R9, R52, 0x10000, RZ ;  /* 0x0001000034097824 */ /* 0x000fe200078e00ff */
[----:B------:R-:W-:Y:S01]  /*2240*/  SHF.L.U32 R17, R28, 0x10, RZ ;  /* 0x000000101c117819 */ /* 0x000fe200000006ff */
[----:B------:R-:W-:-:S02]  /*2250*/  IMAD.U32 R25, R56, 0x10000, RZ ;  /* 0x0001000038197824 */ /* 0x000fc400078e00ff */
[----:B------:R-:W-:Y:S01]  /*2260*/  FFMA.FTZ R19, R18, R79, R19 ;  /* 0x0000004f12137223 */ /* 0x000fe20000010013 */
[----:B------:R-:W-:Y:S02]  /*2270*/  IMAD.U32 R36, R60, 0x10000, RZ ;  /* 0x000100003c247824 */ /* 0x000fe400078e00ff */
        /* <DEDUP_REMOVED lines=12> */
[----:B------:R-:W-:Y:S01]  /*2340*/  IMAD.U32 R113, R49, 0x10000, RZ ;  /* 0x0001000031717824 */ /* 0x000fe200078e00ff */
[----:B------:R-:W-:Y:S01]  /*2350*/  SHF.L.U32 R115, R51, 0x10, RZ ;  /* 0x0000001033737819 */ /* 0x000fe200000006ff */
[----:B------:R-:W-:Y:S01]  /*2360*/  IMAD.U32 R28, R29, 0x10000, RZ ;  /* 0x000100001d1c7824 */ /* 0x000fe200078e00ff */
[----:B------:R-:W-:Y:S01]  /*2370*/  LOP3.LUT R112, R51, 0xffff0000, RZ, 0xc0, !PT ;  /* 0xffff000033707812 */ /* 0x000fe200078ec0ff */
[----:B------:R-:W-:Y:S01]  /*2380*/  IMAD.U32 R51, R53, 0x10000, RZ ;  /* 0x0001000035337824 */ /* 0x000fe200078e00ff */
        /* <DEDUP_REMOVED lines=15> */
[C---:B------:R-:W-:Y:S01]  /*2480*/  IMAD.U32 R65, R55.reuse, 0x10000, RZ ;  /* 0x0001000037417824 */ /* 0x040fe200078e00ff */
        /* <DEDUP_REMOVED lines=36> */
[----:B------:R-:W-:Y:S01]  /*26d0*/  FFMA.FTZ R16, R31, R16, R30 ;  /* 0x000000101f107223 */ /* 0x000fe2000001001e */
[----:B------:R-:W0:Y:S01]  /*26e0*/  S2R R12, SR_TID.X ;  /* 0x00000000000c7919 */ /* 0x000e220000002100 */
[----:B------:R-:W-:Y:S01]  /*26f0*/  USHF.L.U32 UR18, UR13, 0x6, URZ ;  /* 0x000000060d127899 */ /* 0x000fe2000800063f */
[----:B------:R-:W-:Y:S01]  /*2700*/  BSSY B0, `(.L_x_1140) ;  /* 0x000004c000007945 */ /* 0x000fe20003800000 */
[----:B------:R-:W-:Y:S01]  /*2710*/  USHF.R.S32.HI UR19, URZ, 0x1f, UR16 ;  /* 0x0000001f3f137899 */ /* 0x000fe20008011410 */
[----:B------:R-:W1:Y:S04]  /*2720*/  SHFL.BFLY PT, R3, R72, 0x8, 0x1f ;  /* 0x0d001f0048037f89 */ /* 0x000e6800000e0000 */
[----:B------:R-:W2:Y:S04]  /*2730*/  SHFL.BFLY PT, R5, R76, 0x8, 0x1f ;  /* 0x0d001f004c057f89 */ /* 0x000ea800000e0000 */
[----:B------:R-:W3:Y:S04]  /*2740*/  SHFL.BFLY PT, R0, R59, 0x8, 0x1f ;  /* 0x0d001f003b007f89 */ /* 0x000ee800000e0000 */
[----:B------:R-:W4:Y:S01]  /*2750*/  SHFL.BFLY PT, R7, R16, 0x8, 0x1f ;  /* 0x0d001f0010077f89 */ /* 0x000f2200000e0000 */
[----:B-1----:R-:W-:Y:S01]  /*2760*/  FADD.FTZ R3, R72, R3 ;  /* 0x0000000348037221 */ /* 0x002fe20000010000 */
[----:B--2---:R-:W-:Y:S01]  /*2770*/  FADD.FTZ R2, R76, R5 ;  /* 0x000000054c027221 */ /* 0x004fe20000010000 */
[----:B0-----:R-:W-:Y:S01]  /*2780*/  SHF.R.S32.HI R13, RZ, 0x1f, R12 ;  /* 0x0000001fff0d7819 */ /* 0x001fe2000001140c */
[----:B---3--:R-:W-:-:S03]  /*2790*/  FADD.FTZ R6, R59, R0 ;  /* 0x000000003b067221 */ /* 0x008fc60000010000 */
[----:B------:R-:W0:Y:S01]  /*27a0*/  SHFL.BFLY PT, R5, R2, 0x4, 0x1f ;  /* 0x0c801f0002057f89 */ /* 0x000e2200000e0000 */
[----:B------:R-:W-:Y:S01]  /*27b0*/  LEA.HI R13, R13, R12, RZ, 0x4 ;  /* 0x0000000c0d0d7211 */ /* 0x000fe200078f20ff */
[----:B----4-:R-:W-:Y:S02]  /*27c0*/  FADD.FTZ R9, R16, R7 ;  /* 0x0000000710097221 */ /* 0x010fe40000010000 */
[----:B------:R-:W1:Y:S04]  /*27d0*/  SHFL.BFLY PT, R0, R3, 0x4, 0x1f ;  /* 0x0c801f0003007f89 */ /* 0x000e6800000e0000 */
[----:B------:R-:W2:Y:S04]  /*27e0*/  SHFL.BFLY PT, R7, R6, 0x4, 0x1f ;  /* 0x0c801f0006077f89 */ /* 0x000ea800000e0000 */
[----:B------:R-:W3:Y:S01]  /*27f0*/  SHFL.BFLY PT, R10, R9, 0x4, 0x1f ;  /* 0x0c801f00090a7f89 */ /* 0x000ee200000e0000 */
[----:B0-----:R-:W-:Y:S01]  /*2800*/  FADD.FTZ R4, R2, R5 ;  /* 0x0000000502047221 */ /* 0x001fe20000010000 */
[----:B-1----:R-:W-:Y:S01]  /*2810*/  FADD.FTZ R0, R3, R0 ;  /* 0x0000000003007221 */ /* 0x002fe20000010000 */
[----:B--2---:R-:W-:-:S04]  /*2820*/  FADD.FTZ R8, R6, R7 ;  /* 0x0000000706087221 */ /* 0x004fc80000010000 */
[----:B------:R-:W0:Y:S01]  /*2830*/  SHFL.BFLY PT, R5, R0, 0x2, 0x1f ;  /* 0x0c401f0000057f89 */ /* 0x000e2200000e0000 */
[----:B---3--:R-:W-:-:S03]  /*2840*/  FADD.FTZ R11, R9, R10 ;  /* 0x0000000a090b7221 */ /* 0x008fc60000010000 */
[----:B------:R-:W1:Y:S04]  /*2850*/  SHFL.BFLY PT, R7, R4, 0x2, 0x1f ;  /* 0x0c401f0004077f89 */ /* 0x000e6800000e0000 */
[----:B------:R-:W2:Y:S04]  /*2860*/  SHFL.BFLY PT, R3, R8, 0x2, 0x1f ;  /* 0x0c401f0008037f89 */ /* 0x000ea800000e0000 */
[----:B------:R-:W3:Y:S01]  /*2870*/  SHFL.BFLY PT, R2, R11, 0x2, 0x1f ;  /* 0x0c401f000b027f89 */ /* 0x000ee200000e0000 */
[----:B0-----:R-:W-:Y:S01]  /*2880*/  FADD.FTZ R5, R0, R5 ;  /* 0x0000000500057221 */ /* 0x001fe20000010000 */
[----:B-1----:R-:W-:Y:S01]  /*2890*/  FADD.FTZ R7, R4, R7 ;  /* 0x0000000704077221 */ /* 0x002fe20000010000 */
[----:B--2---:R-:W-:-:S04]  /*28a0*/  FADD.FTZ R3, R8, R3 ;  /* 0x0000000308037221 */ /* 0x004fc80000010000 */
[----:B------:R-:W0:Y:S01]  /*28b0*/  SHFL.BFLY PT, R6, R7, 0x1, 0x1f ;  /* 0x0c201f0007067f89 */ /* 0x000e2200000e0000 */
[----:B---3--:R-:W-:Y:S01]  /*28c0*/  FADD.FTZ R9, R11, R2 ;  /* 0x000000020b097221 */ /* 0x008fe20000010000 */
[----:B------:R-:W-:Y:S02]  /*28d0*/  LOP3.LUT R11, R13, 0xfffffff0, RZ, 0xc0, !PT ;  /* 0xfffffff00d0b7812 */ /* 0x000fe400078ec0ff */
[----:B------:R-:W1:Y:S04]  /*28e0*/  SHFL.BFLY PT, R2, R5, 0x1, 0x1f ;  /* 0x0c201f0005027f89 */ /* 0x000e6800000e0000 */
[----:B------:R-:W2:Y:S01]  /*28f0*/  SHFL.BFLY PT, R10, R3, 0x1, 0x1f ;  /* 0x0c201f00030a7f89 */ /* 0x000ea200000e0000 */
[----:B------:R-:W-:-:S03]  /*2900*/  IMAD.IADD R11, R12, 0x1, -R11 ;  /* 0x000000010c0b7824 */ /* 0x000fc600078e0a0b */
[----:B------:R-:W3:Y:S02]  /*2910*/  SHFL.BFLY PT, R0, R9, 0x1, 0x1f ;  /* 0x0c201f0009007f89 */ /* 0x000ee400000e0000 */
[----:B------:R-:W-:Y:S01]  /*2920*/  ISETP.NE.AND P0, PT, R11, RZ, PT ;  /* 0x000000ff0b00720c */ /* 0x000fe20003f05270 */
[----:B0-----:R-:W-:Y:S01]  /*2930*/  FADD.FTZ R6, R7, R6 ;  /* 0x0000000607067221 */ /* 0x001fe20000010000 */
[----:B-1----:R-:W-:Y:S01]  /*2940*/  FADD.FTZ R8, R5, R2 ;  /* 0x0000000205087221 */ /* 0x002fe20000010000 */
[----:B--2---:R-:W-:Y:S01]  /*2950*/  FADD.FTZ R10, R3, R10 ;  /* 0x0000000a030a7221 */ /* 0x004fe20000010000 */
[----:B---3--:R-:W-:-:S09]  /*2960*/  FADD.FTZ R11, R9, R0 ;  /* 0x00000000090b7221 */ /* 0x008fd20000010000 */
[----:B------:R-:W-:Y:S05]  /*2970*/  @P0 BRA `(.L_x_1141) ;  /* 0x0000000000900947 */ /* 0x000fea0003800000 */
[----:B------:R-:W-:Y:S01]  /*2980*/  USHF.R.S32.HI UR7, URZ, 0x1f, UR4 ;  /* 0x0000001f3f077899 */ /* 0x000fe20008011404 */
[----:B------:R-:W-:Y:S01]  /*2990*/  SHF.R.S32.HI R0, RZ, 0x4, R13 ;  /* 0x00000004ff007819 */ /* 0x000fe2000001140d */
[----:B------:R-:W-:Y:S01]  /*29a0*/  UIADD3 UR6, UP0, UR18, UR4, URZ ;  /* 0x0000000412067290 */ /* 0x000fe2000ff1e03f */
[----:B------:R-:W-:Y:S01]  /*29b0*/  ULDC.64 UR14, c[0x0][0x278] ;  /* 0x00009e00000e7ab9 */ /* 0x000fe20000000a00 */
[----:B------:R-:W-:Y:S01]  /*29c0*/  UIMAD UR20, UR13, -0x40, UR8 ;  /* 0xffffffc00d1478a4 */ /* 0x000fe2000f8e0208 */
[----:B------:R-:W-:Y:S01]  /*29d0*/  SHF.R.S32.HI R4, RZ, 0x1f, R0 ;  /* 0x0000001fff047819 */ /* 0x000fe20000011400 */
[----:B------:R-:W-:Y:S01]  /*29e0*/  ULEA.HI.X.SX32 UR7, UR18, UR7, 0x1, UP0 ;  /* 0x0000000712077291 */ /* 0x000fe200080f0e3f */
[C---:B------:R-:W-:Y:S01]  /*29f0*/  VIADD R7, R0.reuse, 0x10 ;  /* 0x0000001000077836 */ /* 0x040fe20000000000 */
[----:B------:R-:W-:Y:S02]  /*2a00*/  UIMAD UR9, UR19, UR14, URZ ;  /* 0x0000000e130972a4 */ /* 0x000fe4000f8e023f */
[----:B------:R-:W-:Y:S01]  /*2a10*/  UIMAD.WIDE.U32 UR6, UR16, UR14, UR6 ;  /* 0x0000000e100672a5 */ /* 0x000fe2000f8e0006 */
[----:B------:R-:W-:Y:S01]  /*2a20*/  ISETP.GE.AND P3, PT, R0, UR20, PT ;  /* 0x0000001400007c0c */ /* 0x000fe2000bf66270 */
[----:B------:R-:W-:Y:S01]  /*2a30*/  UIMAD UR9, UR16, UR15, UR9 ;  /* 0x0000000f100972a4 */ /* 0x000fe2000f8e0209 */
[----:B------:R-:W-:-:S02]  /*2a40*/  ISETP.GE.AND P2, PT, R7, UR20, PT ;  /* 0x0000001407007c0c */ /* 0x000fc4000bf46270 */
[----:B------:R-:W-:Y:S01]  /*2a50*/  ULDC.64 UR14, c[0x0][0x280] ;  /* 0x0000a000000e7ab9 */ /* 0x000fe20000000a00 */
[----:B------:R-:W-:Y:S01]  /*2a60*/  UIADD3 UR7, UR7, UR9, URZ ;  /* 0x0000000907077290 */ /* 0x000fe2000fffe03f */
[----:B------:R-:W-:Y:S01]  /*2a70*/  FSEL R7, R6, RZ, !P2 ;  /* 0x000000ff06077208 */ /* 0x000fe20005000000 */
[----:B------:R-:W-:Y:S02]  /*2a80*/  UIMAD UR9, UR5, UR14, URZ ;  /* 0x0000000e050972a4 */ /* 0x000fe4000f8e023f */
[----:B------:R-:W-:Y:S02]  /*2a90*/  UIMAD.WIDE.U32 UR6, UR17, UR14, UR6 ;  /* 0x0000000e110672a5 */ /* 0x000fe4000f8e0006 */
[----:B------:R-:W-:-:S03]  /*2aa0*/  UIMAD UR9, UR17, UR15, UR9 ;  /* 0x0000000f110972a4 */ /* 0x000fc6000f8e0209 */
[----:B------:R-:W-:Y:S01]  /*2ab0*/  ULDC.64 UR14, c[0x0][0x260] ;  /* 0x00009800000e7ab9 */ /* 0x000fe20000000a00 */
[----:B------:R-:W-:Y:S02]  /*2ac0*/  IADD3 R3, P0, R0, UR6, RZ ;  /* 0x0000000600037c10 */ /* 0x000fe4000ff1e0ff */
[----:B------:R-:W-:Y:S02]  /*2ad0*/  MOV R5, UR9 ;  /* 0x0000000900057c02 */ /* 0x000fe40008000f00 */
[C---:B------:R-:W-:Y:S02]  /*2ae0*/  LEA R2, P4, R3.reuse, UR14, 0x2 ;  /* 0x0000000e03027c11 */ /* 0x040fe4000f8810ff */
[----:B------:R-:W-:Y:S01]  /*2af0*/  IADD3.X R4, R4, UR7, R5, P0, !PT ;  /* 0x0000000704047c10 */ /* 0x000fe200087fe405 */
[C---:B------:R-:W-:Y:S01]  /*2b00*/  VIADD R5, R0.reuse, 0x20 ;  /* 0x0000002000057836 */ /* 0x040fe20000000000 */
[----:B------:R-:W-:Y:S02]  /*2b10*/  IADD3 R0, R0, 0x30, RZ ;  /* 0x0000003000007810 */ /* 0x000fe40007ffe0ff */
[----:B------:R-:W-:-:S02]  /*2b20*/  LEA.HI.X R3, R3, UR15, R4, 0x2, P4 ;  /* 0x0000000f03037c11 */ /* 0x000fc4000a0f1404 */
[----:B------:R-:W-:Y:S02]  /*2b30*/  ISETP.GE.AND P1, PT, R5, UR20, PT ;  /* 0x0000001405007c0c */ /* 0x000fe4000bf26270 */
[----:B------:R-:W-:Y:S01]  /*2b40*/  ISETP.GE.AND P0, PT, R0, UR20, PT ;  /* 0x0000001400007c0c */ /* 0x000fe2000bf06270 */
[----:B------:R0:W-:Y:S01]  /*2b50*/  STG.E desc[UR10][R2.64+0x40], R7 ;  /* 0x0000400702007986 */ /* 0x0001e2000c10190a */
[----:B------:R-:W-:Y:S02]  /*2b60*/  FSEL R5, R8, RZ, !P3 ;  /* 0x000000ff08057208 */ /* 0x000fe40005800000 */
[----:B------:R-:W-:Y:S02]  /*2b70*/  FSEL R9, R10, RZ, !P1 ;  /* 0x000000ff0a097208 */ /* 0x000fe40004800000 */
[----:B------:R-:W-:Y:S01]  /*2b80*/  FSEL R11, R11, RZ, !P0 ;  /* 0x000000ff0b0b7208 */ /* 0x000fe20004000000 */
[----:B------:R0:W-:Y:S04]  /*2b90*/  STG.E desc[UR10][R2.64], R5 ;  /* 0x0000000502007986 */ /* 0x0001e8000c10190a */
[----:B------:R0:W-:Y:S04]  /*2ba0*/  STG.E desc[UR10][R2.64+0x80], R9 ;  /* 0x0000800902007986 */ /* 0x0001e8000c10190a */
[----:B------:R0:W-:Y:S02]  /*2bb0*/  STG.E desc[UR10][R2.64+0xc0], R11 ;  /* 0x0000c00b02007986 */ /* 0x0001e4000c10190a */
.L_x_1141:
[----:B------:R-:W-:Y:S05]  /*2bc0*/  BSYNC B0 ;  /* 0x0000000000007941 */ /* 0x000fea0003800000 */
.L_x_1140:
[----:B------:R-:W-:Y:S01]  /*2bd0*/  UIADD3 UR8, UR8, 0x3f, URZ ;  /* 0x0000003f08087890 */ /* 0x000fe2000fffe03f */
[----:B0-----:R-:W0:Y:S01]  /*2be0*/  LDC.64 R6, c[0x0][0x2d0] ;  /* 0x0000b400ff067b82 */ /* 0x001e220000000a00 */
[----:B------:R-:W-:Y:S02]  /*2bf0*/  BSSY B0, `(.L_x_1142) ;  /* 0x0000022000007945 */ /* 0x000fe40003800000 */
[----:B------:R-:W-:Y:S02]  /*2c00*/  USHF.R.S32.HI UR6, URZ, 0x1f, UR8 ;  /* 0x0000001f3f067899 */ /* 0x000fe40008011408 */
[----:B------:R-:W-:Y:S02]  /*2c10*/  UIMAD UR7, UR13, -0x40, UR8 ;  /* 0xffffffc00d0778a4 */ /* 0x000fe4000f8e0208 */
[----:B------:R-:W-:-:S04]  /*2c20*/  ULEA.HI UR6, UR6, UR8, URZ, 0x6 ;  /* 0x0000000806067291 */ /* 0x000fc8000f8f303f */
[----:B------:R-:W-:-:S04]  /*2c30*/  ULOP3.LUT UR6, UR6, 0xffffffc0, URZ, 0xc0, !UPT ;  /* 0xffffffc006067892 */ /* 0x000fc8000f8ec03f */
[----:B------:R-:W-:-:S06]  /*2c40*/  UIADD3 UR6, UR7, UR6, -UR8 ;  /* 0x0000000607067290 */ /* 0x000fcc000fffe808 */
[----:B------:R-:W-:-:S04]  /*2c50*/  ISETP.GE.AND P0, PT, R12, UR6, PT ;  /* 0x000000060c007c0c */ /* 0x000fc8000bf06270 */
[----:B------:R-:W-:-:S13]  /*2c60*/  ISETP.GT.OR P0, PT, R12, 0x3f, P0 ;  /* 0x0000003f0c00780c */ /* 0x000fda0000704670 */
[----:B------:R-:W-:Y:S05]  /*2c70*/  @P0 BRA `(.L_x_1143) ;  /* 0x0000000000640947 */ /* 0x000fea0003800000 */
[----:B------:R-:W1:Y:S01]  /*2c80*/  LDC.64 R4, c[0x0][0x2a8] ;  /* 0x0000aa00ff047b82 */ /* 0x000e620000000a00 */
[----:B------:R-:W-:Y:S01]  /*2c90*/  USHF.R.S32.HI UR6, URZ, 0x1f, UR18 ;  /* 0x0000001f3f067899 */ /* 0x000fe20008011412 */
[----:B------:R-:W-:Y:S01]  /*2ca0*/  IMAD.U32 R9, RZ, RZ, UR4 ;  /* 0x00000004ff097e24 */ /* 0x000fe2000f8e00ff */
[----:B------:R-:W-:Y:S01]  /*2cb0*/  USHF.R.S32.HI UR7, URZ, 0x1f, UR4 ;  /* 0x0000001f3f077899 */ /* 0x000fe20008011404 */
[--C-:B------:R-:W-:Y:S01]  /*2cc0*/  SHF.R.S32.HI R3, RZ, 0x1f, R12.reuse ;  /* 0x0000001fff037819 */ /* 0x100fe2000001140c */
[----:B------:R-:W-:Y:S02]  /*2cd0*/  ULDC.64 UR8, c[0x0][0x2b0] ;  /* 0x0000ac0000087ab9 */ /* 0x000fe40000000a00 */
[----:B------:R-:W-:Y:S01]  /*2ce0*/  IMAD.U32 R8, RZ, RZ, UR6 ;  /* 0x00000006ff087e24 */ /* 0x000fe2000f8e00ff */
[----:B------:R-:W-:Y:S01]  /*2cf0*/  IADD3 R2, P0, P1, R9, UR18, R12 ;  /* 0x0000001209027c10 */ /* 0x000fe2000f91e00c */
[----:B------:R-:W-:-:S03]  /*2d00*/  UIMAD UR6, UR5, UR8, URZ ;  /* 0x00000008050672a4 */ /* 0x000fc6000f8e023f */
[----:B------:R-:W-:Y:S01]  /*2d10*/  IADD3.X R3, R8, UR7, R3, P0, P1 ;  /* 0x0000000708037c10 */ /* 0x000fe200087e2403 */
[----:B------:R-:W-:Y:S01]  /*2d20*/  UIMAD UR6, UR17, UR9, UR6 ;  /* 0x00000009110672a4 */ /* 0x000fe2000f8e0206 */
[----:B------:R-:W-:Y:S01]  /*2d30*/  FSETP.NEU.FTZ.AND P0, PT, R67, -INF , PT ;  /* 0xff8000004300780b */ /* 0x000fe20003f1d000 */
[C---:B-1----:R-:W-:Y:S02]  /*2d40*/  IMAD R0, R4.reuse, UR19, RZ ;  /* 0x0000001304007c24 */ /* 0x042fe4000f8e02ff */
[----:B------:R-:W-:-:S04]  /*2d50*/  IMAD.WIDE.U32 R2, R4, UR16, R2 ;  /* 0x0000001004027c25 */ /* 0x000fc8000f8e0002 */
[----:B------:R-:W-:Y:S02]  /*2d60*/  IMAD R5, R5, UR16, R0 ;  /* 0x0000001005057c24 */ /* 0x000fe4000f8e0200 */
[----:B------:R-:W-:-:S03]  /*2d70*/  FMUL.FTZ R0, R67, 1.4426950216293334961 ;  /* 0x3fb8aa3b43007820 */ /* 0x000fc60000410000 */
[----:B------:R-:W-:Y:S01]  /*2d80*/  IADD3 R3, R3, R5, RZ ;  /* 0x0000000503037210 */ /* 0x000fe20007ffe0ff */
[----:B------:R-:W-:Y:S01]  /*2d90*/  IMAD.U32 R5, RZ, RZ, UR8 ;  /* 0x00000008ff057e24 */ /* 0x000fe2000f8e00ff */
[----:B------:R-:W-:-:S03]  /*2da0*/  ULDC.64 UR8, c[0x0][0x2a0] ;  /* 0x0000a80000087ab9 */ /* 0x000fc60000000a00 */
[----:B------:R-:W-:-:S04]  /*2db0*/  IMAD.WIDE.U32 R2, R5, UR17, R2 ;  /* 0x0000001105027c25 */ /* 0x000fc8000f8e0002 */
[----:B------:R-:W-:Y:S01]  /*2dc0*/  VIADD R3, R3, UR6 ;  /* 0x0000000603037c36 */ /* 0x000fe20008000000 */
[----:B------:R-:W-:-:S04]  /*2dd0*/  LEA R4, P1, R2, UR8, 0x2 ;  /* 0x0000000802047c11 */ /* 0x000fc8000f8210ff */
[----:B------:R-:W-:Y:S02]  /*2de0*/  LEA.HI.X R5, R2, UR9, R3, 0x2, P1 ;  /* 0x0000000902057c11 */ /* 0x000fe400088f1403 */
[----:B------:R-:W-:-:S05]  /*2df0*/  FSEL R3, R0, RZ, P0 ;  /* 0x000000ff00037208 */ /* 0x000fca0000000000 */
[----:B------:R1:W-:Y:S02]  /*2e00*/  STG.E desc[UR10][R4.64], R3 ;  /* 0x0000000304007986 */ /* 0x0003e4000c10190a */
.L_x_1143:
[----:B------:R-:W-:Y:S05]  /*2e10*/  BSYNC B0 ;  /* 0x0000000000007941 */ /* 0x000fea0003800000 */
.L_x_1142:
[----:B------:R-:W-:Y:S01]  /*2e20*/  USHF.L.U32 UR7, UR13, 0xe, URZ ;  /* 0x0000000e0d077899 */ /* 0x000fe2000800063f */
[----:B------:R-:W-:Y:S01]  /*2e30*/  SHF.L.U32 R0, R12, 0x2, RZ ;  /* 0x000000020c007819 */ /* 0x000fe200000006ff */
[----:B------:R-:W-:Y:S01]  /*2e40*/  USHF.L.U32 UR6, UR4, 0x8, URZ ;  /* 0x0000000804067899 */ /* 0x000fe2000800063f */
[----:B01----:R-:W-:Y:S01]  /*2e50*/  IMAD R4, R6, UR19, RZ ;  /* 0x0000001306047c24 */ /* 0x003fe2000f8e02ff */
[----:B------:R-:W-:Y:S02]  /*2e60*/  USHF.R.S32.HI UR8, URZ, 0x1f, UR7 ;  /* 0x0000001f3f087899 */ /* 0x000fe40008011407 */
[----:B------:R-:W-:Y:S01]  /*2e70*/  IMAD.U32 R3, RZ, RZ, UR7 ;  /* 0x00000007ff037e24 */ /* 0x000fe2000f8e00ff */
[----:B------:R-:W-:Y:S01]  /*2e80*/  USHF.R.S32.HI UR7, URZ, 0x1f, UR6 ;  /* 0x0000001f3f077899 */ /* 0x000fe20008011406 */
[----:B------:R-:W-:Y:S01]  /*2e90*/  IMAD R5, R7, UR16, R4 ;  /* 0x0000001007057c24 */ /* 0x000fe2000f8e0204 */
[----:B------:R-:W-:Y:S02]  /*2ea0*/  ULDC.64 UR14, c[0x0][0x2e8] ;  /* 0x0000ba00000e7ab9 */ /* 0x000fe40000000a00 */
[----:B------:R-:W-:Y:S01]  /*2eb0*/  IADD3 R2, P0, P1, R0, UR6, R3 ;  /* 0x0000000600027c10 */ /* 0x000fe2000f91e003 */
[----:B------:R-:W-:Y:S01]  /*2ec0*/  IMAD.U32 R3, RZ, RZ, UR8 ;  /* 0x00000008ff037e24 */ /* 0x000fe2000f8e00ff */
[----:B------:R-:W-:Y:S01]  /*2ed0*/  SHF.R.S32.HI R0, RZ, 0x1f, R0 ;  /* 0x0000001fff007819 */ /* 0x000fe20000011400 */
[----:B------:R-:W-:-:S02]  /*2ee0*/  ULDC.64 UR8, c[0x0][0x2d8] ;  /* 0x0000b60000087ab9 */ /* 0x000fc40000000a00 */
[----:B------:R-:W-:Y:S01]  /*2ef0*/  UIMAD UR6, UR5, UR8, URZ ;  /* 0x00000008050672a4 */ /* 0x000fe2000f8e023f */
[----:B------:R-:W-:Y:S02]  /*2f00*/  IADD3.X R3, R0, UR7, R3, P0, P1 ;  /* 0x0000000700037c10 */ /* 0x000fe400087e2403 */
[----:B------:R-:W-:Y:S01]  /*2f10*/  ISETP.NE.U32.AND P0, PT, RZ, UR14, PT ;  /* 0x0000000eff007c0c */ /* 0x000fe2000bf05070 */
[----:B------:R-:W-:Y:S01]  /*2f20*/  UIMAD UR6, UR17, UR9, UR6 ;  /* 0x00000009110672a4 */ /* 0x000fe2000f8e0206 */
[----:B------:R-:W-:Y:S02]  /*2f30*/  IMAD.WIDE.U32 R2, R6, UR16, R2 ;  /* 0x0000001006027c25 */ /* 0x000fe4000f8e0002 */
[----:B------:R-:W-:-:S03]  /*2f40*/  ISETP.NE.AND.EX P0, PT, RZ, UR15, PT, P0 ;  /* 0x0000000fff007c0c */ /* 0x000fc6000bf05300 */
[----:B------:R-:W-:Y:S01]  /*2f50*/  IADD3 R3, R3, R5, RZ ;  /* 0x0000000503037210 */ /* 0x000fe20007ffe0ff */
[----:B------:R-:W-:Y:S01]  /*2f60*/  IMAD.U32 R5, RZ, RZ, UR8 ;  /* 0x00000008ff057e24 */ /* 0x000fe2000f8e00ff */
[----:B------:R-:W-:Y:S01]  /*2f70*/  ISETP.NE.OR P0, PT, R12, RZ, !P0 ;  /* 0x000000ff0c00720c */ /* 0x000fe20004705670 */
[----:B------:R-:W-:Y:S02]  /*2f80*/  ULDC.64 UR8, c[0x0][0x2b8] ;  /* 0x0000ae0000087ab9 */ /* 0x000fe40000000a00 */
[----:B------:R-:W-:-:S04]  /*2f90*/  IMAD.WIDE.U32 R2, R5, UR17, R2 ;  /* 0x0000001105027c25 */ /* 0x000fc8000f8e0002 */
[----:B------:R-:W-:Y:S01]  /*2fa0*/  VIADD R3, R3, UR6 ;  /* 0x0000000603037c36 */ /* 0x000fe20008000000 */
[----:B------:R-:W-:-:S04]  /*2fb0*/  LEA R4, P1, R2, UR8, 0x2 ;  /* 0x0000000802047c11 */ /* 0x000fc8000f8210ff */
[----:B------:R-:W-:-:S05]  /*2fc0*/  LEA.HI.X R5, R2, UR9, R3, 0x2, P1 ;  /* 0x0000000902057c11 */ /* 0x000fca00088f1403 */
        /* <DEDUP_REMOVED lines=17> */
[----:B------:R-:W-:Y:S01]  /*30e0*/  ULDC UR4, c[0x0][0x2e0] ;  /* 0x0000b80000047ab9 */ /* 0x000fe20000000800 */
[----:B------:R-:W-:Y:S01]  /*30f0*/  ULDC UR6, c[0x0][0x220] ;  /* 0x0000880000067ab9 */ /* 0x000fe20000000800 */
[----:B------:R-:W-:-:S04]  /*3100*/  UIMAD UR4, UR13, UR4, UR12 ;  /* 0x000000040d0472a4 */ /* 0x000fc8000f8e020c */
[----:B------:R-:W-:-:S03]  /*3110*/  UIMAD UR6, UR4, UR6, UR16 ;  /* 0x00000006040672a4 */ /* 0x000fc6000f8e0210 */
[----:B------:R-:W-:Y:S02]  /*3120*/  ULDC.64 UR4, c[0x0][0x2e8] ;  /* 0x0000ba0000047ab9 */ /* 0x000fe40000000a00 */
[----:B------:R-:W-:-:S06]  /*3130*/  UIMAD.WIDE UR4, UR6, 0x4, UR4 ;  /* 0x00000004060478a5 */ /* 0x000fcc000f8e0204 */
[----:B------:R-:W-:Y:S01]  /*3140*/  MOV R2, UR4 ;  /* 0x0000000400027c02 */ /* 0x000fe20008000f00 */
[----:B------:R-:W-:-:S05]  /*3150*/  IMAD.U32 R3, RZ, RZ, UR5 ;  /* 0x00000005ff037e24 */ /* 0x000fca000f8e00ff */
[----:B------:R-:W-:Y:S01]  /*3160*/  STG.E desc[UR10][R2.64], RZ ;  /* 0x000000ff02007986 */ /* 0x000fe2000c10190a */
[----:B------:R-:W-:Y:S05]  /*3170*/  EXIT ;  /* 0x000000000000794d */ /* 0x000fea0003800000 */
.L_x_1144:
        /* <DEDUP_REMOVED lines=16> */
.L_x_1160:


//--------------------- .nv.global.init           --------------------------
	.section	.nv.global.init,"aw",@progbits
.nv.global.init:
	.type		$str$23,@object
	.size		$str$23,($str$24 - $str$23)
$str$23:
        /*0000*/ 	.byte	0x28, 0x61, 0x64, 0x64, 0x72, 0x65, 0x73, 0x73, 0x20, 0x26, 0x20, 0x6d, 0x61, 0x73, 0x6b, 0x29
        /*0010*/ 	.byte	0x20, 0x3d, 0x3d, 0x20, 0x30, 0x00
	.type		$str$24,@object
	.size		$str$24,(__unnamed_2 - $str$24)
$str$24:
        /*0016*/ 	.byte	0x2f, 0x74, 0x6d, 0x70, 0x2f, 0x6f, 0x73, 0x73, 0x5f, 0x6b, 0x65, 0x72, 0x6e, 0x65, 0x6c, 0x73
        /*0026*/ 	.byte	0x5f, 0x73, 0x72, 0x63, 0x2f, 0x66, 0x6c, 0x61, 0x73, 0x68, 0x5f, 0x61, 0x74, 0x74, 0x65, 0x6e
        /*0036*/ 	.byte	0x74, 0x69, 0x6f, 0x6e, 0x2f, 0x63, 0x73, 0x72, 0x63, 0x2f, 0x63, 0x75, 0x74, 0x6c, 0x61, 0x73
        /*0046*/ 	.byte	0x73, 0x2f, 0x69, 0x6e, 0x63, 0x6c, 0x75, 0x64, 0x65, 0x2f, 0x63, 0x75, 0x74, 0x65, 0x2f, 0x70
        /*0056*/ 	.byte	0x6f, 0x69, 0x6e, 0x74, 0x65, 0x72, 0x5f, 0x66, 0x6c, 0x61, 0x67, 0x67, 0x65, 0x64, 0x2e, 0x68
        /*0066*/ 	.byte	0x70, 0x70, 0x00
	.type		__unnamed_2,@object
	.size		__unnamed_2,(__unnamed_1 - __unnamed_2)
__unnamed_2:
        /* <DEDUP_REMOVED lines=20> */
        /*01a9*/ 	.byte	0x74, 0x65, 0x3a, 0x3a, 0x43, 0x3c, 0x36, 0x34, 0x3e, 0x3e, 0x3e, 0x3e, 0x5d, 0x00
	.type		__unnamed_1,@object
	.size		__unnamed_1,(.L_0 - __unnamed_1)
__unnamed_1:
        /* <DEDUP_REMOVED lines=24> */
        /*0337*/ 	.byte	0x5d, 0x00
.L_0:


//--------------------- .nv.shared._ZN7cutlass13device_kernelIN5flash11enable_sm90INS1_16FlashAttnBwdSm90INS1_25CollectiveMainloopBwdSm90ILi2ELi1ELi1EN4cute5tupleIJNS5_1CILi1EEES8_S8_EEENS6_IJNS7_ILi64EEENS7_ILi80EEENS7_ILi256EEEEEENS_10bfloat16_tEfNS_4arch4Sm90ELb0ELb0ELb1ELb0ELb0ELb0ELb1ELb1ELi2ELi1ELi1ELi1ELb0EEENS1_21CollectiveEpilogueBwdISD_SE_SG_Li256ELb0ELb1ELi2EEENS1_19SingleTileSchedulerILb0ELb0ELb0ELi80EEEEEEEEEvNT_6ParamsE --------------------------
	.section	.nv.shared._ZN7cutlass13device_kernelIN5flash11enable_sm90INS1_16FlashAttnBwdSm90INS1_25CollectiveMainloopBwdSm90ILi2ELi1ELi1EN4cute5tupleIJNS5_1CILi1EEES8_S8_EEENS6_IJNS7_ILi64EEENS7_ILi80EEENS7_ILi256EEEEEENS_10bfloat16_tEfNS_4arch4Sm90ELb0ELb0ELb1ELb0ELb0ELb0ELb1ELb1ELi2ELi1ELi1ELi1ELb0EEENS1_21CollectiveEpilogueBwdISD_SE_SG_Li256ELb0ELb1ELi2EEENS1_19SingleTileSchedulerILb0ELb0ELb0ELi80EEEEEEEEEvNT_6ParamsE,"aw",@nobits
	.sectionflags	@""
	.align	16
	.zero		1024


//--------------------- .nv.shared.reserved.0     --------------------------
	.section	.nv.shared.reserved.0,"aw",@nobits
	.weak		__nv_reservedSMEM_offset_0_alias
	.size		__nv_reservedSMEM_offset_0_alias, 0, 0
	.other		__nv_reservedSMEM_offset_0_alias,@"STO_CUDA_RESERVED_SHARED STV_DEFAULT"
__nv_reservedSMEM_offset_0_alias:
	.zero		0


//--------------------- .nv.global                --------------------------
	.section	.nv.global,"aw",@nobits
.nv.global:
	.type		_ZN74_INTERNAL_bac4eabe_38_flash_bwd_hdim256_bf16_softcap_sm90_cu_cf07d2ef_34254cute1_E,@object
	.size		_ZN74_INTERNAL_bac4eabe_38_flash_bwd_hdim256_bf16_softcap_sm90_cu_cf07d2ef_34254cute1_E,(_ZN74_INTERNAL_bac4eabe_38_flash_bwd_hdim256_bf16_softcap_sm90_cu_cf07d2ef_34254cuda3std3__45__cpo6cbeginE - _ZN74_INTERNAL_bac4eabe_38_flash_bwd_hdim256_bf16_softcap_sm90_cu_cf07d2ef_34254cute1_E)
_ZN74_INTERNAL_bac4eabe_38_flash_bwd_hdim256_bf16_softcap_sm90_cu_cf07d2ef_34254cute1_E:
	.zero		1
	.type		_ZN74_INTERNAL_bac4eabe_38_flash_bwd_hdim256_bf16_softcap_sm90_cu_cf07d2ef_34254cuda3std3__45__cpo6cbeginE,@object
	.size		_ZN74_INTERNAL_bac4eabe_38_flash_bwd_hdim256_bf16_softcap_sm90_cu_cf07d2ef_34254cuda3std3__45__cpo6cbeginE,(_ZN74_INTERNAL_bac4eabe_38_flash_bwd_hdim256_bf16_softcap_sm90_cu_cf07d2ef_34254cuda3std3__48in_placeE - _ZN74_INTERNAL_bac4eabe_38_flash_bwd_hdim256_bf16_softcap_sm90_cu_cf07d2ef_34254cuda3std3__45__cpo6cbeginE)
_ZN74_INTERNAL_bac4eabe_38_flash_bwd_hdim256_bf16_softcap_sm90_cu_cf07d2ef_34254cuda3std3__45__cpo6cbeginE:
	.zero		1
	.type		_ZN74_INTERNAL_bac4eabe_38_flash_bwd_hdim256_bf16_softcap_sm90_cu_cf07d2ef_34254cuda3std3__48in_placeE,@object
	.size		_ZN74_INTERNAL_bac4eabe_38_flash_bwd_hdim256_bf16_softcap_sm90_cu_cf07d2ef_34254cuda3std3__48in_placeE,(_ZN74_INTERNAL_bac4eabe_38_flash_bwd_hdim256_bf16_softcap_sm90_cu_cf07d2ef_34254cuda3std6ranges3__45__cpo9iter_moveE - _ZN74_INTERNAL_bac4eabe_38_flash_bwd_hdim256_bf16_softcap_sm90_cu_cf07d2ef_34254cuda3std3__48in_placeE)
_ZN74_INTERNAL_bac4eabe_38_flash_bwd_hdim256_bf16_softcap_sm90_cu_cf07d2ef_34254cuda3std3__48in_placeE:
	.zero		1
	.type		_ZN74_INTERNAL_bac4eabe_38_flash_bwd_hdim256_bf16_softcap_sm90_cu_cf07d2ef_34254cuda3std6ranges3__45__cpo9iter_moveE,@object
	.size		_ZN74_INTERNAL_bac4eabe_38_flash_bwd_hdim256_bf16_softcap_sm90_cu_cf07d2ef_34254cuda3std6ranges3__45__cpo9iter_moveE,(_ZN74_INTERNAL_bac4eabe_38_flash_bwd_hdim256_bf16_softcap_sm90_cu_cf07d2ef_34254cuda3std3__45__cpo5beginE - _ZN74_INTERNAL_bac4eabe_38_flash_bwd_hdim256_bf16_softcap_sm90_cu_cf07d2ef_34254cuda3std6ranges3__45__cpo9iter_moveE)
_ZN74_INTERNAL_bac4eabe_38_flash_bwd_hdim256_bf16_softcap_sm90_cu_cf07d2ef_34254cuda3std6ranges3__45__cpo9iter_moveE:
	.zero		1
	.type		_ZN74_INTERNAL_bac4eabe_38_flash_bwd_hdim256_bf16_softcap_sm90_cu_cf07d2ef_34254cuda3std3__45__cpo5beginE,@object
	.size		_ZN74_INTERNAL_bac4eabe_38_flash_bwd_hdim256_bf16_softcap_sm90_cu_cf07d2ef_34254cuda3std3__45__cpo5beginE,(_ZN74_INTERNAL_bac4eabe_38_flash_bwd_hdim256_bf16_softcap_sm90_cu_cf07d2ef_34254cuda3std3__476_GLOBAL__N__bac4eabe_38_flash_bwd_hdim256_bf16_softcap_sm90_cu_cf07d2ef_34256ignoreE - _ZN74_INTERNAL_bac4eabe_38_flash_bwd_hdim256_bf16_softcap_sm90_cu_cf07d2ef_34254cuda3std3__45__cpo5beginE)
_ZN74_INTERNAL_bac4eabe_38_flash_bwd_hdim256_bf16_softcap_sm90_cu_cf07d2ef_34254cuda3std3__45__cpo5beginE:
	.zero		1
	.type		_ZN74_INTERNAL_bac4eabe_38_flash_bwd_hdim256_bf16_softcap_sm90_cu_cf07d2ef_34254cuda3std3__476_GLOBAL__N__bac4eabe_38_flash_bwd_hdim256_bf16_softcap_sm90_cu_cf07d2ef_34256ignoreE,@object
	.size		_ZN74_INTERNAL_bac4eabe_38_flash_bwd_hdim256_bf16_softcap_sm90_cu_cf07d2ef_34254cuda3std3__476_GLOBAL__N__bac4eabe_38_flash_bwd_hdim256_bf16_softcap_sm90_cu_cf07d2ef_34256ignoreE,(_ZN74_INTERNAL_bac4eabe_38_flash_bwd_hdim256_bf16_softcap_sm90_cu_cf07d2ef_34254cute7productE - _ZN74_INTERNAL_bac4eabe_38_flash_bwd_hdim256_bf16_softcap_sm90_cu_cf07d2ef_34254cuda3std3__476_GLOBAL__N__bac4eabe_38_flash_bwd_hdim256_bf16_softcap_sm90_cu_cf07d2ef_34256ignoreE)
_ZN74_INTERNAL_bac4eabe_38_flash_bwd_hdim256_bf16_softcap_sm90_cu_cf07d2ef_34254cuda3std3__476_GLOBAL__N__bac4eabe_38_flash_bwd_hdim256_bf16_softcap_sm90_cu_cf07d2ef_34256ignoreE:
	.zero		1
	.type		_ZN74_INTERNAL_bac4eabe_38_flash_bwd_hdim256_bf16_softcap_sm90_cu_cf07d2ef_34254cute7productE,@object
	.size		_ZN74_INTERNAL_bac4eabe_38_flash_bwd_hdim256_bf16_softcap_sm90_cu_cf07d2ef_34254cute7productE,(_ZN74_INTERNAL_bac4eabe_38_flash_bwd_hdim256_bf16_softcap_sm90_cu_cf07d2ef_34254cuda3std3__45__cpo3endE - _ZN74_INTERNAL_bac4eabe_38_flash_bwd_hdim256_bf16_softcap_sm90_cu_cf07d2ef_34254cute7productE)
_ZN74_INTERNAL_bac4eabe_38_flash_bwd_hdim256_bf16_softcap_sm90_cu_cf07d2ef_34254cute7productE:
	.zero		1
	.type		_ZN74_INTERNAL_bac4eabe_38_flash_bwd_hdim256_bf16_softcap_sm90_cu_cf07d2ef_34254cuda3std3__45__cpo3endE,@object
	.size		_ZN74_INTERNAL_bac4eabe_38_flash_bwd_hdim256_bf16_softcap_sm90_cu_cf07d2ef_34254cuda3std3__45__cpo3endE,(_ZN74_INTERNAL_bac4eabe_38_flash_bwd_hdim256_bf16_softcap_sm90_cu_cf07d2ef_34254cuda3std3__419piecewise_constructE - _ZN74_INTERNAL_bac4eabe_38_flash_bwd_hdim256_bf16_softcap_sm90_cu_cf07d2ef_34254cuda3std3__45__cpo3endE)
_ZN74_INTERNAL_bac4eabe_38_flash_bwd_hdim256_bf16_softcap_sm90_cu_cf07d2ef_34254cuda3std3__45__cpo3endE:
	.zero		1
	.type		_ZN74_INTERNAL_bac4eabe_38_flash_bwd_hdim256_bf16_softcap_sm90_cu_cf07d2ef_34254cuda3std3__419piecewise_constructE,@object
	.size		_ZN74_INTERNAL_bac4eabe_38_flash_bwd_hdim256_bf16_softcap_sm90_cu_cf07d2ef_34254cuda3std3__419piecewise_constructE,(_ZN74_INTERNAL_bac4eabe_38_flash_bwd_hdim256_bf16_softcap_sm90_cu_cf07d2ef_34254cuda3std3__45__cpo4cendE - _ZN74_INTERNAL_bac4eabe_38_flash_bwd_hdim256_bf16_softcap_sm90_cu_cf07d2ef_34254cuda3std3__419piecewise_constructE)
_ZN74_INTERNAL_bac4eabe_38_flash_bwd_hdim256_bf16_softcap_sm90_cu_cf07d2ef_34254cuda3std3__419piecewise_constructE:
	.zero		1
	.type		_ZN74_INTERNAL_bac4eabe_38_flash_bwd_hdim256_bf16_softcap_sm90_cu_cf07d2ef_34254cuda3std3__45__cpo4cendE,@object
	.size		_ZN74_INTERNAL_bac4eabe_38_flash_bwd_hdim256_bf16_softcap_sm90_cu_cf07d2ef_34254cuda3std3__45__cpo4cendE,(_ZN74_INTERNAL_bac4eabe_38_flash_bwd_hdim256_bf16_softcap_sm90_cu_cf07d2ef_34254cuda3std6ranges3__45__cpo4swapE - _ZN74_INTERNAL_bac4eabe_38_flash_bwd_hdim256_bf16_softcap_sm90_cu_cf07d2ef_34254cuda3std3__45__cpo4cendE)
_ZN74_INTERNAL_bac4eabe_38_flash_bwd_hdim256_bf16_softcap_sm90_cu_cf07d2ef_34254cuda3std3__45__cpo4cendE:
	.zero		1
	.type		_ZN74_INTERNAL_bac4eabe_38_flash_bwd_hdim256_bf16_softcap_sm90_cu_cf07d2ef_34254cuda3std6ranges3__45__cpo4swapE,@object
	.size		_ZN74_INTERNAL_bac4eabe_38_flash_bwd_hdim256_bf16_softcap_sm90_cu_cf07d2ef_34254cuda3std6ranges3__45__cpo4swapE,(.L_9 - _ZN74_INTERNAL_bac4eabe_38_flash_bwd_hdim256_bf16_softcap_sm90_cu_cf07d2ef_34254cuda3std6ranges3__45__cpo4swapE)
_ZN74_INTERNAL_bac4eabe_38_flash_bwd_hdim256_bf16_softcap_sm90_cu_cf07d2ef_34254cuda3std6ranges3__45__cpo4swapE:
	.zero		1
.L_9:


//--------------------- .nv.shared._ZN7cutlass13device_kernelIN5flash11enable_sm90INS1_16FlashAttnBwdSm90INS1_25CollectiveMainloopBwdSm90ILi2ELi1ELi1EN4cute5tupleIJNS5_1CILi1EEES8_S8_EEENS6_IJNS7_ILi64EEENS7_ILi80EEENS7_ILi256EEEEEENS_10bfloat16_tEfNS_4arch4Sm90ELb0ELb0ELb1ELb0ELb0ELb0ELb1ELb1ELi2ELi1ELi1ELi1ELb0EEENS1_24CollectiveEpilogueBwdGQAISD_fSG_Li256ELb0ELb0EEENS1_19SingleTileSchedulerILb0ELb0ELb0ELi80EEEEEEEEEvNT_6ParamsE --------------------------
	.section	.nv.shared._ZN7cutlass13device_kernelIN5flash11enable_sm90INS1_16FlashAttnBwdSm90INS1_25CollectiveMainloopBwdSm90ILi2ELi1ELi1EN4cute5tupleIJNS5_1CILi1EEES8_S8_EEENS6_IJNS7_ILi64EEENS7_ILi80EEENS7_ILi256EEEEEENS_10bfloat16_tEfNS_4arch4Sm90ELb0ELb0ELb1ELb0ELb0ELb0ELb1ELb1ELi2ELi1ELi1ELi1ELb0EEENS1_24CollectiveEpilogueBwdGQAISD_fSG_Li256ELb0ELb0EEENS1_19SingleTileSchedulerILb0ELb0ELb0ELi80EEEEEEEEEvNT_6ParamsE,"aw",@nobits
	.sectionflags	@""
	.align	16
	.zero		1024


//--------------------- .nv.shared._ZN7cutlass13device_kernelIN5flash11enable_sm90INS1_16FlashAttnBwdSm90INS1_25CollectiveMainloopBwdSm90ILi2ELi1ELi1EN4cute5tupleIJNS5_1CILi1EEES8_S8_EEENS6_IJNS7_ILi64EEENS7_ILi80EEENS7_ILi256EEEEEENS_10bfloat16_tEfNS_4arch4Sm90ELb0ELb0ELb1ELb1ELb0ELb0ELb1ELb1ELi2ELi1ELi1ELi1ELb0EEENS1_21CollectiveEpilogueBwdISD_SE_SG_Li256ELb1ELb1ELi2EEENS1_19SingleTileSchedulerILb1ELb0ELb0ELi80EEEEEEEEEvNT_6ParamsE --------------------------
	.section	.nv.shared._ZN7cutlass13device_kernelIN5flash11enable_sm90INS1_16FlashAttnBwdSm90INS1_25CollectiveMainloopBwdSm90ILi2ELi1ELi1EN4cute5tupleIJNS5_1CILi1EEES8_S8_EEENS6_IJNS7_ILi64EEENS7_ILi80EEENS7_ILi256EEEEEENS_10bfloat16_tEfNS_4arch4Sm90ELb0ELb0ELb1ELb1ELb0ELb0ELb1ELb1ELi2ELi1ELi1ELi1ELb0EEENS1_21CollectiveEpilogueBwdISD_SE_SG_Li256ELb1ELb1ELi2EEENS1_19SingleTileSchedulerILb1ELb0ELb0ELi80EEEEEEEEEvNT_6ParamsE,"aw",@nobits
	.sectionflags	@""
	.align	16
	.zero		1024


//--------------------- .nv.shared._ZN7cutlass13device_kernelIN5flash11enable_sm90INS1_16FlashAttnBwdSm90INS1_25CollectiveMainloopBwdSm90ILi2ELi1ELi1EN4cute5tupleIJNS5_1CILi1EEES8_S8_EEENS6_IJNS7_ILi64EEENS7_ILi80EEENS7_ILi256EEEEEENS_10bfloat16_tEfNS_4arch4Sm90ELb0ELb0ELb1ELb1ELb0ELb0ELb1ELb1ELi2ELi1ELi1ELi1ELb0EEENS1_24CollectiveEpilogueBwdGQAISD_fSG_Li256ELb1ELb0EEENS1_19SingleTileSchedulerILb1ELb0ELb0ELi80EEEEEEEEEvNT_6ParamsE --------------------------
	.section	.nv.shared._ZN7cutlass13device_kernelIN5flash11enable_sm90INS1_16FlashAttnBwdSm90INS1_25CollectiveMainloopBwdSm90ILi2ELi1ELi1EN4cute5tupleIJNS5_1CILi1EEES8_S8_EEENS6_IJNS7_ILi64EEENS7_ILi80EEENS7_ILi256EEEEEENS_10bfloat16_tEfNS_4arch4Sm90ELb0ELb0ELb1ELb1ELb0ELb0ELb1ELb1ELi2ELi1ELi1ELi1ELb0EEENS1_24CollectiveEpilogueBwdGQAISD_fSG_Li256ELb1ELb0EEENS1_19SingleTileSchedulerILb1ELb0ELb0ELi80EEEEEEEEEvNT_6ParamsE,"aw",@nobits
	.sectionflags	@""
	.align	16
	.zero		1024


//--------------------- .nv.shared._ZN7cutlass13device_kernelIN5flash11enable_sm90INS1_16FlashAttnBwdSm90INS1_25CollectiveMainloopBwdSm90ILi2ELi1ELi1EN4cute5tupleIJNS5_1CILi1EEES8_S8_EEENS6_IJNS7_ILi64EEENS7_ILi80EEENS7_ILi256EEEEEENS_10bfloat16_tEfNS_4arch4Sm90ELb0ELb1ELb1ELb0ELb0ELb0ELb1ELb1ELi2ELi1ELi1ELi1ELb0EEENS1_21CollectiveEpilogueBwdISD_SE_SG_Li256ELb0ELb1ELi2EEENS1_19SingleTileSchedulerILb0ELb0ELb0ELi80EEEEEEEEEvNT_6ParamsE --------------------------
	.section	.nv.shared._ZN7cutlass13device_kernelIN5flash11enable_sm90INS1_16FlashAttnBwdSm90INS1_25CollectiveMainloopBwdSm90ILi2ELi1ELi1EN4cute5tupleIJNS5_1CILi1EEES8_S8_EEENS6_IJNS7_ILi64EEENS7_ILi80EEENS7_ILi256EEEEEENS_10bfloat16_tEfNS_4arch4Sm90ELb0ELb1ELb1ELb0ELb0ELb0ELb1ELb1ELi2ELi1ELi1ELi1ELb0EEENS1_21CollectiveEpilogueBwdISD_SE_SG_Li256ELb0ELb1ELi2EEENS1_19SingleTileSchedulerILb0ELb0ELb0ELi80EEEEEEEEEvNT_6ParamsE,"aw",@nobits
	.sectionflags	@""
	.align	16
	.zero		1024


//--------------------- .nv.shared._ZN7cutlass13device_kernelIN5flash11enable_sm90INS1_16FlashAttnBwdSm90INS1_25CollectiveMainloopBwdSm90ILi2ELi1ELi1EN4cute5tupleIJNS5_1CILi1EEES8_S8_EEENS6_IJNS7_ILi64EEENS7_ILi80EEENS7_ILi256EEEEEENS_10bfloat16_tEfNS_4arch4Sm90ELb0ELb1ELb1ELb0ELb0ELb0ELb1ELb1ELi2ELi1ELi1ELi1ELb0EEENS1_24CollectiveEpilogueBwdGQAISD_fSG_Li256ELb0ELb0EEENS1_19SingleTileSchedulerILb0ELb0ELb0ELi80EEEEEEEEEvNT_6ParamsE --------------------------
	.section	.nv.shared._ZN7cutlass13device_kernelIN5flash11enable_sm90INS1_16FlashAttnBwdSm90INS1_25CollectiveMainloopBwdSm90ILi2ELi1ELi1EN4cute5tupleIJNS5_1CILi1EEES8_S8_EEENS6_IJNS7_ILi64EEENS7_ILi80EEENS7_ILi256EEEEEENS_10bfloat16_tEfNS_4arch4Sm90ELb0ELb1ELb1ELb0ELb0ELb0ELb1ELb1ELi2ELi1ELi1ELi1ELb0EEENS1_24CollectiveEpilogueBwdGQAISD_fSG_Li256ELb0ELb0EEENS1_19SingleTileSchedulerILb0ELb0ELb0ELi80EEEEEEEEEvNT_6ParamsE,"aw",@nobits
	.sectionflags	@""
	.align	16
	.zero		1024


//--------------------- .nv.shared._ZN7cutlass13device_kernelIN5flash11enable_sm90INS1_16FlashAttnBwdSm90INS1_25CollectiveMainloopBwdSm90ILi2ELi1ELi1EN4cute5tupleIJNS5_1CILi1EEES8_S8_EEENS6_IJNS7_ILi64EEENS7_ILi80EEENS7_ILi256EEEEEENS_10bfloat16_tEfNS_4arch4Sm90ELb0ELb1ELb1ELb1ELb0ELb0ELb1ELb1ELi2ELi1ELi1ELi1ELb0EEENS1_21CollectiveEpilogueBwdISD_SE_SG_Li256ELb1ELb1ELi2EEENS1_19SingleTileSchedulerILb1ELb0ELb0ELi80EEEEEEEEEvNT_6ParamsE --------------------------
	.section	.nv.shared._ZN7cutlass13device_kernelIN5flash11enable_sm90INS1_16FlashAttnBwdSm90INS1_25CollectiveMainloopBwdSm90ILi2ELi1ELi1EN4cute5tupleIJNS5_1CILi1EEES8_S8_EEENS6_IJNS7_ILi64EEENS7_ILi80EEENS7_ILi256EEEEEENS_10bfloat16_tEfNS_4arch4Sm90ELb0ELb1ELb1ELb1ELb0ELb0ELb1ELb1ELi2ELi1ELi1ELi1ELb0EEENS1_21CollectiveEpilogueBwdISD_SE_SG_Li256ELb1ELb1ELi2EEENS1_19SingleTileSchedulerILb1ELb0ELb0ELi80EEEEEEEEEvNT_6ParamsE,"aw",@nobits
	.sectionflags	@""
	.align	16
	.zero		1024


//--------------------- .nv.shared._ZN7cutlass13device_kernelIN5flash11enable_sm90INS1_16FlashAttnBwdSm90INS1_25CollectiveMainloopBwdSm90ILi2ELi1ELi1EN4cute5tupleIJNS5_1CILi1EEES8_S8_EEENS6_IJNS7_ILi64EEENS7_ILi80EEENS7_ILi256EEEEEENS_10bfloat16_tEfNS_4arch4Sm90ELb0ELb1ELb1ELb1ELb0ELb0ELb1ELb1ELi2ELi1ELi1ELi1ELb0EEENS1_24CollectiveEpilogueBwdGQAISD_fSG_Li256ELb1ELb0EEENS1_19SingleTileSchedulerILb1ELb0ELb0ELi80EEEEEEEEEvNT_6ParamsE --------------------------
	.section	.nv.shared._ZN7cutlass13device_kernelIN5flash11enable_sm90INS1_16FlashAttnBwdSm90INS1_25CollectiveMainloopBwdSm90ILi2ELi1ELi1EN4cute5tupleIJNS5_1CILi1EEES8_S8_EEENS6_IJNS7_ILi64EEENS7_ILi80EEENS7_ILi256EEEEEENS_10bfloat16_tEfNS_4arch4Sm90ELb0ELb1ELb1ELb1ELb0ELb0ELb1ELb1ELi2ELi1ELi1ELi1ELb0EEENS1_24CollectiveEpilogueBwdGQAISD_fSG_Li256ELb1ELb0EEENS1_19SingleTileSchedulerILb1ELb0ELb0ELi80EEEEEEEEEvNT_6ParamsE,"aw",@nobits
	.sectionflags	@""
	.align	16
	.zero		1024


//--------------------- .nv.shared._ZN7cutlass13device_kernelIN5flash11enable_sm90INS1_16FlashAttnBwdSm90INS1_25CollectiveMainloopBwdSm90ILi2ELi1ELi1EN4cute5tupleIJNS5_1CILi1EEES8_S8_EEENS6_IJNS7_ILi64EEENS7_ILi80EEENS7_ILi256EEEEEENS_10bfloat16_tEfNS_4arch4Sm90ELb1ELb0ELb1ELb0ELb0ELb0ELb1ELb1ELi2ELi1ELi1ELi1ELb0EEENS1_21CollectiveEpilogueBwdISD_SE_SG_Li256ELb0ELb1ELi2EEENS1_25SingleTileBwdLPTSchedulerILb0ELi80ELb0EEEEEEEEEvNT_6ParamsE --------------------------
	.section	.nv.shared._ZN7cutlass13device_kernelIN5flash11enable_sm90INS1_16FlashAttnBwdSm90INS1_25CollectiveMainloopBwdSm90ILi2ELi1ELi1EN4cute5tupleIJNS5_1CILi1EEES8_S8_EEENS6_IJNS7_ILi64EEENS7_ILi80EEENS7_ILi256EEEEEENS_10bfloat16_tEfNS_4arch4Sm90ELb1ELb0ELb1ELb0ELb0ELb0ELb1ELb1ELi2ELi1ELi1ELi1ELb0EEENS1_21CollectiveEpilogueBwdISD_SE_SG_Li256ELb0ELb1ELi2EEENS1_25SingleTileBwdLPTSchedulerILb0ELi80ELb0EEEEEEEEEvNT_6ParamsE,"aw",@nobits
	.sectionflags	@""
	.align	16
	.zero		1024


//--------------------- .nv.shared._ZN7cutlass13device_kernelIN5flash11enable_sm90INS1_16FlashAttnBwdSm90INS1_25CollectiveMainloopBwdSm90ILi2ELi1ELi1EN4cute5tupleIJNS5_1CILi1EEES8_S8_EEENS6_IJNS7_ILi64EEENS7_ILi80EEENS7_ILi256EEEEEENS_10bfloat16_tEfNS_4arch4Sm90ELb1ELb0ELb1ELb0ELb0ELb0ELb1ELb1ELi2ELi1ELi1ELi1ELb0EEENS1_24CollectiveEpilogueBwdGQAISD_fSG_Li256ELb0ELb0EEENS1_25SingleTileBwdLPTSchedulerILb0ELi80ELb0EEEEEEEEEvNT_6ParamsE --------------------------
	.section	.nv.shared._ZN7cutlass13device_kernelIN5flash11enable_sm90INS1_16FlashAttnBwdSm90INS1_25CollectiveMainloopBwdSm90ILi2ELi1ELi1EN4cute5tupleIJNS5_1CILi1EEES8_S8_EEENS6_IJNS7_ILi64EEENS7_ILi80EEENS7_ILi256EEEEEENS_10bfloat16_tEfNS_4arch4Sm90ELb1ELb0ELb1ELb0ELb0ELb0ELb1ELb1ELi2ELi1ELi1ELi1ELb0EEENS1_24CollectiveEpilogueBwdGQAISD_fSG_Li256ELb0ELb0EEENS1_25SingleTileBwdLPTSchedulerILb0ELi80ELb0EEEEEEEEEvNT_6ParamsE,"aw",@nobits
	.sectionflags	@""
	.align	16
	.zero		1024


//--------------------- .nv.shared._ZN7cutlass13device_kernelIN5flash22FlashAttnBwdPreprocessIN4cute5tupleIJNS3_1CILi64EEENS5_ILi256EEEEEENS_10bfloat16_tEfNS_4arch4Sm90ELb1ELb0EEEEEvNT_6ParamsE --------------------------
	.section	.nv.shared._ZN7cutlass13device_kernelIN5flash22FlashAttnBwdPreprocessIN4cute5tupleIJNS3_1CILi64EEENS5_ILi256EEEEEENS_10bfloat16_tEfNS_4arch4Sm90ELb1ELb0EEEEEvNT_6ParamsE,"aw",@nobits
	.sectionflags	@""
	.align	16
	.zero		1024


//--------------------- .nv.shared._ZN7cutlass13device_kernelIN5flash11enable_sm90INS1_16FlashAttnBwdSm90INS1_25CollectiveMainloopBwdSm90ILi2ELi1ELi1EN4cute5tupleIJNS5_1CILi1EEES8_S8_EEENS6_IJNS7_ILi64EEENS7_ILi80EEENS7_ILi256EEEEEENS_10bfloat16_tEfNS_4arch4Sm90ELb1ELb0ELb1ELb1ELb0ELb0ELb1ELb1ELi2ELi1ELi1ELi1ELb0EEENS1_21CollectiveEpilogueBwdISD_SE_SG_Li256ELb1ELb1ELi2EEENS1_25SingleTileBwdLPTSchedulerILb1ELi80ELb0EEEEEEEEEvNT_6ParamsE --------------------------
	.section	.nv.shared._ZN7cutlass13device_kernelIN5flash11enable_sm90INS1_16FlashAttnBwdSm90INS1_25CollectiveMainloopBwdSm90ILi2ELi1ELi1EN4cute5tupleIJNS5_1CILi1EEES8_S8_EEENS6_IJNS7_ILi64EEENS7_ILi80EEENS7_ILi256EEEEEENS_10bfloat16_tEfNS_4arch4Sm90ELb1ELb0ELb1ELb1ELb0ELb0ELb1ELb1ELi2ELi1ELi1ELi1ELb0EEENS1_21CollectiveEpilogueBwdISD_SE_SG_Li256ELb1ELb1ELi2EEENS1_25SingleTileBwdLPTSchedulerILb1ELi80ELb0EEEEEEEEEvNT_6ParamsE,"aw",@nobits
	.sectionflags	@""
	.align	16
	.zero		1024


//--------------------- .nv.shared._ZN7cutlass13device_kernelIN5flash32FlashAttnBwdPostprocessConvertdQIN4cute5tupleIJNS3_1CILi80EEENS5_ILi256EEEEEENS_10bfloat16_tEfNS_4arch4Sm90ELi256ENS3_8TiledMMAINS3_8MMA_AtomIJNS3_4SM904GMMA27MMA_64x16x16_F32BF16BF16_SSILNSF_5MajorE1ELSH_1ELNSF_7ScaleInE1ELSI_1EEEEEENS3_6LayoutINS4_IJNS5_ILi2EEENS5_ILi1EEESN_EEENS4_IJSN_NS5_ILi0EEESP_EEEEENS4_IJNS3_10UnderscoreESS_SS_EEEEELb1EEEEEvNT_6ParamsE --------------------------
	.section	.nv.shared._ZN7cutlass13device_kernelIN5flash32FlashAttnBwdPostprocessConvertdQIN4cute5tupleIJNS3_1CILi80EEENS5_ILi256EEEEEENS_10bfloat16_tEfNS_4arch4Sm90ELi256ENS3_8TiledMMAINS3_8MMA_AtomIJNS3_4SM904GMMA27MMA_64x16x16_F32BF16BF16_SSILNSF_5MajorE1ELSH_1ELNSF_7ScaleInE1ELSI_1EEEEEENS3_6LayoutINS4_IJNS5_ILi2EEENS5_ILi1EEESN_EEENS4_IJSN_NS5_ILi0EEESP_EEEEENS4_IJNS3_10UnderscoreESS_SS_EEEEELb1EEEEEvNT_6ParamsE,"aw",@nobits
	.sectionflags	@""
	.align	16
	.zero		1024


//--------------------- .nv.shared._ZN7cutlass13device_kernelIN5flash32FlashAttnBwdPostprocessConvertdQIN4cute5tupleIJNS3_1CILi64EEENS5_ILi256EEEEEENS_10bfloat16_tEfNS_4arch4Sm90ELi256ENS3_8TiledMMAINS3_8MMA_AtomIJNS3_4SM904GMMA27MMA_64x64x16_F32BF16BF16_SSILNSF_5MajorE1ELSH_0ELNSF_7ScaleInE1ELSI_1EEEEEENS3_6LayoutINS4_IJNS5_ILi2EEENS5_ILi1EEESN_EEENS4_IJSN_NS5_ILi0EEESP_EEEEENS4_IJNS3_10UnderscoreESS_SS_EEEEELb1EEEEEvNT_6ParamsE --------------------------
	.section	.nv.shared._ZN7cutlass13device_kernelIN5flash32FlashAttnBwdPostprocessConvertdQIN4cute5tupleIJNS3_1CILi64EEENS5_ILi256EEEEEENS_10bfloat16_tEfNS_4arch4Sm90ELi256ENS3_8TiledMMAINS3_8MMA_AtomIJNS3_4SM904GMMA27MMA_64x64x16_F32BF16BF16_SSILNSF_5MajorE1ELSH_0ELNSF_7ScaleInE1ELSI_1EEEEEENS3_6LayoutINS4_IJNS5_ILi2EEENS5_ILi1EEESN_EEENS4_IJSN_NS5_ILi0EEESP_EEEEENS4_IJNS3_10UnderscoreESS_SS_EEEEELb1EEEEEvNT_6ParamsE,"aw",@nobits
	.sectionflags	@""
	.align	16
	.zero		1024


//--------------------- .nv.shared._ZN7cutlass13device_kernelIN5flash11enable_sm90INS1_16FlashAttnBwdSm90INS1_25CollectiveMainloopBwdSm90ILi2ELi1ELi1EN4cute5tupleIJNS5_1CILi1EEES8_S8_EEENS6_IJNS7_ILi64EEENS7_ILi80EEENS7_ILi256EEEEEENS_10bfloat16_tEfNS_4arch4Sm90ELb1ELb0ELb1ELb1ELb0ELb0ELb1ELb1ELi2ELi1ELi1ELi1ELb0EEENS1_24CollectiveEpilogueBwdGQAISD_fSG_Li256ELb1ELb0EEENS1_25SingleTileBwdLPTSchedulerILb1ELi80ELb0EEEEEEEEEvNT_6ParamsE --------------------------
	.section	.nv.shared._ZN7cutlass13device_kernelIN5flash11enable_sm90INS1_16FlashAttnBwdSm90INS1_25CollectiveMainloopBwdSm90ILi2ELi1ELi1EN4cute5tupleIJNS5_1CILi1EEES8_S8_EEENS6_IJNS7_ILi64EEENS7_ILi80EEENS7_ILi256EEEEEENS_10bfloat16_tEfNS_4arch4Sm90ELb1ELb0ELb1ELb1ELb0ELb0ELb1ELb1ELi2ELi1ELi1ELi1ELb0EEENS1_24CollectiveEpilogueBwdGQAISD_fSG_Li256ELb1ELb0EEENS1_25SingleTileBwdLPTSchedulerILb1ELi80ELb0EEEEEEEEEvNT_6ParamsE,"aw",@nobits
	.sectionflags	@""
	.align	16
	.zero		1024


//--------------------- .nv.shared._ZN7cutlass13device_kernelIN5flash22FlashAttnBwdPreprocessIN4cute5tupleIJNS3_1CILi64EEENS5_ILi256EEEEEENS_10bfloat16_tEfNS_4arch4Sm90ELb1ELb1EEEEEvNT_6ParamsE --------------------------
	.section	.nv.shared._ZN7cutlass13device_kernelIN5flash22FlashAttnBwdPreprocessIN4cute5tupleIJNS3_1CILi64EEENS5_ILi256EEEEEENS_10bfloat16_tEfNS_4arch4Sm90ELb1ELb1EEEEEvNT_6ParamsE,"aw",@nobits
	.sectionflags	@""
	.align	16
	.zero		1024


//--------------------- .nv.constant0._ZN7cutlass13device_kernelIN5flash11enable_sm90INS1_16FlashAttnBwdSm90INS1_25CollectiveMainloopBwdSm90ILi2ELi1ELi1EN4cute5tupleIJNS5_1CILi1EEES8_S8_EEENS6_IJNS7_ILi64EEENS7_ILi80EEENS7_ILi256EEEEEENS_10bfloat16_tEfNS_4arch4Sm90ELb0ELb0ELb1ELb0ELb0ELb0ELb1ELb1ELi2ELi1ELi1ELi1ELb0EEENS1_21CollectiveEpilogueBwdISD_SE_SG_Li256ELb0ELb1ELi2EEENS1_19SingleTileSchedulerILb0ELb0ELb0ELi80EEEEEEEEEvNT_6ParamsE --------------------------
	.section	.nv.constant0._ZN7cutlass13device_kernelIN5flash11enable_sm90INS1_16FlashAttnBwdSm90INS1_25CollectiveMainloopBwdSm90ILi2ELi1ELi1EN4cute5tupleIJNS5_1CILi1EEES8_S8_EEENS6_IJNS7_ILi64EEENS7_ILi80EEENS7_ILi256EEEEEENS_10bfloat16_tEfNS_4arch4Sm90ELb0ELb0ELb1ELb0ELb0ELb0ELb1ELb1ELi2ELi1ELi1ELi1ELb0EEENS1_21CollectiveEpilogueBwdISD_SE_SG_Li256ELb0ELb1ELi2EEENS1_19SingleTileSchedulerILb0ELb0ELb0ELi80EEEEEEEEEvNT_6ParamsE,"a",@progbits
	.sectionflags	@""
	.align	4
.nv.constant0._ZN7cutlass13device_kernelIN5flash11enable_sm90INS1_16FlashAttnBwdSm90INS1_25CollectiveMainloopBwdSm90ILi2ELi1ELi1EN4cute5tupleIJNS5_1CILi1EEES8_S8_EEENS6_IJNS7_ILi64EEENS7_ILi80EEENS7_ILi256EEEEEENS_10bfloat16_tEfNS_4arch4Sm90ELb0ELb0ELb1ELb0ELb0ELb0ELb1ELb1ELi2ELi1ELi1ELi1ELb0EEENS1_21CollectiveEpilogueBwdISD_SE_SG_Li256ELb0ELb1ELi2EEENS1_19SingleTileSchedulerILb0ELb0ELb0ELi80EEEEEEEEEvNT_6ParamsE:
	.zero		2944


//--------------------- .nv.constant0._ZN7cutlass13device_kernelIN5flash11enable_sm90INS1_16FlashAttnBwdSm90INS1_25CollectiveMainloopBwdSm90ILi2ELi1ELi1EN4cute5tupleIJNS5_1CILi1EEES8_S8_EEENS6_IJNS7_ILi64EEENS7_ILi80EEENS7_ILi256EEEEEENS_10bfloat16_tEfNS_4arch4Sm90ELb0ELb0ELb1ELb0ELb0ELb0ELb1ELb1ELi2ELi1ELi1ELi1ELb0EEENS1_24CollectiveEpilogueBwdGQAISD_fSG_Li256ELb0ELb0EEENS1_19SingleTileSchedulerILb0ELb0ELb0ELi80EEEEEEEEEvNT_6ParamsE --------------------------
	.section	.nv.constant0._ZN7cutlass13device_kernelIN5flash11enable_sm90INS1_16FlashAttnBwdSm90INS1_25CollectiveMainloopBwdSm90ILi2ELi1ELi1EN4cute5tupleIJNS5_1CILi1EEES8_S8_EEENS6_IJNS7_ILi64EEENS7_ILi80EEENS7_ILi256EEEEEENS_10bfloat16_tEfNS_4arch4Sm90ELb0ELb0ELb1ELb0ELb0ELb0ELb1ELb1ELi2ELi1ELi1ELi1ELb0EEENS1_24CollectiveEpilogueBwdGQAISD_fSG_Li256ELb0ELb0EEENS1_19SingleTileSchedulerILb0ELb0ELb0ELi80EEEEEEEEEvNT_6ParamsE,"a",@progbits
	.sectionflags	@""
	.align	4
.nv.constant0._ZN7cutlass13device_kernelIN5flash11enable_sm90INS1_16FlashAttnBwdSm90INS1_25CollectiveMainloopBwdSm90ILi2ELi1ELi1EN4cute5tupleIJNS5_1CILi1EEES8_S8_EEENS6_IJNS7_ILi64EEENS7_ILi80EEENS7_ILi256EEEEEENS_10bfloat16_tEfNS_4arch4Sm90ELb0ELb0ELb1ELb0ELb0ELb0ELb1ELb1ELi2ELi1ELi1ELi1ELb0EEENS1_24CollectiveEpilogueBwdGQAISD_fSG_Li256ELb0ELb0EEENS1_19SingleTileSchedulerILb0ELb0ELb0ELi80EEEEEEEEEvNT_6ParamsE:
	.zero		2304


//--------------------- .nv.constant0._ZN7cutlass13device_kernelIN5flash11enable_sm90INS1_16FlashAttnBwdSm90INS1_25CollectiveMainloopBwdSm90ILi2ELi1ELi1EN4cute5tupleIJNS5_1CILi1EEES8_S8_EEENS6_IJNS7_ILi64EEENS7_ILi80EEENS7_ILi256EEEEEENS_10bfloat16_tEfNS_4arch4Sm90ELb0ELb0ELb1ELb1ELb0ELb0ELb1ELb1ELi2ELi1ELi1ELi1ELb0EEENS1_21CollectiveEpilogueBwdISD_SE_SG_Li256ELb1ELb1ELi2EEENS1_19SingleTileSchedulerILb1ELb0ELb0ELi80EEEEEEEEEvNT_6ParamsE --------------------------
	.section	.nv.constant0._ZN7cutlass13device_kernelIN5flash11enable_sm90INS1_16FlashAttnBwdSm90INS1_25CollectiveMainloopBwdSm90ILi2ELi1ELi1EN4cute5tupleIJNS5_1CILi1EEES8_S8_EEENS6_IJNS7_ILi64EEENS7_ILi80EEENS7_ILi256EEEEEENS_10bfloat16_tEfNS_4arch4Sm90ELb0ELb0ELb1ELb1ELb0ELb0ELb1ELb1ELi2ELi1ELi1ELi1ELb0EEENS1_21CollectiveEpilogueBwdISD_SE_SG_Li256ELb1ELb1ELi2EEENS1_19SingleTileSchedulerILb1ELb0ELb0ELi80EEEEEEEEEvNT_6ParamsE,"a",@progbits
	.sectionflags	@""
	.align	4
.nv.constant0._ZN7cutlass13device_kernelIN5flash11enable_sm90INS1_16FlashAttnBwdSm90INS1_25CollectiveMainloopBwdSm90ILi2ELi1ELi1EN4cute5tupleIJNS5_1CILi1EEES8_S8_EEENS6_IJNS7_ILi64EEENS7_ILi80EEENS7_ILi256EEEEEENS_10bfloat16_tEfNS_4arch4Sm90ELb0ELb0ELb1ELb1ELb0ELb0ELb1ELb1ELi2ELi1ELi1ELi1ELb0EEENS1_21CollectiveEpilogueBwdISD_SE_SG_Li256ELb1ELb1ELi2EEENS1_19SingleTileSchedulerILb1ELb0ELb0ELi80EEEEEEEEEvNT_6ParamsE:
	.zero		2304


//--------------------- .nv.constant0._ZN7cutlass13device_kernelIN5flash11enable_sm90INS1_16FlashAttnBwdSm90INS1_25CollectiveMainloopBwdSm90ILi2ELi1ELi1EN4cute5tupleIJNS5_1CILi1EEES8_S8_EEENS6_IJNS7_ILi64EEENS7_ILi80EEENS7_ILi256EEEEEENS_10bfloat16_tEfNS_4arch4Sm90ELb0ELb0ELb1ELb1ELb0ELb0ELb1ELb1ELi2ELi1ELi1ELi1ELb0EEENS1_24CollectiveEpilogueBwdGQAISD_fSG_Li256ELb1ELb0EEENS1_19SingleTileSchedulerILb1ELb0ELb0ELi80EEEEEEEEEvNT_6ParamsE --------------------------
	.section	.nv.constant0._ZN7cutlass13device_kernelIN5flash11enable_sm90INS1_16FlashAttnBwdSm90INS1_25CollectiveMainloopBwdSm90ILi2ELi1ELi1EN4cute5tupleIJNS5_1CILi1EEES8_S8_EEENS6_IJNS7_ILi64EEENS7_ILi80EEENS7_ILi256EEEEEENS_10bfloat16_tEfNS_4arch4Sm90ELb0ELb0ELb1ELb1ELb0ELb0ELb1ELb1ELi2ELi1ELi1ELi1ELb0EEENS1_24CollectiveEpilogueBwdGQAISD_fSG_Li256ELb1ELb0EEENS1_19SingleTileSchedulerILb1ELb0ELb0ELi80EEEEEEEEEvNT_6ParamsE,"a",@progbits
	.sectionflags	@""
	.align	4
.nv.constant0._ZN7cutlass13device_kernelIN5flash11enable_sm90INS1_16FlashAttnBwdSm90INS1_25CollectiveMainloopBwdSm90ILi2ELi1ELi1EN4cute5tupleIJNS5_1CILi1EEES8_S8_EEENS6_IJNS7_ILi64EEENS7_ILi80EEENS7_ILi256EEEEEENS_10bfloat16_tEfNS_4arch4Sm90ELb0ELb0ELb1ELb1ELb0ELb0ELb1ELb1ELi2ELi1ELi1ELi1ELb0EEENS1_24CollectiveEpilogueBwdGQAISD_fSG_Li256ELb1ELb0EEENS1_19SingleTileSchedulerILb1ELb0ELb0ELi80EEEEEEEEEvNT_6ParamsE:
	.zero		2304


//--------------------- .nv.constant0._ZN7cutlass13device_kernelIN5flash11enable_sm90INS1_16FlashAttnBwdSm90INS1_25CollectiveMainloopBwdSm90ILi2ELi1ELi1EN4cute5tupleIJNS5_1CILi1EEES8_S8_EEENS6_IJNS7_ILi64EEENS7_ILi80EEENS7_ILi256EEEEEENS_10bfloat16_tEfNS_4arch4Sm90ELb0ELb1ELb1ELb0ELb0ELb0ELb1ELb1ELi2ELi1ELi1ELi1ELb0EEENS1_21CollectiveEpilogueBwdISD_SE_SG_Li256ELb0ELb1ELi2EEENS1_19SingleTileSchedulerILb0ELb0ELb0ELi80EEEEEEEEEvNT_6ParamsE --------------------------
	.section	.nv.constant0._ZN7cutlass13device_kernelIN5flash11enable_sm90INS1_16FlashAttnBwdSm90INS1_25CollectiveMainloopBwdSm90ILi2ELi1ELi1EN4cute5tupleIJNS5_1CILi1EEES8_S8_EEENS6_IJNS7_ILi64EEENS7_ILi80EEENS7_ILi256EEEEEENS_10bfloat16_tEfNS_4arch4Sm90ELb0ELb1ELb1ELb0ELb0ELb0ELb1ELb1ELi2ELi1ELi1ELi1ELb0EEENS1_21CollectiveEpilogueBwdISD_SE_SG_Li256ELb0ELb1ELi2EEENS1_19SingleTileSchedulerILb0ELb0ELb0ELi80EEEEEEEEEvNT_6ParamsE,"a",@progbits
	.sectionflags	@""
	.align	4
.nv.constant0._ZN7cutlass13device_kernelIN5flash11enable_sm90INS1_16FlashAttnBwdSm90INS1_25CollectiveMainloopBwdSm90ILi2ELi1ELi1EN4cute5tupleIJNS5_1CILi1EEES8_S8_EEENS6_IJNS7_ILi64EEENS7_ILi80EEENS7_ILi256EEEEEENS_10bfloat16_tEfNS_4arch4Sm90ELb0ELb1ELb1ELb0ELb0ELb0ELb1ELb1ELi2ELi1ELi1ELi1ELb0EEENS1_21CollectiveEpilogueBwdISD_SE_SG_Li256ELb0ELb1ELi2EEENS1_19SingleTileSchedulerILb0ELb0ELb0ELi80EEEEEEEEEvNT_6ParamsE:
	.zero		2944


//--------------------- .nv.constant0._ZN7cutlass13device_kernelIN5flash11enable_sm90INS1_16FlashAttnBwdSm90INS1_25CollectiveMainloopBwdSm90ILi2ELi1ELi1EN4cute5tupleIJNS5_1CILi1EEES8_S8_EEENS6_IJNS7_ILi64EEENS7_ILi80EEENS7_ILi256EEEEEENS_10bfloat16_tEfNS_4arch4Sm90ELb0ELb1ELb1ELb0ELb0ELb0ELb1ELb1ELi2ELi1ELi1ELi1ELb0EEENS1_24CollectiveEpilogueBwdGQAISD_fSG_Li256ELb0ELb0EEENS1_19SingleTileSchedulerILb0ELb0ELb0ELi80EEEEEEEEEvNT_6ParamsE --------------------------
	.section	.nv.constant0._ZN7cutlass13device_kernelIN5flash11enable_sm90INS1_16FlashAttnBwdSm90INS1_25CollectiveMainloopBwdSm90ILi2ELi1ELi1EN4cute5tupleIJNS5_1CILi1EEES8_S8_EEENS6_IJNS7_ILi64EEENS7_ILi80EEENS7_ILi256EEEEEENS_10bfloat16_tEfNS_4arch4Sm90ELb0ELb1ELb1ELb0ELb0ELb0ELb1ELb1ELi2ELi1ELi1ELi1ELb0EEENS1_24CollectiveEpilogueBwdGQAISD_fSG_Li256ELb0ELb0EEENS1_19SingleTileSchedulerILb0ELb0ELb0ELi80EEEEEEEEEvNT_6ParamsE,"a",@progbits
	.sectionflags	@""
	.align	4
.nv.constant0._ZN7cutlass13device_kernelIN5flash11enable_sm90INS1_16FlashAttnBwdSm90INS1_25CollectiveMainloopBwdSm90ILi2ELi1ELi1EN4cute5tupleIJNS5_1CILi1EEES8_S8_EEENS6_IJNS7_ILi64EEENS7_ILi80EEENS7_ILi256EEEEEENS_10bfloat16_tEfNS_4arch4Sm90ELb0ELb1ELb1ELb0ELb0ELb0ELb1ELb1ELi2ELi1ELi1ELi1ELb0EEENS1_24CollectiveEpilogueBwdGQAISD_fSG_Li256ELb0ELb0EEENS1_19SingleTileSchedulerILb0ELb0ELb0ELi80EEEEEEEEEvNT_6ParamsE:
	.zero		2304


//--------------------- .nv.constant0._ZN7cutlass13device_kernelIN5flash11enable_sm90INS1_16FlashAttnBwdSm90INS1_25CollectiveMainloopBwdSm90ILi2ELi1ELi1EN4cute5tupleIJNS5_1CILi1EEES8_S8_EEENS6_IJNS7_ILi64EEENS7_ILi80EEENS7_ILi256EEEEEENS_10bfloat16_tEfNS_4arch4Sm90ELb0ELb1ELb1ELb1ELb0ELb0ELb1ELb1ELi2ELi1ELi1ELi1ELb0EEENS1_21CollectiveEpilogueBwdISD_SE_SG_Li256ELb1ELb1ELi2EEENS1_19SingleTileSchedulerILb1ELb0ELb0ELi80EEEEEEEEEvNT_6ParamsE --------------------------
	.section	.nv.constant0._ZN7cutlass13device_kernelIN5flash11enable_sm90INS1_16FlashAttnBwdSm90INS1_25CollectiveMainloopBwdSm90ILi2ELi1ELi1EN4cute5tupleIJNS5_1CILi1EEES8_S8_EEENS6_IJNS7_ILi64EEENS7_ILi80EEENS7_ILi256EEEEEENS_10bfloat16_tEfNS_4arch4Sm90ELb0ELb1ELb1ELb1ELb0ELb0ELb1ELb1ELi2ELi1ELi1ELi1ELb0EEENS1_21CollectiveEpilogueBwdISD_SE_SG_Li256ELb1ELb1ELi2EEENS1_19SingleTileSchedulerILb1ELb0ELb0ELi80EEEEEEEEEvNT_6ParamsE,"a",@progbits
	.sectionflags	@""
	.align	4
.nv.constant0._ZN7cutlass13device_kernelIN5flash11enable_sm90INS1_16FlashAttnBwdSm90INS1_25CollectiveMainloopBwdSm90ILi2ELi1ELi1EN4cute5tupleIJNS5_1CILi1EEES8_S8_EEENS6_IJNS7_ILi64EEENS7_ILi80EEENS7_ILi256EEEEEENS_10bfloat16_tEfNS_4arch4Sm90ELb0ELb1ELb1ELb1ELb0ELb0ELb1ELb1ELi2ELi1ELi1ELi1ELb0EEENS1_21CollectiveEpilogueBwdISD_SE_SG_Li256ELb1ELb1ELi2EEENS1_19SingleTileSchedulerILb1ELb0ELb0ELi80EEEEEEEEEvNT_6ParamsE:
	.zero		2304


//--------------------- .nv.constant0._ZN7cutlass13device_kernelIN5flash11enable_sm90INS1_16FlashAttnBwdSm90INS1_25CollectiveMainloopBwdSm90ILi2ELi1ELi1EN4cute5tupleIJNS5_1CILi1EEES8_S8_EEENS6_IJNS7_ILi64EEENS7_ILi80EEENS7_ILi256EEEEEENS_10bfloat16_tEfNS_4arch4Sm90ELb0ELb1ELb1ELb1ELb0ELb0ELb1ELb1ELi2ELi1ELi1ELi1ELb0EEENS1_24CollectiveEpilogueBwdGQAISD_fSG_Li256ELb1ELb0EEENS1_19SingleTileSchedulerILb1ELb0ELb0ELi80EEEEEEEEEvNT_6ParamsE --------------------------
	.section	.nv.constant0._ZN7cutlass13device_kernelIN5flash11enable_sm90INS1_16FlashAttnBwdSm90INS1_25CollectiveMainloopBwdSm90ILi2ELi1ELi1EN4cute5tupleIJNS5_1CILi1EEES8_S8_EEENS6_IJNS7_ILi64EEENS7_ILi80EEENS7_ILi256EEEEEENS_10bfloat16_tEfNS_4arch4Sm90ELb0ELb1ELb1ELb1ELb0ELb0ELb1ELb1ELi2ELi1ELi1ELi1ELb0EEENS1_24CollectiveEpilogueBwdGQAISD_fSG_Li256ELb1ELb0EEENS1_19SingleTileSchedulerILb1ELb0ELb0ELi80EEEEEEEEEvNT_6ParamsE,"a",@progbits
	.sectionflags	@""
	.align	4
.nv.constant0._ZN7cutlass13device_kernelIN5flash11enable_sm90INS1_16FlashAttnBwdSm90INS1_25CollectiveMainloopBwdSm90ILi2ELi1ELi1EN4cute5tupleIJNS5_1CILi1EEES8_S8_EEENS6_IJNS7_ILi64EEENS7_ILi80EEENS7_ILi256EEEEEENS_10bfloat16_tEfNS_4arch4Sm90ELb0ELb1ELb1ELb1ELb0ELb0ELb1ELb1ELi2ELi1ELi1ELi1ELb0EEENS1_24CollectiveEpilogueBwdGQAISD_fSG_Li256ELb1ELb0EEENS1_19SingleTileSchedulerILb1ELb0ELb0ELi80EEEEEEEEEvNT_6ParamsE:
	.zero		2304


//--------------------- .nv.constant0._ZN7cutlass13device_kernelIN5flash11enable_sm90INS1_16FlashAttnBwdSm90INS1_25CollectiveMainloopBwdSm90ILi2ELi1ELi1EN4cute5tupleIJNS5_1CILi1EEES8_S8_EEENS6_IJNS7_ILi64EEENS7_ILi80EEENS7_ILi256EEEEEENS_10bfloat16_tEfNS_4arch4Sm90ELb1ELb0ELb1ELb0ELb0ELb0ELb1ELb1ELi2ELi1ELi1ELi1ELb0EEENS1_21CollectiveEpilogueBwdISD_SE_SG_Li256ELb0ELb1ELi2EEENS1_25SingleTileBwdLPTSchedulerILb0ELi80ELb0EEEEEEEEEvNT_6ParamsE --------------------------
	.section	.nv.constant0._ZN7cutlass13device_kernelIN5flash11enable_sm90INS1_16FlashAttnBwdSm90INS1_25CollectiveMainloopBwdSm90ILi2ELi1ELi1EN4cute5tupleIJNS5_1CILi1EEES8_S8_EEENS6_IJNS7_ILi64EEENS7_ILi80EEENS7_ILi256EEEEEENS_10bfloat16_tEfNS_4arch4Sm90ELb1ELb0ELb1ELb0ELb0ELb0ELb1ELb1ELi2ELi1ELi1ELi1ELb0EEENS1_21CollectiveEpilogueBwdISD_SE_SG_Li256ELb0ELb1ELi2EEENS1_25SingleTileBwdLPTSchedulerILb0ELi80ELb0EEEEEEEEEvNT_6ParamsE,"a",@progbits
	.sectionflags	@""
	.align	4
.nv.constant0._ZN7cutlass13device_kernelIN5flash11enable_sm90INS1_16FlashAttnBwdSm90INS1_25CollectiveMainloopBwdSm90ILi2ELi1ELi1EN4cute5tupleIJNS5_1CILi1EEES8_S8_EEENS6_IJNS7_ILi64EEENS7_ILi80EEENS7_ILi256EEEEEENS_10bfloat16_tEfNS_4arch4Sm90ELb1ELb0ELb1ELb0ELb0ELb0ELb1ELb1ELi2ELi1ELi1ELi1ELb0EEENS1_21CollectiveEpilogueBwdISD_SE_SG_Li256ELb0ELb1ELi2EEENS1_25SingleTileBwdLPTSchedulerILb0ELi80ELb0EEEEEEEEEvNT_6ParamsE:
	.zero		2944


//--------------------- .nv.constant0._ZN7cutlass13device_kernelIN5flash11enable_sm90INS1_16FlashAttnBwdSm90INS1_25CollectiveMainloopBwdSm90ILi2ELi1ELi1EN4cute5tupleIJNS5_1CILi1EEES8_S8_EEENS6_IJNS7_ILi64EEENS7_ILi80EEENS7_ILi256EEEEEENS_10bfloat16_tEfNS_4arch4Sm90ELb1ELb0ELb1ELb0ELb0ELb0ELb1ELb1ELi2ELi1ELi1ELi1ELb0EEENS1_24CollectiveEpilogueBwdGQAISD_fSG_Li256ELb0ELb0EEENS1_25SingleTileBwdLPTSchedulerILb0ELi80ELb0EEEEEEEEEvNT_6ParamsE --------------------------
	.section	.nv.constant0._ZN7cutlass13device_kernelIN5flash11enable_sm90INS1_16FlashAttnBwdSm90INS1_25CollectiveMainloopBwdSm90ILi2ELi1ELi1EN4cute5tupleIJNS5_1CILi1EEES8_S8_EEENS6_IJNS7_ILi64EEENS7_ILi80EEENS7_ILi256EEEEEENS_10bfloat16_tEfNS_4arch4Sm90ELb1ELb0ELb1ELb0ELb0ELb0ELb1ELb1ELi2ELi1ELi1ELi1ELb0EEENS1_24CollectiveEpilogueBwdGQAISD_fSG_Li256ELb0ELb0EEENS1_25SingleTileBwdLPTSchedulerILb0ELi80ELb0EEEEEEEEEvNT_6ParamsE,"a",@progbits
	.sectionflags	@""
	.align	4
.nv.constant0._ZN7cutlass13device_kernelIN5flash11enable_sm90INS1_16FlashAttnBwdSm90INS1_25CollectiveMainloopBwdSm90ILi2ELi1ELi1EN4cute5tupleIJNS5_1CILi1EEES8_S8_EEENS6_IJNS7_ILi64EEENS7_ILi80EEENS7_ILi256EEEEEENS_10bfloat16_tEfNS_4arch4Sm90ELb1ELb0ELb1ELb0ELb0ELb0ELb1ELb1ELi2ELi1ELi1ELi1ELb0EEENS1_24CollectiveEpilogueBwdGQAISD_fSG_Li256ELb0ELb0EEENS1_25SingleTileBwdLPTSchedulerILb0ELi80ELb0EEEEEEEEEvNT_6ParamsE:
	.zero		2432


//--------------------- .nv.constant0._ZN7cutlass13device_kernelIN5flash22FlashAttnBwdPreprocessIN4cute5tupleIJNS3_1CILi64EEENS5_ILi256EEEEEENS_10bfloat16_tEfNS_4arch4Sm90ELb1ELb0EEEEEvNT_6ParamsE --------------------------
	.section	.nv.constant0._ZN7cutlass13device_kernelIN5flash22FlashAttnBwdPreprocessIN4cute5tupleIJNS3_1CILi64EEENS5_ILi256EEEEEENS_10bfloat16_tEfNS_4arch4Sm90ELb1ELb0EEEEEvNT_6ParamsE,"a",@progbits
	.sectionflags	@""
	.align	4
.nv.constant0._ZN7cutlass13device_kernelIN5flash22FlashAttnBwdPreprocessIN4cute5tupleIJNS3_1CILi64EEENS5_ILi256EEEEEENS_10bfloat16_tEfNS_4arch4Sm90ELb1ELb0EEEEEvNT_6ParamsE:
	.zero		768


//--------------------- .nv.constant0._ZN7cutlass13device_kernelIN5flash11enable_sm90INS1_16FlashAttnBwdSm90INS1_25CollectiveMainloopBwdSm90ILi2ELi1ELi1EN4cute5tupleIJNS5_1CILi1EEES8_S8_EEENS6_IJNS7_ILi64EEENS7_ILi80EEENS7_ILi256EEEEEENS_10bfloat16_tEfNS_4arch4Sm90ELb1ELb0ELb1ELb1ELb0ELb0ELb1ELb1ELi2ELi1ELi1ELi1ELb0EEENS1_21CollectiveEpilogueBwdISD_SE_SG_Li256ELb1ELb1ELi2EEENS1_25SingleTileBwdLPTSchedulerILb1ELi80ELb0EEEEEEEEEvNT_6ParamsE --------------------------
	.section	.nv.constant0._ZN7cutlass13device_kernelIN5flash11enable_sm90INS1_16FlashAttnBwdSm90INS1_25CollectiveMainloopBwdSm90ILi2ELi1ELi1EN4cute5tupleIJNS5_1CILi1EEES8_S8_EEENS6_IJNS7_ILi64EEENS7_ILi80EEENS7_ILi256EEEEEENS_10bfloat16_tEfNS_4arch4Sm90ELb1ELb0ELb1ELb1ELb0ELb0ELb1ELb1ELi2ELi1ELi1ELi1ELb0EEENS1_21CollectiveEpilogueBwdISD_SE_SG_Li256ELb1ELb1ELi2EEENS1_25SingleTileBwdLPTSchedulerILb1ELi80ELb0EEEEEEEEEvNT_6ParamsE,"a",@progbits
	.sectionflags	@""
	.align	4
.nv.constant0._ZN7cutlass13device_kernelIN5flash11enable_sm90INS1_16FlashAttnBwdSm90INS1_25CollectiveMainloopBwdSm90ILi2ELi1ELi1EN4cute5tupleIJNS5_1CILi1EEES8_S8_EEENS6_IJNS7_ILi64EEENS7_ILi80EEENS7_ILi256EEEEEENS_10bfloat16_tEfNS_4arch4Sm90ELb1ELb0ELb1ELb1ELb0ELb0ELb1ELb1ELi2ELi1ELi1ELi1ELb0EEENS1_21CollectiveEpilogueBwdISD_SE_SG_Li256ELb1ELb1ELi2EEENS1_25SingleTileBwdLPTSchedulerILb1ELi80ELb0EEEEEEEEEvNT_6ParamsE:
	.zero		2304


//--------------------- .nv.constant0._ZN7cutlass13device_kernelIN5flash32FlashAttnBwdPostprocessConvertdQIN4cute5tupleIJNS3_1CILi80EEENS5_ILi256EEEEEENS_10bfloat16_tEfNS_4arch4Sm90ELi256ENS3_8TiledMMAINS3_8MMA_AtomIJNS3_4SM904GMMA27MMA_64x16x16_F32BF16BF16_SSILNSF_5MajorE1ELSH_1ELNSF_7ScaleInE1ELSI_1EEEEEENS3_6LayoutINS4_IJNS5_ILi2EEENS5_ILi1EEESN_EEENS4_IJSN_NS5_ILi0EEESP_EEEEENS4_IJNS3_10UnderscoreESS_SS_EEEEELb1EEEEEvNT_6ParamsE --------------------------
	.section	.nv.constant0._ZN7cutlass13device_kernelIN5flash32FlashAttnBwdPostprocessConvertdQIN4cute5tupleIJNS3_1CILi80EEENS5_ILi256EEEEEENS_10bfloat16_tEfNS_4arch4Sm90ELi256ENS3_8TiledMMAINS3_8MMA_AtomIJNS3_4SM904GMMA27MMA_64x16x16_F32BF16BF16_SSILNSF_5MajorE1ELSH_1ELNSF_7ScaleInE1ELSI_1EEEEEENS3_6LayoutINS4_IJNS5_ILi2EEENS5_ILi1EEESN_EEENS4_IJSN_NS5_ILi0EEESP_EEEEENS4_IJNS3_10UnderscoreESS_SS_EEEEELb1EEEEEvNT_6ParamsE,"a",@progbits
	.sectionflags	@""
	.align	4
.nv.constant0._ZN7cutlass13device_kernelIN5flash32FlashAttnBwdPostprocessConvertdQIN4cute5tupleIJNS3_1CILi80EEENS5_ILi256EEEEEENS_10bfloat16_tEfNS_4arch4Sm90ELi256ENS3_8TiledMMAINS3_8MMA_AtomIJNS3_4SM904GMMA27MMA_64x16x16_F32BF16BF16_SSILNSF_5MajorE1ELSH_1ELNSF_7ScaleInE1ELSI_1EEEEEENS3_6LayoutINS4_IJNS5_ILi2EEENS5_ILi1EEESN_EEENS4_IJSN_NS5_ILi0EEESP_EEEEENS4_IJNS3_10UnderscoreESS_SS_EEEEELb1EEEEEvNT_6ParamsE:
	.zero		640


//--------------------- .nv.constant0._ZN7cutlass13device_kernelIN5flash32FlashAttnBwdPostprocessConvertdQIN4cute5tupleIJNS3_1CILi64EEENS5_ILi256EEEEEENS_10bfloat16_tEfNS_4arch4Sm90ELi256ENS3_8TiledMMAINS3_8MMA_AtomIJNS3_4SM904GMMA27MMA_64x64x16_F32BF16BF16_SSILNSF_5MajorE1ELSH_0ELNSF_7ScaleInE1ELSI_1EEEEEENS3_6LayoutINS4_IJNS5_ILi2EEENS5_ILi1EEESN_EEENS4_IJSN_NS5_ILi0EEESP_EEEEENS4_IJNS3_10UnderscoreESS_SS_EEEEELb1EEEEEvNT_6ParamsE --------------------------
	.section	.nv.constant0._ZN7cutlass13device_kernelIN5flash32FlashAttnBwdPostprocessConvertdQIN4cute5tupleIJNS3_1CILi64EEENS5_ILi256EEEEEENS_10bfloat16_tEfNS_4arch4Sm90ELi256ENS3_8TiledMMAINS3_8MMA_AtomIJNS3_4SM904GMMA27MMA_64x64x16_F32BF16BF16_SSILNSF_5MajorE1ELSH_0ELNSF_7ScaleInE1ELSI_1EEEEEENS3_6LayoutINS4_IJNS5_ILi2EEENS5_ILi1EEESN_EEENS4_IJSN_NS5_ILi0EEESP_EEEEENS4_IJNS3_10UnderscoreESS_SS_EEEEELb1EEEEEvNT_6ParamsE,"a",@progbits
	.sectionflags	@""
	.align	4
.nv.constant0._ZN7cutlass13device_kernelIN5flash32FlashAttnBwdPostprocessConvertdQIN4cute5tupleIJNS3_1CILi64EEENS5_ILi256EEEEEENS_10bfloat16_tEfNS_4arch4Sm90ELi256ENS3_8TiledMMAINS3_8MMA_AtomIJNS3_4SM904GMMA27MMA_64x64x16_F32BF16BF16_SSILNSF_5MajorE1ELSH_0ELNSF_7ScaleInE1ELSI_1EEEEEENS3_6LayoutINS4_IJNS5_ILi2EEENS5_ILi1EEESN_EEENS4_IJSN_NS5_ILi0EEESP_EEEEENS4_IJNS3_10UnderscoreESS_SS_EEEEELb1EEEEEvNT_6ParamsE:
	.zero		640


//--------------------- .nv.constant0._ZN7cutlass13device_kernelIN5flash11enable_sm90INS1_16FlashAttnBwdSm90INS1_25CollectiveMainloopBwdSm90ILi2ELi1ELi1EN4cute5tupleIJNS5_1CILi1EEES8_S8_EEENS6_IJNS7_ILi64EEENS7_ILi80EEENS7_ILi256EEEEEENS_10bfloat16_tEfNS_4arch4Sm90ELb1ELb0ELb1ELb1ELb0ELb0ELb1ELb1ELi2ELi1ELi1ELi1ELb0EEENS1_24CollectiveEpilogueBwdGQAISD_fSG_Li256ELb1ELb0EEENS1_25SingleTileBwdLPTSchedulerILb1ELi80ELb0EEEEEEEEEvNT_6ParamsE --------------------------
	.section	.nv.constant0._ZN7cutlass13device_kernelIN5flash11enable_sm90INS1_16FlashAttnBwdSm90INS1_25CollectiveMainloopBwdSm90ILi2ELi1ELi1EN4cute5tupleIJNS5_1CILi1EEES8_S8_EEENS6_IJNS7_ILi64EEENS7_ILi80EEENS7_ILi256EEEEEENS_10bfloat16_tEfNS_4arch4Sm90ELb1ELb0ELb1ELb1ELb0ELb0ELb1ELb1ELi2ELi1ELi1ELi1ELb0EEENS1_24CollectiveEpilogueBwdGQAISD_fSG_Li256ELb1ELb0EEENS1_25SingleTileBwdLPTSchedulerILb1ELi80ELb0EEEEEEEEEvNT_6ParamsE,"a",@progbits
	.sectionflags	@""
	.align	4
.nv.constant0._ZN7cutlass13device_kernelIN5flash11enable_sm90INS1_16FlashAttnBwdSm90INS1_25CollectiveMainloopBwdSm90ILi2ELi1ELi1EN4cute5tupleIJNS5_1CILi1EEES8_S8_EEENS6_IJNS7_ILi64EEENS7_ILi80EEENS7_ILi256EEEEEENS_10bfloat16_tEfNS_4arch4Sm90ELb1ELb0ELb1ELb1ELb0ELb0ELb1ELb1ELi2ELi1ELi1ELi1ELb0EEENS1_24CollectiveEpilogueBwdGQAISD_fSG_Li256ELb1ELb0EEENS1_25SingleTileBwdLPTSchedulerILb1ELi80ELb0EEEEEEEEEvNT_6ParamsE:
	.zero		2432


//--------------------- .nv.constant0._ZN7cutlass13device_kernelIN5flash22FlashAttnBwdPreprocessIN4cute5tupleIJNS3_1CILi64EEENS5_ILi256EEEEEENS_10bfloat16_tEfNS_4arch4Sm90ELb1ELb1EEEEEvNT_6ParamsE --------------------------
	.section	.nv.constant0._ZN7cutlass13device_kernelIN5flash22FlashAttnBwdPreprocessIN4cute5tupleIJNS3_1CILi64EEENS5_ILi256EEEEEENS_10bfloat16_tEfNS_4arch4Sm90ELb1ELb1EEEEEvNT_6ParamsE,"a",@progbits
	.sectionflags	@""
	.align	4
.nv.constant0._ZN7cutlass13device_kernelIN5flash22FlashAttnBwdPreprocessIN4cute5tupleIJNS3_1CILi64EEENS5_ILi256EEEEEENS_10bfloat16_tEfNS_4arch4Sm90ELb1ELb1EEEEEvNT_6ParamsE:
	.zero		768


//--------------------- SYMBOLS --------------------------

	.type		.nv.reservedSmem.offset0,@object
	.size		.nv.reservedSmem.offset0,0x4
	.type		__assertfail,@function
